def attn_fwd(
    Q,
    K,
    V,
    Out,
    Lse,
    sm_scale,
    stride_qz,
    stride_qh,
    stride_qm,
    stride_qk,
    stride_kz,
    stride_kh,
    stride_kn,
    stride_kk,
    stride_vz,
    stride_vh,
    stride_vn,
    stride_vk,
    stride_oz,
    stride_oh,
    stride_om,
    stride_ok,
    seqlen_q,
    seqlen_k,
    BLOCK_M: tl.constexpr,
    BLOCK_N: tl.constexpr,
    HEAD_DIM: tl.constexpr,
    CAUSAL: tl.constexpr,
):
    start_m = tl.program_id(0)
    off_hz = tl.program_id(1)
    q_off = off_hz * stride_qh
    k_off = off_hz * stride_kh
    v_off = off_hz * stride_vh
    offs_m = start_m * BLOCK_M + tl.arange(0, BLOCK_M)
    offs_d = tl.arange(0, HEAD_DIM)
    offs_n = tl.arange(0, BLOCK_N)
    q_ptrs = Q + q_off + offs_m[:, None] * stride_qm + offs_d[None, :] * stride_qk
    k_ptrs = K + k_off + offs_d[:, None] * stride_kk + offs_n[None, :] * stride_kn
    v_ptrs = V + v_off + offs_n[:, None] * stride_vn + offs_d[None, :] * stride_vk
    m_i = tl.full([BLOCK_M], float("-inf"), dtype=tl.float32)
    l_i = tl.zeros([BLOCK_M], dtype=tl.float32) + 1.0
    acc = tl.zeros([BLOCK_M, HEAD_DIM], dtype=tl.float32)
    q = tl.load(q_ptrs)
    acc, l_i, m_i = _attn_fwd_inner(
        acc,
        l_i,
        m_i,
        q,
        k_ptrs,
        v_ptrs,
        sm_scale,
        stride_kn,
        stride_vn,
        start_m,
        seqlen_k,
        BLOCK_M,
        BLOCK_N,
        HEAD_DIM,
        CAUSAL,
    )
    acc = acc / l_i[:, None]
    lse = m_i + tl.math.log2(l_i) / 1.4426950408889634
    o_ptrs = (
        Out
        + off_hz * stride_oh
        + offs_m[:, None] * stride_om
        + offs_d[None, :] * stride_ok
    )
    tl.store(o_ptrs, acc.to(Out.dtype.element_ty))
    tl.store(Lse + off_hz * seqlen_q + offs_m, lse)

# config = {"BLOCK_M": 128, "BLOCK_N": 16, "HEAD_DIM": 512, "arch": "sm_90", "causal": true, "dtype": "fp16", "num_stages": 4, "num_warps": 4}
# arch = sm_90


// ===== COMPILED SASS (sm_90a) =====

	.target	sm_90a

	.elftype	@"ET_EXEC"


//--------------------- .note.nv.tkinfo           --------------------------
	.section	.note.nv.tkinfo,"",@"SHT_NOTE"
	.sectionflags	@"SHF_NOTE_NV_TKINFO"
	.tkinfo
        /*0018*/ 	.word	0x00000002
        /*0030*/ 	.string	""
        /*0030*/ 	.string	"ptxas"
        /*0030*/ 	.string	"Cuda compilation tools, release 13.0, V13.0.88"
        /*0030*/ 	.string	"Build cuda_13.0.r13.0/compiler.36424714_0"
        /*0030*/ 	.string	"-v  -suppress-debug-info  -lineinfo  -arch sm_90a "



//--------------------- .note.nv.cuinfo           --------------------------
	.section	.note.nv.cuinfo,"",@"SHT_NOTE"
	.sectionflags	@"SHF_NOTE_NV_CUINFO"
        /*0018*/ 	.short	0x0002
        /*001a*/ 	.short	0x005a
        /*001c*/ 	.short	0x0082
	.zero		2


//--------------------- .nv.info                  --------------------------
	.section	.nv.info,"",@"SHT_CUDA_INFO"
	.align	4


	//----- nvinfo : EIATTR_REGCOUNT
	.align		4
        /*0000*/ 	.byte	0x04, 0x2f
        /*0002*/ 	.short	(.L_2 - .L_1)
	.align		4
.L_1:
        /*0004*/ 	.word	index@(attn_fwd)
        /*0008*/ 	.word	0x000000ff


	//----- nvinfo : EIATTR_FRAME_SIZE
	.align		4
.L_2:
        /*000c*/ 	.byte	0x04, 0x11
        /*000e*/ 	.short	(.L_4 - .L_3)
	.align		4
.L_3:
        /*0010*/ 	.word	index@(attn_fwd)
        /*0014*/ 	.word	0x00001320


	//----- nvinfo : EIATTR_MIN_STACK_SIZE
	.align		4
.L_4:
        /*0018*/ 	.byte	0x04, 0x12
        /*001a*/ 	.short	(.L_6 - .L_5)
	.align		4
.L_5:
        /*001c*/ 	.word	index@(attn_fwd)
        /*0020*/ 	.word	0x00001320
.L_6:


//--------------------- .nv.compat                --------------------------
	.section	.nv.compat,"",@"SHT_CUDA_COMPAT_INFO"
	.align	4
        /*0000*/ 	.byte	0x02, 0x09, 0x01, 0x00, 0x02, 0x02, 0x04, 0x00, 0x02, 0x05, 0x05, 0x00, 0x03, 0x07, 0x01, 0x01
        /*0010*/ 	.byte	0x02, 0x03, 0x00, 0x00, 0x02, 0x06, 0x01, 0x00, 0x04, 0x0b, 0x08, 0x00, 0x00, 0x00, 0x00, 0x00
        /*0020*/ 	.byte	0x00, 0x00, 0x00, 0x00


//--------------------- .nv.info.attn_fwd         --------------------------
	.section	.nv.info.attn_fwd,"",@"SHT_CUDA_INFO"
	.sectionflags	@""
	.align	4


	//----- nvinfo : EIATTR_CUDA_API_VERSION
	.align		4
        /*0000*/ 	.byte	0x04, 0x37
        /*0002*/ 	.short	(.L_8 - .L_7)
.L_7:
        /*0004*/ 	.word	0x00000082


	//----- nvinfo : EIATTR_KPARAM_INFO
	.align		4
.L_8:
        /*0008*/ 	.byte	0x04, 0x17
        /*000a*/ 	.short	(.L_10 - .L_9)
.L_9:
        /*000c*/ 	.word	0x00000000
        /*0010*/ 	.short	0x0019
        /*0012*/ 	.short	0x0080
        /*0014*/ 	.byte	0x00, 0xf4, 0x21, 0x00


	//----- nvinfo : EIATTR_KPARAM_INFO
	.align		4
.L_10:
        /*0018*/ 	.byte	0x04, 0x17
        /*001a*/ 	.short	(.L_12 - .L_11)
.L_11:
        /*001c*/ 	.word	0x00000000
        /*0020*/ 	.short	0x0018
        /*0022*/ 	.short	0x0078
        /*0024*/ 	.byte	0x00, 0xf4, 0x21, 0x00


	//----- nvinfo : EIATTR_KPARAM_INFO
	.align		4
.L_12:
        /*0028*/ 	.byte	0x04, 0x17
        /*002a*/ 	.short	(.L_14 - .L_13)
.L_13:
        /*002c*/ 	.word	0x00000000
        /*0030*/ 	.short	0x0017
        /*0032*/ 	.short	0x0070
        /*0034*/ 	.byte	0x00, 0xf0, 0x11, 0x00


	//----- nvinfo : EIATTR_KPARAM_INFO
	.align		4
.L_14:
        /*0038*/ 	.byte	0x04, 0x17
        /*003a*/ 	.short	(.L_16 - .L_15)
.L_15:
        /*003c*/ 	.word	0x00000000
        /*0040*/ 	.short	0x0016
        /*0042*/ 	.short	0x006c
        /*0044*/ 	.byte	0x00, 0xf0, 0x11, 0x00


	//----- nvinfo : EIATTR_KPARAM_INFO
	.align		4
.L_16:
        /*0048*/ 	.byte	0x04, 0x17
        /*004a*/ 	.short	(.L_18 - .L_17)
.L_17:
        /*004c*/ 	.word	0x00000000
        /*0050*/ 	.short	0x0015
        /*0052*/ 	.short	0x0068
        /*0054*/ 	.byte	0x00, 0xf0, 0x11, 0x00


	//----- nvinfo : EIATTR_KPARAM_INFO
	.align		4
.L_18:
        /*0058*/ 	.byte	0x04, 0x17
        /*005a*/ 	.short	(.L_20 - .L_19)
.L_19:
        /*005c*/ 	.word	0x00000000
        /*0060*/ 	.short	0x0014
        /*0062*/ 	.short	0x0064
        /*0064*/ 	.byte	0x00, 0xf0, 0x11, 0x00


	//----- nvinfo : EIATTR_KPARAM_INFO
	.align		4
.L_20:
        /*0068*/ 	.byte	0x04, 0x17
        /*006a*/ 	.short	(.L_22 - .L_21)
.L_21:
        /*006c*/ 	.word	0x00000000
        /*0070*/ 	.short	0x0013
        /*0072*/ 	.short	0x0060
        /*0074*/ 	.byte	0x00, 0xf0, 0x11, 0x00


	//----- nvinfo : EIATTR_KPARAM_INFO
	.align		4
.L_22:
        /*0078*/ 	.byte	0x04, 0x17
        /*007a*/ 	.short	(.L_24 - .L_23)
.L_23:
        /*007c*/ 	.word	0x00000000
        /*0080*/ 	.short	0x0012
        /*0082*/ 	.short	0x005c
        /*0084*/ 	.byte	0x00, 0xf0, 0x11, 0x00


	//----- nvinfo : EIATTR_KPARAM_INFO
	.align		4
.L_24:
        /*0088*/ 	.byte	0x04, 0x17
        /*008a*/ 	.short	(.L_26 - .L_25)
.L_25:
        /*008c*/ 	.word	0x00000000
        /*0090*/ 	.short	0x0011
        /*0092*/ 	.short	0x0058
        /*0094*/ 	.byte	0x00, 0xf0, 0x11, 0x00


	//----- nvinfo : EIATTR_KPARAM_INFO
	.align		4
.L_26:
        /*0098*/ 	.byte	0x04, 0x17
        /*009a*/ 	.short	(.L_28 - .L_27)
.L_27:
        /*009c*/ 	.word	0x00000000
        /*00a0*/ 	.short	0x0010
        /*00a2*/ 	.short	0x0054
        /*00a4*/ 	.byte	0x00, 0xf0, 0x11, 0x00


	//----- nvinfo : EIATTR_KPARAM_INFO
	.align		4
.L_28:
        /*00a8*/ 	.byte	0x04, 0x17
        /*00aa*/ 	.short	(.L_30 - .L_29)
.L_29:
        /*00ac*/ 	.word	0x00000000
        /*00b0*/ 	.short	0x000f
        /*00b2*/ 	.short	0x0050
        /*00b4*/ 	.byte	0x00, 0xf0, 0x11, 0x00


	//----- nvinfo : EIATTR_KPARAM_INFO
	.align		4
.L_30:
        /*00b8*/ 	.byte	0x04, 0x17
        /*00ba*/ 	.short	(.L_32 - .L_31)
.L_31:
        /*00bc*/ 	.word	0x00000000
        /*00c0*/ 	.short	0x000e
        /*00c2*/ 	.short	0x004c
        /*00c4*/ 	.byte	0x00, 0xf0, 0x11, 0x00


	//----- nvinfo : EIATTR_KPARAM_INFO
	.align		4
.L_32:
        /*00c8*/ 	.byte	0x04, 0x17
        /*00ca*/ 	.short	(.L_34 - .L_33)
.L_33:
        /*00cc*/ 	.word	0x00000000
        /*00d0*/ 	.short	0x000d
        /*00d2*/ 	.short	0x0048
        /*00d4*/ 	.byte	0x00, 0xf0, 0x11, 0x00


	//----- nvinfo : EIATTR_KPARAM_INFO
	.align		4
.L_34:
        /*00d8*/ 	.byte	0x04, 0x17
        /*00da*/ 	.short	(.L_36 - .L_35)
.L_35:
        /*00dc*/ 	.word	0x00000000
        /*00e0*/ 	.short	0x000c
        /*00e2*/ 	.short	0x0044
        /*00e4*/ 	.byte	0x00, 0xf0, 0x11, 0x00


	//----- nvinfo : EIATTR_KPARAM_INFO
	.align		4
.L_36:
        /*00e8*/ 	.byte	0x04, 0x17
        /*00ea*/ 	.short	(.L_38 - .L_37)
.L_37:
        /*00ec*/ 	.word	0x00000000
        /*00f0*/ 	.short	0x000b
        /*00f2*/ 	.short	0x0040
        /*00f4*/ 	.byte	0x00, 0xf0, 0x11, 0x00


	//----- nvinfo : EIATTR_KPARAM_INFO
	.align		4
.L_38:
        /*00f8*/ 	.byte	0x04, 0x17
        /*00fa*/ 	.short	(.L_40 - .L_39)
.L_39:
        /*00fc*/ 	.word	0x00000000
        /*0100*/ 	.short	0x000a
        /*0102*/ 	.short	0x003c
        /*0104*/ 	.byte	0x00, 0xf0, 0x11, 0x00


	//----- nvinfo : EIATTR_KPARAM_INFO
	.align		4
.L_40:
        /*0108*/ 	.byte	0x04, 0x17
        /*010a*/ 	.short	(.L_42 - .L_41)
.L_41:
        /*010c*/ 	.word	0x00000000
        /*0110*/ 	.short	0x0009
        /*0112*/ 	.short	0x0038
        /*0114*/ 	.byte	0x00, 0xf0, 0x11, 0x00


	//----- nvinfo : EIATTR_KPARAM_INFO
	.align		4
.L_42:
        /*0118*/ 	.byte	0x04, 0x17
        /*011a*/ 	.short	(.L_44 - .L_43)
.L_43:
        /*011c*/ 	.word	0x00000000
        /*0120*/ 	.short	0x0008
        /*0122*/ 	.short	0x0034
        /*0124*/ 	.byte	0x00, 0xf0, 0x11, 0x00


	//----- nvinfo : EIATTR_KPARAM_INFO
	.align		4
.L_44:
        /*0128*/ 	.byte	0x04, 0x17
        /*012a*/ 	.short	(.L_46 - .L_45)
.L_45:
        /*012c*/ 	.word	0x00000000
        /*0130*/ 	.short	0x0007
        /*0132*/ 	.short	0x0030
        /*0134*/ 	.byte	0x00, 0xf0, 0x11, 0x00


	//----- nvinfo : EIATTR_KPARAM_INFO
	.align		4
.L_46:
        /*0138*/ 	.byte	0x04, 0x17
        /*013a*/ 	.short	(.L_48 - .L_47)
.L_47:
        /*013c*/ 	.word	0x00000000
        /*0140*/ 	.short	0x0006
        /*0142*/ 	.short	0x002c
        /*0144*/ 	.byte	0x00, 0xf0, 0x11, 0x00


	//----- nvinfo : EIATTR_KPARAM_INFO
	.align		4
.L_48:
        /*0148*/ 	.byte	0x04, 0x17
        /*014a*/ 	.short	(.L_50 - .L_49)
.L_49:
        /*014c*/ 	.word	0x00000000
        /*0150*/ 	.short	0x0005
        /*0152*/ 	.short	0x0028
        /*0154*/ 	.byte	0x00, 0xf0, 0x11, 0x00


	//----- nvinfo : EIATTR_KPARAM_INFO
	.align		4
.L_50:
        /*0158*/ 	.byte	0x04, 0x17
        /*015a*/ 	.short	(.L_52 - .L_51)
.L_51:
        /*015c*/ 	.word	0x00000000
        /*0160*/ 	.short	0x0004
        /*0162*/ 	.short	0x0020
        /*0164*/ 	.byte	0x00, 0xf4, 0x21, 0x00


	//----- nvinfo : EIATTR_KPARAM_INFO
	.align		4
.L_52:
        /*0168*/ 	.byte	0x04, 0x17
        /*016a*/ 	.short	(.L_54 - .L_53)
.L_53:
        /*016c*/ 	.word	0x00000000
        /*0170*/ 	.short	0x0003
        /*0172*/ 	.short	0x0018
        /*0174*/ 	.byte	0x00, 0xf4, 0x21, 0x00


	//----- nvinfo : EIATTR_KPARAM_INFO
	.align		4
.L_54:
        /*0178*/ 	.byte	0x04, 0x17
        /*017a*/ 	.short	(.L_56 - .L_55)
.L_55:
        /*017c*/ 	.word	0x00000000
        /*0180*/ 	.short	0x0002
        /*0182*/ 	.short	0x0010
        /*0184*/ 	.byte	0x00, 0xf4, 0x21, 0x00


	//----- nvinfo : EIATTR_KPARAM_INFO
	.align		4
.L_56:
        /*0188*/ 	.byte	0x04, 0x17
        /*018a*/ 	.short	(.L_58 - .L_57)
.L_57:
        /*018c*/ 	.word	0x00000000
        /*0190*/ 	.short	0x0001
        /*0192*/ 	.short	0x0008
        /*0194*/ 	.byte	0x00, 0xf4, 0x21, 0x00


	//----- nvinfo : EIATTR_KPARAM_INFO
	.align		4
.L_58:
        /*0198*/ 	.byte	0x04, 0x17
        /*019a*/ 	.short	(.L_60 - .L_59)
.L_59:
        /*019c*/ 	.word	0x00000000
        /*01a0*/ 	.short	0x0000
        /*01a2*/ 	.short	0x0000
        /*01a4*/ 	.byte	0x00, 0xf4, 0x21, 0x00


	//----- nvinfo : EIATTR_SPARSE_MMA_MASK
	.align		4
.L_60:
        /*01a8*/ 	.byte	0x03, 0x50
        /*01aa*/ 	.short	0x0000


	//----- nvinfo : EIATTR_MAXREG_COUNT
	.align		4
        /*01ac*/ 	.byte	0x03, 0x1b
        /*01ae*/ 	.short	0x00ff


	//----- nvinfo : EIATTR_NUM_BARRIERS
	.align		4
        /*01b0*/ 	.byte	0x02, 0x4c
        /*01b2*/ 	.byte	0x01
	.zero		1


	//----- nvinfo : EIATTR_ANNOTATIONS
	.align		4
        /*01b4*/ 	.byte	0x04, 0x55
        /*01b6*/ 	.short	(.L_62 - .L_61)


	//   ....[0]....
.L_61:
        /*01b8*/ 	.word	0x00000001
        /*01bc*/ 	.byte	0x80, 0x02, 0x00, 0x00, 0x01, 0x00, 0x00, 0x00, 0x60, 0x03, 0x00, 0x00, 0x01, 0x00, 0x00, 0x00
        /* <DEDUP_REMOVED lines=2406> */
        /*982c*/ 	.byte	0x80, 0x3b, 0x04, 0x00


	//----- nvinfo : EIATTR_MERCURY_ISA_VERSION
	.align		4
.L_62:
        /*9830*/ 	.byte	0x03, 0x5f
        /*9832*/ 	.short	0x0101


	//----- nvinfo : EIATTR_COOP_GROUP_MASK_REGIDS
	.align		4
        /*9834*/ 	.byte	0x04, 0x29
        /*9836*/ 	.short	(.L_64 - .L_63)


	//   ....[0]....
.L_63:
        /*9838*/ 	.word	0xffffffff


	//   ....[1]....
        /*983c*/ 	.word	0xffffffff


	//   ....[2]....
        /*9840*/ 	.word	0xffffffff


	//   ....[3]....
        /*9844*/ 	.word	0xffffffff


	//   ....[4]....
        /*9848*/ 	.word	0xffffffff


	//   ....[5]....
        /*984c*/ 	.word	0xffffffff


	//   ....[6]....
        /*9850*/ 	.word	0xffffffff


	//   ....[7]....
        /*9854*/ 	.word	0xffffffff


	//   ....[8]....
        /*9858*/ 	.word	0xffffffff


	//   ....[9]....
        /*985c*/ 	.word	0xffffffff


	//   ....[10]....
        /*9860*/ 	.word	0xffffffff


	//   ....[11]....
        /*9864*/ 	.word	0xffffffff


	//   ....[12]....
        /*9868*/ 	.word	0xffffffff


	//   ....[13]....
        /*986c*/ 	.word	0xffffffff


	//   ....[14]....
        /*9870*/ 	.word	0xffffffff


	//   ....[15]....
        /*9874*/ 	.word	0xffffffff


	//----- nvinfo : EIATTR_COOP_GROUP_INSTR_OFFSETS
	.align		4
.L_64:
        /*9878*/ 	.byte	0x04, 0x28
        /*987a*/ 	.short	(.L_66 - .L_65)


	//   ....[0]....
.L_65:
        /*987c*/ 	.word	0x000194e0


	//   ....[1]....
        /*9880*/ 	.word	0x00019760


	//   ....[2]....
        /*9884*/ 	.word	0x00019ae0


	//   ....[3]....
        /*9888*/ 	.word	0x00019b10


	//   ....[4]....
        /*988c*/ 	.word	0x00019ca0


	//   ....[5]....
        /*9890*/ 	.word	0x00019cd0


	//   ....[6]....
        /*9894*/ 	.word	0x0001a340


	//   ....[7]....
        /*9898*/ 	.word	0x0001a370


	//   ....[8]....
        /*989c*/ 	.word	0x0001fec0


	//   ....[9]....
        /*98a0*/ 	.word	0x0001fed0


	//   ....[10]....
        /*98a4*/ 	.word	0x0001fee0


	//   ....[11]....
        /*98a8*/ 	.word	0x0001fef0


	//   ....[12]....
        /*98ac*/ 	.word	0x0001ff30


	//   ....[13]....
        /*98b0*/ 	.word	0x0001ff50


	//   ....[14]....
        /*98b4*/ 	.word	0x0001ff60


	//   ....[15]....
        /*98b8*/ 	.word	0x0001ff70


	//----- nvinfo : EIATTR_EXIT_INSTR_OFFSETS
	.align		4
.L_66:
        /*98bc*/ 	.byte	0x04, 0x1c
        /*98be*/ 	.short	(.L_68 - .L_67)


	//   ....[0]....
.L_67:
        /*98c0*/ 	.word	0x00043fd0


	//----- nvinfo : EIATTR_REQNTID
	.align		4
.L_68:
        /*98c4*/ 	.byte	0x04, 0x10
        /*98c6*/ 	.short	(.L_70 - .L_69)
.L_69:
        /*98c8*/ 	.word	0x00000080
        /*98cc*/ 	.word	0x00000001
        /*98d0*/ 	.word	0x00000001


	//----- nvinfo : EIATTR_CBANK_PARAM_SIZE
	.align		4
.L_70:
        /*98d4*/ 	.byte	0x03, 0x19
        /*98d6*/ 	.short	0x0088


	//----- nvinfo : EIATTR_PARAM_CBANK
	.align		4
        /*98d8*/ 	.byte	0x04, 0x0a
        /*98da*/ 	.short	(.L_72 - .L_71)
	.align		4
.L_71:
        /*98dc*/ 	.word	index@(.nv.constant0.attn_fwd)
        /*98e0*/ 	.short	0x0210
        /*98e2*/ 	.short	0x0088


	//----- nvinfo : EIATTR_SW_WAR
	.align		4
.L_72:
        /*98e4*/ 	.byte	0x04, 0x36
        /*98e6*/ 	.short	(.L_74 - .L_73)
.L_73:
        /*98e8*/ 	.word	0x00000008
.L_74:


//--------------------- .nv.callgraph             --------------------------
	.section	.nv.callgraph,"",@"SHT_CUDA_CALLGRAPH"
	.align	4
	.sectionentsize	8
	.align		4
        /*0000*/ 	.word	0x00000000
	.align		4
        /*0004*/ 	.word	0xffffffff
	.align		4
        /*0008*/ 	.word	0x00000000
	.align		4
        /*000c*/ 	.word	0xfffffffe
	.align		4
        /*0010*/ 	.word	0x00000000
	.align		4
        /*0014*/ 	.word	0xfffffffd
	.align		4
        /*0018*/ 	.word	0x00000000
	.align		4
        /*001c*/ 	.word	0xfffffffc


//--------------------- .nv.constant4             --------------------------
	.section	.nv.constant4,"a",@progbits
	.align	8
	.align		8
.nv.constant4:
        /*0000*/ 	.dword	_$_str


//--------------------- .text.attn_fwd            --------------------------
	.section	.text.attn_fwd,"ax",@progbits
	.align	128
        .global         attn_fwd
        .type           attn_fwd,@function
        .size           attn_fwd,(.L_x_3 - attn_fwd)
        .other          attn_fwd,@"STO_CUDA_ENTRY STV_DEFAULT"
attn_fwd:
.text.attn_fwd:
[----:B------:R-:W0:Y:S01]  /*0000*/  LDC R1, c[0x0][0x28] ;  /* 0x00000a00ff017b82 */ /* 0x000e220000000800 */
[----:B------:R-:W1:Y:S07]  /*0010*/  S2R R0, SR_CTAID.X ;  /* 0x0000000000007919 */ /* 0x000e6e0000002500 */
[----:B------:R-:W2:Y:S01]  /*0020*/  LDC.64 R2, c[0x0][0x240] ;  /* 0x00009000ff027b82 */ /* 0x000ea20000000a00 */
[----:B0-----:R-:W-:Y:S01]  /*0030*/  IADD3 R1, R1, -0x1320, RZ ;  /* 0xffffece001017810 */ /* 0x001fe20007ffe0ff */
[----:B------:R-:W-:Y:S01]  /*0040*/  ULDC.64 UR60, c[0x0][0x208] ;  /* 0x00008200003c7ab9 */ /* 0x000fe20000000a00 */
[----:B------:R-:W0:Y:S01]  /*0050*/  S2R R92, SR_TID.X ;  /* 0x00000000005c7919 */ /* 0x000e220000002100 */
[----:B------:R-:W2:Y:S04]  /*0060*/  S2R R10, SR_CTAID.Y ;  /* 0x00000000000a7919 */ /* 0x000ea80000002600 */
[----:B------:R-:W3:Y:S01]  /*0070*/  LDC.64 R6, c[0x0][0x210] ;  /* 0x00008400ff067b82 */ /* 0x000ee20000000a00 */
[----:B------:R-:W4:Y:S01]  /*0080*/  S2R R5, SR_TID.X ;  /* 0x0000000000057919 */ /* 0x000f220000002100 */
[----:B------:R-:W5:Y:S06]  /*0090*/  S2R R4, SR_CgaCtaId ;  /* 0x0000000000047919 */ /* 0x000f6c0000008800 */
[----:B------:R-:W4:Y:S01]  /*00a0*/  LDC R26, c[0x0][0x248] ;  /* 0x00009200ff1a7b82 */ /* 0x000f220000000800 */
[----:B------:R-:W3:Y:S07]  /*00b0*/  S2R R8, SR_TID.X ;  /* 0x0000000000087919 */ /* 0x000eee0000002100 */
[----:B------:R-:W4:Y:S01]  /*00c0*/  LDC R75, c[0x0][0x248] ;  /* 0x00009200ff4b7b82 */ /* 0x000f220000000800 */
[----:B-1----:R-:W-:-:S07]  /*00d0*/  SHF.L.U32 R9, R0, 0x7, RZ ;  /* 0x0000000700097819 */ /* 0x002fce00000006ff */
[----:B------:R-:W1:Y:S01]  /*00e0*/  LDC R62, c[0x0][0x248] ;  /* 0x00009200ff3e7b82 */ /* 0x000e620000000800 */
[----:B0-----:R-:W-:Y:S01]  /*00f0*/  LOP3.LUT R9, R9, 0x7f, R92, 0xf8, !PT ;  /* 0x0000007f09097812 */ /* 0x001fe200078ef85c */
[----:B--2---:R-:W-:-:S06]  /*0100*/  IMAD R0, R10, R2, RZ ;  /* 0x000000020a007224 */ /* 0x004fcc00078e02ff */
[----:B------:R-:W0:Y:S01]  /*0110*/  LDC R197, c[0x0][0x248] ;  /* 0x00009200ffc57b82 */ /* 0x000e220000000800 */
[----:B------:R-:W-:Y:S01]  /*0120*/  IMAD R2, R9, R3, RZ ;  /* 0x0000000309027224 */ /* 0x000fe200078e02ff */
[----:B------:R-:W-:Y:S01]  /*0130*/  MOV R3, 0x400 ;  /* 0x0000040000037802 */ /* 0x000fe20000000f00 */
[C---:B------:R-:W-:Y:S02]  /*0140*/  IMAD.SHL.U32 R121, R0.reuse, 0x2, RZ ;  /* 0x0000000200797824 */ /* 0x040fe400078e00ff */
[----:B------:R-:W-:Y:S01]  /*0150*/  IMAD.HI R0, R0, 0x2, RZ ;  /* 0x0000000200007827 */ /* 0x000fe200078e02ff */
[----:B------:R-:W-:Y:S02]  /*0160*/  SHF.L.U32 R120, R2, 0x1, RZ ;  /* 0x0000000102787819 */ /* 0x000fe400000006ff */
[----:B-----5:R-:W-:Y:S01]  /*0170*/  LEA R58, R4, R3, 0x18 ;  /* 0x00000003043a7211 */ /* 0x020fe200078ec0ff */
[----:B------:R-:W-:Y:S01]  /*0180*/  IMAD.HI R2, R2, 0x2, RZ ;  /* 0x0000000202027827 */ /* 0x000fe200078e02ff */
[----:B---3--:R-:W-:Y:S01]  /*0190*/  IADD3 R120, P0, P1, R120, R6, R121 ;  /* 0x0000000678787210 */ /* 0x008fe2000791e079 */
[----:B------:R-:W2:Y:S01]  /*01a0*/  LDC R198, c[0x0][0x248] ;  /* 0x00009200ffc67b82 */ /* 0x000ea20000000800 */
[----:B------:R-:W-:Y:S01]  /*01b0*/  LOP3.LUT R3, R8, 0xf, RZ, 0xc0, !PT ;  /* 0x0000000f08037812 */ /* 0x000fe200078ec0ff */
[----:B----4-:R-:W-:Y:S01]  /*01c0*/  IMAD R24, R26, 0x90, RZ ;  /* 0x000000901a187824 */ /* 0x010fe200078e02ff */
[----:B------:R-:W-:Y:S01]  /*01d0*/  IADD3.X R121, R2, R7, R0, P0, P1 ;  /* 0x0000000702797210 */ /* 0x000fe200007e2400 */
[----:B------:R-:W-:Y:S01]  /*01e0*/  IMAD.SHL.U32 R2, R5, 0x8, RZ ;  /* 0x0000000805027824 */ /* 0x000fe200078e00ff */
[----:B------:R-:W-:Y:S01]  /*01f0*/  SHF.L.U32 R0, R8, 0x6, RZ ;  /* 0x0000000608007819 */ /* 0x000fe200000006ff */
[C---:B------:R-:W-:Y:S01]  /*0200*/  IMAD R43, R26.reuse, 0x48, RZ ;  /* 0x000000481a2b7824 */ /* 0x040fe200078e02ff */
[----:B------:R-:W-:Y:S01]  /*0210*/  LEA R3, R3, R58, 0x4 ;  /* 0x0000003a03037211 */ /* 0x000fe200078e20ff */
[----:B------:R-:W-:Y:S01]  /*0220*/  IMAD R7, R26, 0x50, RZ ;  /* 0x000000501a077824 */ /* 0x000fe200078e02ff */
[----:B------:R-:W-:Y:S01]  /*0230*/  LOP3.LUT R4, R2, 0x38, RZ, 0xc0, !PT ;  /* 0x0000003802047812 */ /* 0x000fe200078ec0ff */
[----:B------:R-:W-:Y:S01]  /*0240*/  IMAD R19, R26, 0x28, RZ ;  /* 0x000000281a137824 */ /* 0x000fe200078e02ff */
[----:B------:R-:W-:Y:S01]  /*0250*/  LOP3.LUT R0, R0, 0x400, RZ, 0xc0, !PT ;  /* 0x0000040000007812 */ /* 0x000fe200078ec0ff */
[----:B------:R-:W-:Y:S01]  /*0260*/  IMAD R17, R26, 0xa0, RZ ;  /* 0x000000a01a117824 */ /* 0x000fe200078e02ff */
[----:B------:R-:W-:Y:S01]  /*0270*/  LOP3.LUT R5, R5, 0x70, RZ, 0xc0, !PT ;  /* 0x0000007005057812 */ /* 0x000fe200078ec0ff */
[----:B------:R-:W-:Y:S01]  /*0280*/  STL [R1+0xbb0], R58 ;  /* 0x000bb03a01007387 */ /* 0x000fe20000100800 */
[----:B------:R-:W-:Y:S01]  /*0290*/  IADD3 R2, P0, R24, R120, RZ ;  /* 0x0000007818027210 */ /* 0x000fe20007f1e0ff */
[----:B------:R-:W-:Y:S01]  /*02a0*/  IMAD.IADD R6, R0, 0x1, R3 ;  /* 0x0000000100067824 */ /* 0x000fe200078e0203 */
[----:B------:R-:W-:Y:S01]  /*02b0*/  IADD3 R4, R58, R4, RZ ;  /* 0x000000043a047210 */ /* 0x000fe20007ffe0ff */
[C---:B------:R-:W-:Y:S01]  /*02c0*/  IMAD R25, R26.reuse, 0x18, RZ ;  /* 0x000000181a197824 */ /* 0x040fe200078e02ff */
[-C--:B------:R-:W-:Y:S01]  /*02d0*/  LEA.HI.X.SX32 R3, R43, R121.reuse, 0x1, P0 ;  /* 0x000000792b037211 */ /* 0x080fe200000f0eff */
[C---:B------:R-:W-:Y:S01]  /*02e0*/  IMAD R21, R26.reuse, 0xb0, RZ ;  /* 0x000000b01a157824 */ /* 0x040fe200078e02ff */
[----:B------:R-:W-:Y:S01]  /*02f0*/  LEA R0, R5, R4, 0x2 ;  /* 0x0000000405007211 */ /* 0x000fe200078e10ff */
[C---:B------:R-:W-:Y:S01]  /*0300*/  IMAD R5, R26.reuse, 0x30, RZ ;  /* 0x000000301a057824 */ /* 0x040fe200078e02ff */
[-C--:B------:R-:W-:Y:S01]  /*0310*/  IADD3 R46, P0, R7, R120.reuse, RZ ;  /* 0x00000078072e7210 */ /* 0x080fe20007f1e0ff */
[----:B------:R3:W4:Y:S01]  /*0320*/  LDG.E.U16 R61, desc[UR60][R2.64] ;  /* 0x0000003c023d7981 */ /* 0x000722000c1e1500 */
[C---:B------:R-:W-:Y:S01]  /*0330*/  IMAD R9, R26.reuse, 0x60, RZ ;  /* 0x000000601a097824 */ /* 0x040fe200078e02ff */
[----:B------:R-:W5:Y:S01]  /*0340*/  LDC R210, c[0x0][0x248] ;  /* 0x00009200ffd27b82 */ /* 0x000f620000000800 */
[----:B------:R-:W-:Y:S01]  /*0350*/  LEA.HI.X.SX32 R47, R19, R121, 0x1, P0 ;  /* 0x00000079132f7211 */ /* 0x000fe200000f0eff */
[----:B------:R1:W-:Y:S01]  /*0360*/  STL [R1+0xbf0], R6 ;  /* 0x000bf00601007387 */ /* 0x0003e20000100800 */
[C---:B------:R-:W-:Y:S01]  /*0370*/  IMAD R50, R26.reuse, 0xc0, RZ ;  /* 0x000000c01a327824 */ /* 0x040fe200078e02ff */
[-C--:B------:R-:W-:Y:S01]  /*0380*/  IADD3 R72, P2, R21, R120.reuse, RZ ;  /* 0x0000007815487210 */ /* 0x080fe20007f5e0ff */
[C---:B------:R-:W-:Y:S01]  /*0390*/  IMAD R11, R26.reuse, 0x58, RZ ;  /* 0x000000581a0b7824 */ /* 0x040fe200078e02ff */
[----:B------:R-:W4:Y:S01]  /*03a0*/  LDG.E.U16 R46, desc[UR60][R46.64] ;  /* 0x0000003c2e2e7981 */ /* 0x000f22000c1e1500 */
[----:B---3--:R-:W-:Y:S01]  /*03b0*/  IADD3 R2, P0, R5, R120, RZ ;  /* 0x0000007805027210 */ /* 0x008fe20007f1e0ff */
[----:B------:R-:W-:-:S02]  /*03c0*/  IMAD R16, R26, 0xd0, RZ ;  /* 0x000000d01a107824 */ /* 0x000fc400078e02ff */
[----:B------:R-:W3:Y:S01]  /*03d0*/  LDG.E.U16 R51, desc[UR60][R120.64] ;  /* 0x0000003c78337981 */ /* 0x000ee2000c1e1500 */
[----:B------:R-:W5:Y:S01]  /*03e0*/  LDC R211, c[0x0][0x248] ;  /* 0x00009200ffd37b82 */ /* 0x000f620000000800 */
[-C--:B-1----:R-:W-:Y:S01]  /*03f0*/  IADD3 R6, P1, R17, R120.reuse, RZ ;  /* 0x0000007811067210 */ /* 0x082fe20007f3e0ff */
[C---:B------:R-:W-:Y:S01]  /*0400*/  IMAD R13, R26.reuse, 0x70, RZ ;  /* 0x000000701a0d7824 */ /* 0x040fe200078e02ff */
[-C--:B------:R-:W-:Y:S01]  /*0410*/  LEA.HI.X.SX32 R3, R25, R121.reuse, 0x1, P0 ;  /* 0x0000007919037211 */ /* 0x080fe200000f0eff */
[C---:B------:R-:W-:Y:S01]  /*0420*/  IMAD R22, R26.reuse, 0xe0, RZ ;  /* 0x000000e01a167824 */ /* 0x040fe200078e02ff */
[-C--:B------:R-:W-:Y:S01]  /*0430*/  LEA.HI.X.SX32 R7, R7, R121.reuse, 0x1, P1 ;  /* 0x0000007907077211 */ /* 0x080fe200008f0eff */
[C---:B------:R-:W-:Y:S01]  /*0440*/  IMAD R57, R26.reuse, 0x68, RZ ;  /* 0x000000681a397824 */ /* 0x040fe200078e02ff */
[-C--:B------:R-:W-:Y:S01]  /*0450*/  IADD3 R4, P0, R9, R120.reuse, RZ ;  /* 0x0000007809047210 */ /* 0x080fe20007f1e0ff */
[----:B------:R-:W-:Y:S01]  /*0460*/  IMAD R59, R26, 0x38, RZ ;  /* 0x000000381a3b7824 */ /* 0x000fe200078e02ff */
[-C--:B------:R-:W-:Y:S01]  /*0470*/  IADD3 R28, P1, R50, R120.reuse, RZ ;  /* 0x00000078321c7210 */ /* 0x080fe20007f3e0ff */
[----:B------:R1:W4:Y:S01]  /*0480*/  LDG.E.U16 R60, desc[UR60][R6.64] ;  /* 0x0000003c063c7981 */ /* 0x000322000c1e1500 */
[-C--:B------:R-:W-:Y:S01]  /*0490*/  LEA.HI.X.SX32 R73, R11, R121.reuse, 0x1, P2 ;  /* 0x000000790b497211 */ /* 0x080fe200010f0eff */
[C---:B------:R-:W-:Y:S01]  /*04a0*/  IMAD R33, R26.reuse, 0x12, RZ ;  /* 0x000000121a217824 */ /* 0x040fe200078e02ff */
[-C--:B------:R-:W-:Y:S01]  /*04b0*/  LEA.HI.X.SX32 R5, R5, R121.reuse, 0x1, P0 ;  /* 0x0000007905057211 */ /* 0x080fe200000f0eff */
[----:B------:R-:W-:Y:S01]  /*04c0*/  IMAD R35, R26, 0x22, RZ ;  /* 0x000000221a237824 */ /* 0x000fe200078e02ff */
[-C--:B------:R-:W-:Y:S01]  /*04d0*/  IADD3 R8, P2, R16, R120.reuse, RZ ;  /* 0x0000007810087210 */ /* 0x080fe20007f5e0ff */
[----:B------:R-:W-:Y:S01]  /*04e0*/  IMAD R95, R26, 0xf0, RZ ;  /* 0x000000f01a5f7824 */ /* 0x000fe200078e02ff */
[-C--:B------:R-:W-:Y:S01]  /*04f0*/  IADD3 R68, P0, R13, R120.reuse, RZ ;  /* 0x000000780d447210 */ /* 0x080fe20007f1e0ff */
[----:B------:R0:W4:Y:S01]  /*0500*/  LDG.E.U16 R23, desc[UR60][R2.64] ;  /* 0x0000003c02177981 */ /* 0x000122000c1e1500 */
[-C--:B------:R-:W-:Y:S01]  /*0510*/  LEA.HI.X.SX32 R29, R9, R121.reuse, 0x1, P1 ;  /* 0x00000079091d7211 */ /* 0x080fe200008f0eff */
[----:B------:R-:W3:Y:S01]  /*0520*/  LDC R209, c[0x0][0x248] ;  /* 0x00009200ffd17b82 */ /* 0x000ee20000000800 */
[----:B-1----:R-:W-:Y:S01]  /*0530*/  IADD3 R6, P1, R22, R120, RZ ;  /* 0x0000007816067210 */ /* 0x002fe20007f3e0ff */
[----:B------:R1:W4:Y:S01]  /*0540*/  LDG.E.U16 R66, desc[UR60][R4.64] ;  /* 0x0000003c04427981 */ /* 0x000322000c1e1500 */
[----:B------:R-:W-:-:S02]  /*0550*/  LEA.HI.X.SX32 R9, R57, R121, 0x1, P2 ;  /* 0x0000007939097211 */ /* 0x000fc400010f0eff */
[-C--:B------:R-:W-:Y:S01]  /*0560*/  LEA.HI.X.SX32 R69, R59, R121.reuse, 0x1, P0 ;  /* 0x000000793b457211 */ /* 0x080fe200000f0eff */
[C---:B------:R-:W-:Y:S01]  /*0570*/  IMAD R15, R26.reuse, 0x78, RZ ;  /* 0x000000781a0f7824 */ /* 0x040fe200078e02ff */
[-C--:B------:R-:W-:Y:S01]  /*0580*/  IADD3 R90, P0, R33, R120.reuse, RZ ;  /* 0x00000078215a7210 */ /* 0x080fe20007f1e0ff */
[C---:B0-----:R-:W-:Y:S01]  /*0590*/  IMAD R3, R26.reuse, 0x9, RZ ;  /* 0x000000091a037824 */ /* 0x041fe200078e02ff */
[-C--:B------:R-:W-:Y:S01]  /*05a0*/  LEA.HI.X.SX32 R7, R13, R121.reuse, 0x1, P1 ;  /* 0x000000790d077211 */ /* 0x080fe200008f0eff */
[C---:B------:R-:W-:Y:S01]  /*05b0*/  IMAD R49, R26.reuse, 0x42, RZ ;  /* 0x000000421a317824 */ /* 0x040fe200078e02ff */
[-C--:B------:R-:W-:Y:S01]  /*05c0*/  IADD3 R2, P1, R35, R120.reuse, RZ ;  /* 0x0000007823027210 */ /* 0x080fe20007f3e0ff */
[C---:B-1----:R-:W-:Y:S01]  /*05d0*/  IMAD R5, R26.reuse, 0x11, RZ ;  /* 0x000000111a057824 */ /* 0x042fe200078e02ff */
[-C--:B------:R-:W-:Y:S01]  /*05e0*/  IADD3 R12, P2, R95, R120.reuse, RZ ;  /* 0x000000785f0c7210 */ /* 0x080fe20007f5e0ff */
[C---:B------:R-:W-:Y:S01]  /*05f0*/  IMAD R53, R26.reuse, 0x52, RZ ;  /* 0x000000521a357824 */ /* 0x040fe200078e02ff */
[----:B------:R-:W4:Y:S01]  /*0600*/  LDG.E.U16 R72, desc[UR60][R72.64] ;  /* 0x0000003c48487981 */ /* 0x000f22000c1e1500 */
[-C--:B------:R-:W-:Y:S01]  /*0610*/  LEA.HI.X.SX32 R91, R3, R121.reuse, 0x1, P0 ;  /* 0x00000079035b7211 */ /* 0x080fe200000f0eff */
[C---:B------:R-:W-:Y:S01]  /*0620*/  IMAD R27, R26.reuse, 0x29, RZ ;  /* 0x000000291a1b7824 */ /* 0x040fe200078e02ff */
[-C--:B------:R-:W-:Y:S01]  /*0630*/  LEA.HI.X.SX32 R3, R5, R121.reuse, 0x1, P1 ;  /* 0x0000007905037211 */ /* 0x080fe200008f0eff */
[----:B------:R0:W4:Y:S01]  /*0640*/  LDG.E.U16 R67, desc[UR60][R8.64] ;  /* 0x0000003c08437981 */ /* 0x000122000c1e1500 */
[----:B------:R-:W-:Y:S01]  /*0650*/  LEA.HI.X.SX32 R13, R15, R121, 0x1, P2 ;  /* 0x000000790f0d7211 */ /* 0x000fe200010f0eff */
[C---:B------:R-:W-:Y:S01]  /*0660*/  IMAD R39, R26.reuse, 0x32, RZ ;  /* 0x000000321a277824 */ /* 0x040fe200078e02ff */
[----:B------:R-:W1:Y:S01]  /*0670*/  LDC R208, c[0x0][0x248] ;  /* 0x00009200ffd07b82 */ /* 0x000e620000000800 */
[C---:B------:R-:W-:Y:S01]  /*0680*/  IMAD R184, R26.reuse, 0x92, RZ ;  /* 0x000000921ab87824 */ /* 0x040fe200078e02ff */
[----:B------:R-:W4:Y:S04]  /*0690*/  LDG.E.U16 R89, desc[UR60][R2.64] ;  /* 0x0000003c02597981 */ /* 0x000f28000c1e1500 */
[----:B------:R2:W4:Y:S01]  /*06a0*/  LDG.E.U16 R73, desc[UR60][R6.64] ;  /* 0x0000003c06497981 */ /* 0x000522000c1e1500 */
[C---:B0-----:R-:W-:Y:S01]  /*06b0*/  IMAD R9, R26.reuse, 0x21, RZ ;  /* 0x000000211a097824 */ /* 0x041fe200078e02ff */
[-C--:B------:R-:W-:Y:S01]  /*06c0*/  IADD3 R8, P2, R53, R120.reuse, RZ ;  /* 0x0000007835087210 */ /* 0x080fe20007f5e0ff */
[C---:B------:R-:W-:Y:S01]  /*06d0*/  IMAD R5, R26.reuse, 0x19, RZ ;  /* 0x000000191a057824 */ /* 0x040fe200078e02ff */
[----:B------:R0:W4:Y:S01]  /*06e0*/  LDG.E.U16 R14, desc[UR60][R12.64] ;  /* 0x0000003c0c0e7981 */ /* 0x000122000c1e1500 */
[C---:B------:R-:W-:Y:S01]  /*06f0*/  IMAD R55, R26.reuse, 0x62, RZ ;  /* 0x000000621a377824 */ /* 0x040fe200078e02ff */
[----:B------:R-:W1:Y:S01]  /*0700*/  LDC R206, c[0x0][0x248] ;  /* 0x00009200ffce7b82 */ /* 0x000e620000000800 */
[C---:B------:R-:W-:Y:S01]  /*0710*/  IMAD R31, R26.reuse, 0x49, RZ ;  /* 0x000000491a1f7824 */ /* 0x040fe200078e02ff */
[----:B------:R-:W4:Y:S01]  /*0720*/  LDG.E.U16 R28, desc[UR60][R28.64] ;  /* 0x0000003c1c1c7981 */ /* 0x000f22000c1e1500 */
[----:B--2---:R-:W-:Y:S01]  /*0730*/  IADD3 R6, P1, R49, R120, RZ ;  /* 0x0000007831067210 */ /* 0x004fe20007f3e0ff */
[----:B------:R-:W-:-:S02]  /*0740*/  IMAD R192, R26, 0xd2, RZ ;  /* 0x000000d21ac07824 */ /* 0x000fc400078e02ff */
[----:B------:R2:W-:Y:S01]  /*0750*/  STL [R1+0xbf4], R0 ;  /* 0x000bf40001007387 */ /* 0x0005e20000100800 */
[-C--:B------:R-:W-:Y:S01]  /*0760*/  LEA.HI.X.SX32 R7, R9, R121.reuse, 0x1, P1 ;  /* 0x0000007909077211 */ /* 0x080fe200008f0eff */
[----:B------:R-:W1:Y:S01]  /*0770*/  LDC R207, c[0x0][0x248] ;  /* 0x00009200ffcf7b82 */ /* 0x000e620000000800 */
[-C--:B------:R-:W-:Y:S01]  /*0780*/  LEA.HI.X.SX32 R9, R27, R121.reuse, 0x1, P2 ;  /* 0x000000791b097211 */ /* 0x080fe200010f0eff */
[C---:B------:R-:W-:Y:S01]  /*0790*/  IMAD R63, R26.reuse, 0x82, RZ ;  /* 0x000000821a3f7824 */ /* 0x040fe200078e02ff */
[----:B------:R-:W-:Y:S01]  /*07a0*/  IADD3 R4, P0, R39, R120, RZ ;  /* 0x0000007827047210 */ /* 0x000fe20007f1e0ff */
[----:B------:R-:W-:Y:S01]  /*07b0*/  IMAD R3, R26, 0x31, RZ ;  /* 0x000000311a037824 */ /* 0x000fe200078e02ff */
[----:B------:R-:W4:Y:S03]  /*07c0*/  LDG.E.U16 R87, desc[UR60][R6.64] ;  /* 0x0000003c06577981 */ /* 0x000f26000c1e1500 */
[----:B------:R-:W1:Y:S01]  /*07d0*/  LDC R205, c[0x0][0x248] ;  /* 0x00009200ffcd7b82 */ /* 0x000e620000000800 */
[----:B------:R5:W4:Y:S01]  /*07e0*/  LDG.E.U16 R86, desc[UR60][R8.64] ;  /* 0x0000003c08567981 */ /* 0x000b22000c1e1500 */
[----:B------:R-:W-:-:S02]  /*07f0*/  LEA.HI.X.SX32 R5, R5, R121, 0x1, P0 ;  /* 0x0000007905057211 */ /* 0x000fc400000f0eff */
[-C--:B0-----:R-:W-:Y:S01]  /*0800*/  IADD3 R12, P0, R55, R120.reuse, RZ ;  /* 0x00000078370c7210 */ /* 0x081fe20007f1e0ff */
[C---:B------:R-:W-:Y:S01]  /*0810*/  IMAD R27, R26.reuse, 0x39, RZ ;  /* 0x000000391a1b7824 */ /* 0x040fe200078e02ff */
[----:B------:R-:W4:Y:S01]  /*0820*/  LDG.E.U16 R68, desc[UR60][R68.64] ;  /* 0x0000003c44447981 */ /* 0x000f22000c1e1500 */
[C---:B------:R-:W-:Y:S01]  /*0830*/  IMAD R186, R26.reuse, 0xa2, RZ ;  /* 0x000000a21aba7824 */ /* 0x040fe200078e02ff */
[----:B------:R-:W0:Y:S01]  /*0840*/  LDC R204, c[0x0][0x248] ;  /* 0x00009200ffcc7b82 */ /* 0x000e220000000800 */
[----:B------:R-:W-:Y:S01]  /*0850*/  IMAD R150, R26, 0x10a, RZ ;  /* 0x0000010a1a967824 */ /* 0x000fe200078e02ff */
[----:B------:R-:W4:Y:S01]  /*0860*/  LDG.E.U16 R90, desc[UR60][R90.64] ;  /* 0x0000003c5a5a7981 */ /* 0x000f22000c1e1500 */
[----:B-----5:R-:W-:Y:S01]  /*0870*/  IADD3 R8, P2, R184, R120, RZ ;  /* 0x00000078b8087210 */ /* 0x020fe20007f5e0ff */
[C---:B------:R-:W-:Y:S02]  /*0880*/  IMAD R29, R26.reuse, 0x41, RZ ;  /* 0x000000411a1d7824 */ /* 0x040fe400078e02ff */
[----:B------:R5:W4:Y:S01]  /*0890*/  LDG.E.U16 R88, desc[UR60][R4.64] ;  /* 0x0000003c04587981 */ /* 0x000b22000c1e1500 */
[-C--:B------:R-:W-:Y:S01]  /*08a0*/  LEA.HI.X.SX32 R9, R31, R121.reuse, 0x1, P2 ;  /* 0x000000791f097211 */ /* 0x080fe200010f0eff */
[----:B------:R-:W0:Y:S01]  /*08b0*/  LDC R214, c[0x0][0x248] ;  /* 0x00009200ffd67b82 */ /* 0x000e220000000800 */
[----:B------:R-:W-:Y:S01]  /*08c0*/  LEA.HI.X.SX32 R13, R3, R121, 0x1, P0 ;  /* 0x00000079030d7211 */ /* 0x000fe200000f0eff */
[----:B------:R-:W-:-:S02]  /*08d0*/  IMAD R3, R26, 0x72, RZ ;  /* 0x000000721a037824 */ /* 0x000fc400078e02ff */
[----:B------:R2:W4:Y:S01]  /*08e0*/  LDG.E.U16 R82, desc[UR60][R8.64] ;  /* 0x0000003c08527981 */ /* 0x000522000c1e1500 */
[----:B------:R-:W-:Y:S01]  /*08f0*/  IMAD R31, R26, 0x69, RZ ;  /* 0x000000691a1f7824 */ /* 0x000fe200078e02ff */
[-C--:B------:R-:W-:Y:S02]  /*0900*/  IADD3 R6, P1, R63, R120.reuse, RZ ;  /* 0x000000783f067210 */ /* 0x080fe40007f3e0ff */
[-C--:B-----5:R-:W-:Y:S01]  /*0910*/  IADD3 R4, P0, R3, R120.reuse, RZ ;  /* 0x0000007803047210 */ /* 0x0a0fe20007f1e0ff */
[----:B------:R5:W4:Y:S01]  /*0920*/  LDG.E.U16 R85, desc[UR60][R12.64] ;  /* 0x0000003c0c557981 */ /* 0x000b22000c1e1500 */
[----:B------:R-:W0:Y:S01]  /*0930*/  LDC R203, c[0x0][0x248] ;  /* 0x00009200ffcb7b82 */ /* 0x000e220000000800 */
[----:B--2---:R-:W-:-:S04]  /*0940*/  IADD3 R8, P2, R192, R120, RZ ;  /* 0x00000078c0087210 */ /* 0x004fc80007f5e0ff */
[-C--:B------:R-:W-:Y:S01]  /*0950*/  LEA.HI.X.SX32 R9, R31, R121.reuse, 0x1, P2 ;  /* 0x000000791f097211 */ /* 0x080fe200010f0eff */
[C---:B-----5:R-:W-:Y:S01]  /*0960*/  IMAD R13, R26.reuse, 0x51, RZ ;  /* 0x000000511a0d7824 */ /* 0x060fe200078e02ff */
[-C--:B------:R-:W-:Y:S01]  /*0970*/  LEA.HI.X.SX32 R5, R27, R121.reuse, 0x1, P0 ;  /* 0x000000791b057211 */ /* 0x080fe200000f0eff */
[----:B------:R-:W-:Y:S01]  /*0980*/  IMAD R188, R26, 0xb2, RZ ;  /* 0x000000b21abc7824 */ /* 0x000fe200078e02ff */
[-C--:B------:R-:W-:Y:S01]  /*0990*/  IADD3 R12, P0, R186, R120.reuse, RZ ;  /* 0x00000078ba0c7210 */ /* 0x080fe20007f1e0ff */
[C---:B------:R-:W-:Y:S01]  /*09a0*/  IMAD R190, R26.reuse, 0xc2, RZ ;  /* 0x000000c21abe7824 */ /* 0x040fe200078e02ff */
[-C--:B------:R-:W-:Y:S01]  /*09b0*/  LEA.HI.X.SX32 R7, R29, R121.reuse, 0x1, P1 ;  /* 0x000000791d077211 */ /* 0x080fe200008f0eff */
[----:B------:R2:W5:Y:S01]  /*09c0*/  LDG.E.U16 R78, desc[UR60][R8.64] ;  /* 0x0000003c084e7981 */ /* 0x000562000c1e1500 */
[C---:B------:R-:W-:Y:S01]  /*09d0*/  IMAD R37, R26.reuse, 0x85, RZ ;  /* 0x000000851a257824 */ /* 0x040fe200078e02ff */
[----:B------:R-:W-:Y:S01]  /*09e0*/  LEA.HI.X.SX32 R13, R13, R121, 0x1, P0 ;  /* 0x000000790d0d7211 */ /* 0x000fe200000f0eff */
[C---:B------:R-:W-:Y:S01]  /*09f0*/  IMAD R27, R26.reuse, 0x59, RZ ;  /* 0x000000591a1b7824 */ /* 0x040fe200078e02ff */
[----:B------:R1:W5:Y:S01]  /*0a00*/  LDG.E.U16 R84, desc[UR60][R4.64] ;  /* 0x0000003c04547981 */ /* 0x000362000c1e1500 */
[C---:B------:R-:W-:Y:S01]  /*0a10*/  IMAD R29, R26.reuse, 0x61, RZ ;  /* 0x000000611a1d7824 */ /* 0x040fe200078e02ff */
[----:B------:R-:W4:Y:S01]  /*0a20*/  LDC R102, c[0x0][0x248] ;  /* 0x00009200ff667b82 */ /* 0x000f220000000800 */
[----:B------:R-:W-:Y:S01]  /*0a30*/  IMAD R194, R26, 0xe2, RZ ;  /* 0x000000e21ac27824 */ /* 0x000fe200078e02ff */
[----:B------:R1:W5:Y:S01]  /*0a40*/  LDG.E.U16 R83, desc[UR60][R6.64] ;  /* 0x0000003c06537981 */ /* 0x000362000c1e1500 */
[----:B--2---:R-:W-:-:S03]  /*0a50*/  IADD3 R8, P2, R150, R120, RZ ;  /* 0x0000007896087210 */ /* 0x004fc60007f5e0ff */
[----:B------:R2:W5:Y:S01]  /*0a60*/  LDG.E.U16 R81, desc[UR60][R12.64] ;  /* 0x0000003c0c517981 */ /* 0x000562000c1e1500 */
[-C--:B-1----:R-:W-:Y:S01]  /*0a70*/  IADD3 R4, P0, R188, R120.reuse, RZ ;  /* 0x00000078bc047210 */ /* 0x082fe20007f1e0ff */
[----:B------:R-:W1:Y:S01]  /*0a80*/  LDC R100, c[0x0][0x248] ;  /* 0x00009200ff647b82 */ /* 0x000e620000000800 */
[-C--:B------:R-:W-:Y:S02]  /*0a90*/  LEA.HI.X.SX32 R9, R37, R121.reuse, 0x1, P2 ;  /* 0x0000007925097211 */ /* 0x080fe400010f0eff */
[-C--:B------:R-:W-:Y:S01]  /*0aa0*/  IADD3 R6, P1, R190, R120.reuse, RZ ;  /* 0x00000078be067210 */ /* 0x080fe20007f3e0ff */
[C---:B------:R-:W-:Y:S01]  /*0ab0*/  IMAD R196, R26.reuse, 0xf2, RZ ;  /* 0x000000f21ac47824 */ /* 0x040fe200078e02ff */
[-C--:B------:R-:W-:Y:S01]  /*0ac0*/  LEA.HI.X.SX32 R5, R27, R121.reuse, 0x1, P0 ;  /* 0x000000791b057211 */ /* 0x080fe200000f0eff */
[----:B------:R-:W3:Y:S01]  /*0ad0*/  LDG.E.U16 R2, desc[UR60][R8.64] ;  /* 0x0000003c08027981 */ /* 0x000ee2000c1e1500 */
[----:B--2---:R-:W-:Y:S01]  /*0ae0*/  IMAD R13, R26, 0x71, RZ ;  /* 0x000000711a0d7824 */ /* 0x004fe200078e02ff */
[-C--:B------:R-:W-:Y:S01]  /*0af0*/  LEA.HI.X.SX32 R7, R29, R121.reuse, 0x1, P1 ;  /* 0x000000791d077211 */ /* 0x080fe200008f0eff */
[----:B------:R-:W2:Y:S01]  /*0b00*/  LDC R212, c[0x0][0x248] ;  /* 0x00009200ffd47b82 */ /* 0x000ea20000000800 */
[----:B------:R-:W-:Y:S01]  /*0b10*/  IADD3 R12, P0, R194, R120, RZ ;  /* 0x00000078c20c7210 */ /* 0x000fe20007f1e0ff */
[----:B------:R-:W-:Y:S01]  /*0b20*/  IMAD R27, R26, 0x79, RZ ;  /* 0x000000791a1b7824 */ /* 0x000fe200078e02ff */
[----:B------:R0:W5:Y:S02]  /*0b30*/  LDG.E.U16 R80, desc[UR60][R4.64] ;  /* 0x0000003c04507981 */ /* 0x000164000c1e1500 */
[----:B------:R-:W-:-:S02]  /*0b40*/  LEA.HI.X.SX32 R13, R13, R121, 0x1, P0 ;  /* 0x000000790d0d7211 */ /* 0x000fc400000f0eff */
[----:B------:R0:W5:Y:S01]  /*0b50*/  LDG.E.U16 R79, desc[UR60][R6.64] ;  /* 0x0000003c064f7981 */ /* 0x000162000c1e1500 */
[-C--:B------:R-:W-:Y:S01]  /*0b60*/  IADD3 R30, P0, R196, R120.reuse, RZ ;  /* 0x00000078c41e7210 */ /* 0x080fe20007f1e0ff */
[C---:B------:R-:W-:Y:S01]  /*0b70*/  IMAD R37, R26.reuse, 0x24, RZ ;  /* 0x000000241a257824 */ /* 0x040fe200078e02ff */
[----:B------:R-:W4:Y:S01]  /*0b80*/  LDC R103, c[0x0][0x248] ;  /* 0x00009200ff677b82 */ /* 0x000f220000000800 */
[----:B------:R0:W5:Y:S01]  /*0b90*/  LDG.E.U16 R77, desc[UR60][R12.64] ;  /* 0x0000003c0c4d7981 */ /* 0x000162000c1e1500 */
[----:B------:R-:W-:Y:S01]  /*0ba0*/  LEA.HI.X.SX32 R31, R27, R121, 0x1, P0 ;  /* 0x000000791b1f7211 */ /* 0x000fe200000f0eff */
[C---:B0-----:R-:W-:Y:S02]  /*0bb0*/  IMAD R5, R26.reuse, 0x5, RZ ;  /* 0x000000051a057824 */ /* 0x041fe400078e02ff */
[----:B------:R-:W-:Y:S02]  /*0bc0*/  IMAD R7, R26, 0xa, RZ ;  /* 0x0000000a1a077824 */ /* 0x000fe400078e02ff */
[----:B------:R0:W5:Y:S01]  /*0bd0*/  LDG.E.U16 R76, desc[UR60][R30.64] ;  /* 0x0000003c1e4c7981 */ /* 0x000162000c1e1500 */
[----:B------:R-:W4:Y:S02]  /*0be0*/  LDC R99, c[0x0][0x248] ;  /* 0x00009200ff637b82 */ /* 0x000f240000000800 */
[----:B------:R-:W-:-:S04]  /*0bf0*/  IADD3 R4, P0, R7, R120, RZ ;  /* 0x0000007807047210 */ /* 0x000fc80007f1e0ff */
[-C--:B------:R-:W-:Y:S01]  /*0c00*/  LEA.HI.X.SX32 R5, R5, R121.reuse, 0x1, P0 ;  /* 0x0000007905057211 */ /* 0x080fe200000f0eff */
[----:B------:R-:W-:Y:S01]  /*0c10*/  IMAD R13, R26, 0x14, RZ ;  /* 0x000000141a0d7824 */ /* 0x000fe200078e02ff */
[----:B------:R-:W4:Y:S03]  /*0c20*/  LDC R104, c[0x0][0x248] ;  /* 0x00009200ff687b82 */ /* 0x000f260000000800 */
[----:B------:R-:W2:Y:S01]  /*0c30*/  LDG.E.U16 R0, desc[UR60][R4.64] ;  /* 0x0000003c04007981 */ /* 0x000ea2000c1e1500 */
[-C--:B------:R-:W-:Y:S02]  /*0c40*/  IADD3 R18, P0, R19, R120.reuse, RZ ;  /* 0x0000007813127210 */ /* 0x080fe40007f1e0ff */
[----:B0-----:R-:W-:Y:S02]  /*0c50*/  IADD3 R30, P2, R43, R120, RZ ;  /* 0x000000782b1e7210 */ /* 0x001fe40007f5e0ff */
[-C--:B------:R-:W-:Y:S01]  /*0c60*/  LEA.HI.X.SX32 R19, R13, R121.reuse, 0x1, P0 ;  /* 0x000000790d137211 */ /* 0x080fe200000f0eff */
[----:B------:R-:W0:Y:S01]  /*0c70*/  LDC R106, c[0x0][0x248] ;  /* 0x00009200ff6a7b82 */ /* 0x000e220000000800 */
[----:B------:R-:W-:-:S03]  /*0c80*/  LEA.HI.X.SX32 R31, R37, R121, 0x1, P2 ;  /* 0x00000079251f7211 */ /* 0x000fc600010f0eff */
[----:B------:R-:W4:Y:S04]  /*0c90*/  LDG.E.U16 R38, desc[UR60][R18.64] ;  /* 0x0000003c12267981 */ /* 0x000f28000c1e1500 */
[----:B------:R-:W5:Y:S01]  /*0ca0*/  LDG.E.U16 R36, desc[UR60][R30.64] ;  /* 0x0000003c1e247981 */ /* 0x000f62000c1e1500 */
[C---:B------:R-:W-:Y:S01]  /*0cb0*/  IMAD R151, R26.reuse, 0x102, RZ ;  /* 0x000001021a977824 */ /* 0x040fe200078e02ff */
[----:B------:R-:W0:Y:S01]  /*0cc0*/  LDC R107, c[0x0][0x248] ;  /* 0x00009200ff6b7b82 */ /* 0x000e220000000800 */
[----:B------:R-:W-:-:S03]  /*0cd0*/  IMAD R29, R26, 0x81, RZ ;  /* 0x000000811a1d7824 */ /* 0x000fc600078e02ff */
[----:B------:R-:W-:-:S04]  /*0ce0*/  IADD3 R64, P1, R151, R120, RZ ;  /* 0x0000007897407210 */ /* 0x000fc80007f3e0ff */
[-C--:B------:R-:W-:Y:S01]  /*0cf0*/  LEA.HI.X.SX32 R65, R29, R121.reuse, 0x1, P1 ;  /* 0x000000791d417211 */ /* 0x080fe200008f0eff */
[----:B------:R-:W0:Y:S01]  /*0d00*/  LDC R101, c[0x0][0x248] ;  /* 0x00009200ff657b82 */ /* 0x000e220000000800 */
[-C--:B------:R-:W-:Y:S01]  /*0d10*/  IADD3 R6, P1, R13, R120.reuse, RZ ;  /* 0x000000780d067210 */ /* 0x080fe20007f3e0ff */
[C---:B------:R-:W-:Y:S02]  /*0d20*/  IMAD R29, R26.reuse, 0x1a, RZ ;  /* 0x0000001a1a1d7824 */ /* 0x040fe400078e02ff */
[C---:B------:R-:W-:Y:S01]  /*0d30*/  IMAD R41, R26.reuse, 0x34, RZ ;  /* 0x000000341a297824 */ /* 0x040fe200078e02ff */
[-C--:B------:R-:W-:Y:S01]  /*0d40*/  LEA.HI.X.SX32 R7, R7, R121.reuse, 0x1, P1 ;  /* 0x0000007907077211 */ /* 0x080fe200008f0eff */
[C---:B------:R-:W-:Y:S01]  /*0d50*/  IMAD R27, R26.reuse, 0xd, RZ ;  /* 0x0000000d1a1b7824 */ /* 0x040fe200078e02ff */
[-C--:B------:R-:W-:Y:S01]  /*0d60*/  IADD3 R12, P1, R37, R120.reuse, RZ ;  /* 0x00000078250c7210 */ /* 0x080fe20007f3e0ff */
[----:B------:R1:W5:Y:S01]  /*0d70*/  LDG.E.U16 R64, desc[UR60][R64.64] ;  /* 0x0000003c40407981 */ /* 0x000362000c1e1500 */
[----:B------:R-:W-:Y:S01]  /*0d80*/  IADD3 R8, P0, R29, R120, RZ ;  /* 0x000000781d087210 */ /* 0x000fe20007f1e0ff */
[----:B------:R-:W0:Y:S01]  /*0d90*/  LDC R108, c[0x0][0x248] ;  /* 0x00009200ff6c7b82 */ /* 0x000e220000000800 */
[-C--:B------:R-:W-:Y:S01]  /*0da0*/  LEA.HI.X.SX32 R13, R33, R121.reuse, 0x1, P1 ;  /* 0x00000079210d7211 */ /* 0x080fe200008f0eff */
[----:B------:R1:W5:Y:S01]  /*0db0*/  LDG.E.U16 R45, desc[UR60][R6.64] ;  /* 0x0000003c062d7981 */ /* 0x000362000c1e1500 */
[----:B------:R-:W-:Y:S01]  /*0dc0*/  LEA.HI.X.SX32 R9, R27, R121, 0x1, P0 ;  /* 0x000000791b097211 */ /* 0x000fe200000f0eff */
[----:B-1----:R-:W-:-:S02]  /*0dd0*/  IMAD R65, R26, 0x88, RZ ;  /* 0x000000881a417824 */ /* 0x002fc400078e02ff */
[----:B------:R1:W5:Y:S02]  /*0de0*/  LDG.E.U16 R44, desc[UR60][R12.64] ;  /* 0x0000003c0c2c7981 */ /* 0x000364000c1e1500 */
[----:B------:R-:W0:Y:S01]  /*0df0*/  LDC R105, c[0x0][0x248] ;  /* 0x00009200ff697b82 */ /* 0x000e220000000800 */
[-C--:B------:R-:W-:Y:S01]  /*0e00*/  IADD3 R6, P1, R41, R120.reuse, RZ ;  /* 0x0000007829067210 */ /* 0x080fe20007f3e0ff */
[----:B------:R-:W5:Y:S01]  /*0e10*/  LDG.E.U16 R34, desc[UR60][R8.64] ;  /* 0x0000003c08227981 */ /* 0x000f62000c1e1500 */
[-C--:B------:R-:W-:Y:S02]  /*0e20*/  IADD3 R32, P0, R57, R120.reuse, RZ ;  /* 0x0000007839207210 */ /* 0x080fe40007f1e0ff */
[----:B------:R-:W-:Y:S01]  /*0e30*/  LEA.HI.X.SX32 R7, R29, R121, 0x1, P1 ;  /* 0x000000791d077211 */ /* 0x000fe200008f0eff */
[----:B------:R-:W-:Y:S02]  /*0e40*/  IMAD R29, R26, 0x44, RZ ;  /* 0x000000441a1d7824 */ /* 0x000fe400078e02ff */
[----:B------:R-:W0:Y:S01]  /*0e50*/  LDC R109, c[0x0][0x248] ;  /* 0x00009200ff6d7b82 */ /* 0x000e220000000800 */
[----:B-1----:R-:W-:-:S02]  /*0e60*/  IADD3 R12, P2, R65, R120, RZ ;  /* 0x00000078410c7210 */ /* 0x002fc40007f5e0ff */
[-C--:B------:R-:W-:Y:S01]  /*0e70*/  LEA.HI.X.SX32 R33, R41, R121.reuse, 0x1, P0 ;  /* 0x0000007929217211 */ /* 0x080fe200000f0eff */
[C---:B------:R-:W-:Y:S01]  /*0e80*/  IMAD R27, R26.reuse, 0x2a, RZ ;  /* 0x0000002a1a1b7824 */ /* 0x040fe200078e02ff */
[----:B------:R-:W-:Y:S01]  /*0e90*/  LEA.HI.X.SX32 R13, R29, R121, 0x1, P2 ;  /* 0x000000791d0d7211 */ /* 0x000fe200010f0eff */
[----:B------:R-:W-:Y:S01]  /*0ea0*/  IMAD R5, R26, 0x15, RZ ;  /* 0x000000151a057824 */ /* 0x000fe200078e02ff */
[----:B------:R1:W5:Y:S01]  /*0eb0*/  LDG.E.U16 R43, desc[UR60][R6.64] ;  /* 0x0000003c062b7981 */ /* 0x000362000c1e1500 */
[----:B------:R-:W0:Y:S03]  /*0ec0*/  LDC R112, c[0x0][0x248] ;  /* 0x00009200ff707b82 */ /* 0x000e260000000800 */
[----:B------:R-:W5:Y:S01]  /*0ed0*/  LDG.E.U16 R10, desc[UR60][R32.64] ;  /* 0x0000003c200a7981 */ /* 0x000f62000c1e1500 */
[----:B------:R-:W-:-:S04]  /*0ee0*/  IADD3 R4, P0, R27, R120, RZ ;  /* 0x000000781b047210 */ /* 0x000fc80007f1e0ff */
[----:B------:R-:W-:Y:S01]  /*0ef0*/  LEA.HI.X.SX32 R5, R5, R121, 0x1, P0 ;  /* 0x0000007905057211 */ /* 0x000fe200000f0eff */
[C---:B------:R-:W-:Y:S01]  /*0f00*/  IMAD R20, R26.reuse, 0xa8, RZ ;  /* 0x000000a81a147824 */ /* 0x040fe200078e02ff */
[----:B------:R-:W0:Y:S01]  /*0f10*/  LDC R113, c[0x0][0x248] ;  /* 0x00009200ff717b82 */ /* 0x000e220000000800 */
[----:B------:R-:W-:-:S03]  /*0f20*/  IMAD R37, R26, 0x54, RZ ;  /* 0x000000541a257824 */ /* 0x000fc600078e02ff */
[----:B------:R-:W-:-:S04]  /*0f30*/  IADD3 R30, P0, R20, R120, RZ ;  /* 0x00000078141e7210 */ /* 0x000fc80007f1e0ff */
[----:B------:R-:W-:Y:S01]  /*0f40*/  LEA.HI.X.SX32 R31, R37, R121, 0x1, P0 ;  /* 0x00000079251f7211 */ /* 0x000fe200000f0eff */
[----:B------:R-:W0:Y:S08]  /*0f50*/  LDC R110, c[0x0][0x248] ;  /* 0x00009200ff6e7b82 */ /* 0x000e300000000800 */
        /* <DEDUP_REMOVED lines=22> */
[----:B------:R-:W0:Y:S01]  /*10c0*/  LDC R178, c[0x0][0x248] ;  /* 0x00009200ffb27b82 */ /* 0x000e220000000800 */
[----:B---3--:R3:W-:Y:S07]  /*10d0*/  STL [R1+0x34], R2 ;  /* 0x0000340201007387 */ /* 0x0087ee0000100800 */
[----:B------:R-:W0:Y:S01]  /*10e0*/  LDC R143, c[0x0][0x248] ;  /* 0x00009200ff8f7b82 */ /* 0x000e220000000800 */
[----:B---3--:R-:W3:Y:S07]  /*10f0*/  LDG.E.U16 R2, desc[UR60][R12.64] ;  /* 0x0000003c0c027981 */ /* 0x008eee000c1e1500 */
[----:B------:R-:W0:Y:S08]  /*1100*/  LDC R180, c[0x0][0x248] ;  /* 0x00009200ffb47b82 */ /* 0x000e300000000800 */
[----:B------:R-:W0:Y:S08]  /*1110*/  LDC R144, c[0x0][0x248] ;  /* 0x00009200ff907b82 */ /* 0x000e300000000800 */
[----:B------:R-:W0:Y:S01]  /*1120*/  LDC R167, c[0x0][0x248] ;  /* 0x00009200ffa77b82 */ /* 0x000e220000000800 */
[----:B--2---:R2:W-:Y:S07]  /*1130*/  STL [R1+0x108], R0 ;  /* 0x0001080001007387 */ /* 0x0045ee0000100800 */
[----:B------:R-:W0:Y:S01]  /*1140*/  LDC R168, c[0x0][0x248] ;  /* 0x00009200ffa87b82 */ /* 0x000e220000000800 */
[----:B--2---:R2:W3:Y:S07]  /*1150*/  LDG.E.U16 R0, desc[UR60][R4.64] ;  /* 0x0000003c04007981 */ /* 0x0044ee000c1e1500 */
[----:B------:R-:W0:Y:S01]  /*1160*/  LDC R155, c[0x0][0x248] ;  /* 0x00009200ff9b7b82 */ /* 0x000e220000000800 */
[----:B----4-:R-:W-:Y:S04]  /*1170*/  STL [R1+0xec], R38 ;  /* 0x0000ec2601007387 */ /* 0x010fe80000100800 */
[----:B-----5:R4:W-:Y:S03]  /*1180*/  STL [R1+0xcc], R36 ;  /* 0x0000cc2401007387 */ /* 0x0209e60000100800 */
[----:B------:R-:W5:Y:S01]  /*1190*/  LDC R201, c[0x0][0x248] ;  /* 0x00009200ffc97b82 */ /* 0x000f620000000800 */
[----:B----4-:R4:W5:Y:S01]  /*11a0*/  LDG.E.U16 R36, desc[UR60][R30.64] ;  /* 0x0000003c1e247981 */ /* 0x010962000c1e1500 */
[----:B------:R-:W-:Y:S01]  /*11b0*/  IADD3 R18, P1, R29, R120, RZ ;  /* 0x000000781d127210 */ /* 0x000fe20007f3e0ff */
[----:B------:R-:W-:-:S05]  /*11c0*/  IMAD R29, R26, 0x3a, RZ ;  /* 0x0000003a1a1d7824 */ /* 0x000fca00078e02ff */
[----:B------:R-:W0:Y:S01]  /*11d0*/  LDC R164, c[0x0][0x248] ;  /* 0x00009200ffa47b82 */ /* 0x000e220000000800 */
[-C--:B------:R-:W-:Y:S02]  /*11e0*/  LEA.HI.X.SX32 R19, R35, R121.reuse, 0x1, P1 ;  /* 0x0000007923137211 */ /* 0x080fe400008f0eff */
[-C--:B-1----:R-:W-:Y:S01]  /*11f0*/  IADD3 R6, P1, R37, R120.reuse, RZ ;  /* 0x0000007825067210 */ /* 0x082fe20007f3e0ff */
[C---:B------:R-:W-:Y:S01]  /*1200*/  IMAD R47, R26.reuse, 0xc8, RZ ;  /* 0x000000c81a2f7824 */ /* 0x040fe200078e02ff */
[-C--:B--2---:R-:W-:Y:S01]  /*1210*/  IADD3 R4, P0, R29, R120.reuse, RZ ;  /* 0x000000781d047210 */ /* 0x084fe20007f1e0ff */
[C---:B------:R-:W-:Y:S01]  /*1220*/  IMAD R94, R26.reuse, 0xe8, RZ ;  /* 0x000000e81a5e7824 */ /* 0x040fe200078e02ff */
[-C--:B------:R-:W-:Y:S01]  /*1230*/  LEA.HI.X.SX32 R7, R27, R121.reuse, 0x1, P1 ;  /* 0x000000791b077211 */ /* 0x080fe200008f0eff */
[C---:B------:R-:W-:Y:S01]  /*1240*/  IMAD R27, R26.reuse, 0x1d, RZ ;  /* 0x0000001d1a1b7824 */ /* 0x040fe200078e02ff */
[----:B------:R1:W2:Y:S01]  /*1250*/  LDG.E.U16 R42, desc[UR60][R18.64] ;  /* 0x0000003c122a7981 */ /* 0x0002a2000c1e1500 */
[----:B------:R-:W-:Y:S01]  /*1260*/  IMAD R35, R26, 0x64, RZ ;  /* 0x000000641a237824 */ /* 0x000fe200078e02ff */
[-C--:B------:R-:W-:Y:S01]  /*1270*/  IADD3 R12, P2, R47, R120.reuse, RZ ;  /* 0x000000782f0c7210 */ /* 0x080fe20007f5e0ff */
[----:B------:R-:W2:Y:S01]  /*1280*/  LDC R172, c[0x0][0x248] ;  /* 0x00009200ffac7b82 */ /* 0x000ea20000000800 */
[-C--:B------:R-:W-:Y:S01]  /*1290*/  LEA.HI.X.SX32 R5, R27, R121.reuse, 0x1, P0 ;  /* 0x000000791b057211 */ /* 0x080fe200000f0eff */
[----:B------:R1:W2:Y:S01]  /*12a0*/  LDG.E.U16 R41, desc[UR60][R6.64] ;  /* 0x0000003c06297981 */ /* 0x0002a2000c1e1500 */
[-C--:B----4-:R-:W-:Y:S01]  /*12b0*/  IADD3 R30, P0, R94, R120.reuse, RZ ;  /* 0x000000785e1e7210 */ /* 0x090fe20007f1e0ff */
[----:B-1----:R-:W-:Y:S01]  /*12c0*/  IMAD R19, R26, 0x74, RZ ;  /* 0x000000741a137824 */ /* 0x002fe200078e02ff */
[CC--:B------:R-:W-:Y:S01]  /*12d0*/  LEA.HI.X.SX32 R13, R35.reuse, R121.reuse, 0x1, P2 ;  /* 0x00000079230d7211 */ /* 0x0c0fe200010f0eff */
[----:B------:R1:W-:Y:S01]  /*12e0*/  STL [R1+0xf8], R34 ;  /* 0x0000f82201007387 */ /* 0x0003e20000100800 */
[----:B------:R-:W-:Y:S01]  /*12f0*/  IADD3 R8, P1, R35, R120, RZ ;  /* 0x0000007823087210 */ /* 0x000fe20007f3e0ff */
[----:B------:R-:W4:Y:S01]  /*1300*/  LDC R202, c[0x0][0x248] ;  /* 0x00009200ffca7b82 */ /* 0x000f220000000800 */
[-C--:B------:R-:W-:Y:S01]  /*1310*/  LEA.HI.X.SX32 R31, R19, R121.reuse, 0x1, P0 ;  /* 0x00000079131f7211 */ /* 0x080fe200000f0eff */
[----:B------:R0:W4:Y:S01]  /*1320*/  LDG.E.U16 R18, desc[UR60][R4.64] ;  /* 0x0000003c04127981 */ /* 0x000122000c1e1500 */
[----:B------:R-:W-:-:S02]  /*1330*/  LEA.HI.X.SX32 R9, R39, R121, 0x1, P1 ;  /* 0x0000007927097211 */ /* 0x000fc400008f0eff */
[-C--:B------:R-:W-:Y:S01]  /*1340*/  IADD3 R6, P1, R19, R120.reuse, RZ ;  /* 0x0000007813067210 */ /* 0x080fe20007f3e0ff */
[----:B-1----:R-:W2:Y:S02]  /*1350*/  LDG.E.U16 R34, desc[UR60][R12.64] ;  /* 0x0000003c0c227981 */ /* 0x002ea4000c1e1500 */
[----:B------:R-:W1:Y:S02]  /*1360*/  LDC R200, c[0x0][0x248] ;  /* 0x00009200ffc87b82 */ /* 0x000e640000000800 */
[----:B------:R0:W-:Y:S01]  /*1370*/  STL [R1+0xac], R10 ;  /* 0x0000ac0a01007387 */ /* 0x0001e20000100800 */
[-C--:B------:R-:W-:Y:S01]  /*1380*/  LEA.HI.X.SX32 R7, R29, R121.reuse, 0x1, P1 ;  /* 0x000000791d077211 */ /* 0x080fe200008f0eff */
[C---:B------:R-:W-:Y:S02]  /*1390*/  IMAD R71, R26.reuse, 0x108, RZ ;  /* 0x000001081a477824 */ /* 0x040fe400078e02ff */
[C---:B------:R-:W-:Y:S01]  /*13a0*/  IMAD R29, R26.reuse, 0x4a, RZ ;  /* 0x0000004a1a1d7824 */ /* 0x040fe200078e02ff */
[----:B------:R0:W4:Y:S01]  /*13b0*/  LDG.E.U16 R40, desc[UR60][R8.64] ;  /* 0x0000003c08287981 */ /* 0x000122000c1e1500 */
[C---:B------:R-:W-:Y:S01]  /*13c0*/  IMAD R33, R26.reuse, 0x84, RZ ;  /* 0x000000841a217824 */ /* 0x040fe200078e02ff */
[-C--:B------:R-:W-:Y:S01]  /*13d0*/  IADD3 R32, P2, R71, R120.reuse, RZ ;  /* 0x0000007847207210 */ /* 0x080fe20007f5e0ff */
[C---:B------:R-:W-:Y:S01]  /*13e0*/  IMAD R27, R26.reuse, 0x25, RZ ;  /* 0x000000251a1b7824 */ /* 0x040fe200078e02ff */
[----:B0-----:R-:W-:Y:S01]  /*13f0*/  IADD3 R4, P0, R29, R120, RZ ;  /* 0x000000781d047210 */ /* 0x001fe20007f1e0ff */
[----:B------:R-:W-:Y:S01]  /*1400*/  IMAD R19, R26, 0x94, RZ ;  /* 0x000000941a137824 */ /* 0x000fe200078e02ff */
[----:B------:R0:W4:Y:S01]  /*1410*/  LDG.E.U16 R39, desc[UR60][R6.64] ;  /* 0x0000003c06277981 */ /* 0x000122000c1e1500 */
[----:B------:R-:W1:Y:S01]  /*1420*/  LDC R175, c[0x0][0x248] ;  /* 0x00009200ffaf7b82 */ /* 0x000e620000000800 */
[----:B------:R-:W-:-:S02]  /*1430*/  LEA.HI.X.SX32 R5, R27, R121, 0x1, P0 ;  /* 0x000000791b057211 */ /* 0x000fc400000f0eff */
[CC--:B------:R-:W-:Y:S02]  /*1440*/  IADD3 R8, P1, R33.reuse, R120.reuse, RZ ;  /* 0x0000007821087210 */ /* 0x0c0fe40007f3e0ff */
[-C--:B------:R-:W-:Y:S01]  /*1450*/  LEA.HI.X.SX32 R33, R33, R121.reuse, 0x1, P2 ;  /* 0x0000007921217211 */ /* 0x080fe200010f0eff */
[C---:B------:R-:W-:Y:S01]  /*1460*/  IMAD R27, R26.reuse, 0x5a, RZ ;  /* 0x0000005a1a1b7824 */ /* 0x040fe200078e02ff */
[-C--:B------:R-:W-:Y:S01]  /*1470*/  LEA.HI.X.SX32 R9, R49, R121.reuse, 0x1, P1 ;  /* 0x0000007931097211 */ /* 0x080fe200008f0eff */
[C---:B------:R-:W-:Y:S01]  /*1480*/  IMAD R218, R26.reuse, 0xa4, RZ ;  /* 0x000000a41ada7824 */ /* 0x040fe200078e02ff */
[-C--:B------:R-:W-:Y:S01]  /*1490*/  IADD3 R12, P1, R19, R120.reuse, RZ ;  /* 0x00000078130c7210 */ /* 0x080fe20007f3e0ff */
[----:B------:R-:W4:Y:S01]  /*14a0*/  LDG.E.U16 R10, desc[UR60][R32.64] ;  /* 0x0000003c200a7981 */ /* 0x000f22000c1e1500 */
[C---:B0-----:R-:W-:Y:S01]  /*14b0*/  IMAD R7, R26.reuse, 0x2d, RZ ;  /* 0x0000002d1a077824 */ /* 0x041fe200078e02ff */
[-C--:B------:R-:W-:Y:S01]  /*14c0*/  IADD3 R6, P0, R27, R120.reuse, RZ ;  /* 0x000000781b067210 */ /* 0x080fe20007f1e0ff */
[C---:B------:R-:W-:Y:S01]  /*14d0*/  IMAD R221, R26.reuse, 0xb4, RZ ;  /* 0x000000b41add7824 */ /* 0x040fe200078e02ff */
[----:B------:R0:W4:Y:S01]  /*14e0*/  LDG.E.U16 R38, desc[UR60][R8.64] ;  /* 0x0000003c08267981 */ /* 0x000122000c1e1500 */
[-C--:B------:R-:W-:Y:S01]  /*14f0*/  LEA.HI.X.SX32 R13, R29, R121.reuse, 0x1, P1 ;  /* 0x000000791d0d7211 */ /* 0x080fe200008f0eff */
[C---:B------:R-:W-:Y:S01]  /*1500*/  IMAD R69, R26.reuse, 0x6a, RZ ;  /* 0x0000006a1a457824 */ /* 0x040fe200078e02ff */
[----:B------:R-:W-:Y:S01]  /*1510*/  LEA.HI.X.SX32 R7, R7, R121, 0x1, P0 ;  /* 0x0000007907077211 */ /* 0x000fe200000f0eff */
[----:B------:R-:W1:Y:S01]  /*1520*/  LDC R49, c[0x0][0x248] ;  /* 0x00009200ff317b82 */ /* 0x000e620000000800 */
[----:B------:R-:W-:Y:S01]  /*1530*/  IMAD R224, R26, 0xc4, RZ ;  /* 0x000000c41ae07824 */ /* 0x000fe200078e02ff */
[----:B------:R-:W4:Y:S01]  /*1540*/  LDG.E.U16 R37, desc[UR60][R12.64] ;  /* 0x0000003c0c257981 */ /* 0x000f22000c1e1500 */
[----:B0-----:R-:W-:-:S03]  /*1550*/  IADD3 R8, P1, R218, R120, RZ ;  /* 0x00000078da087210 */ /* 0x001fc60007f3e0ff */
[----:B------:R-:W4:Y:S02]  /*1560*/  LDG.E.U16 R6, desc[UR60][R6.64] ;  /* 0x0000003c06067981 */ /* 0x000f24000c1e1500 */
[----:B------:R-:W0:Y:S01]  /*1570*/  LDC R29, c[0x0][0x248] ;  /* 0x00009200ff1d7b82 */ /* 0x000e220000000800 */
[----:B------:R-:W-:-:S07]  /*1580*/  LEA.HI.X.SX32 R9, R53, R121, 0x1, P1 ;  /* 0x0000007935097211 */ /* 0x000fce00008f0eff */
        /* <DEDUP_REMOVED lines=21> */
[----:B---3--:R3:W-:Y:S01]  /*16e0*/  STL [R1+0x90], R2 ;  /* 0x0000900201007387 */ /* 0x0087e20000100800 */
[----:B-1----:R-:W-:-:S06]  /*16f0*/  LEA R48, P0, R49, R120, 0x4 ;  /* 0x0000007831307211 */ /* 0x002fcc00078020ff */
[----:B------:R-:W1:Y:S01]  /*1700*/  LDC R33, c[0x0][0x248] ;  /* 0x00009200ff217b82 */ /* 0x000e620000000800 */
[----:B---3--:R3:W4:Y:S07]  /*1710*/  LDG.E.U16 R2, desc[UR60][R30.64] ;  /* 0x0000003c1e027981 */ /* 0x00872e000c1e1500 */
[----:B------:R-:W1:Y:S08]  /*1720*/  LDC R53, c[0x0][0x248] ;  /* 0x00009200ff357b82 */ /* 0x000e700000000800 */
[----:B---3--:R-:W3:Y:S01]  /*1730*/  LDC R31, c[0x0][0x248] ;  /* 0x00009200ff1f7b82 */ /* 0x008ee20000000800 */
[----:B------:R-:W-:-:S07]  /*1740*/  IADD3 R12, P1, R224, R120, RZ ;  /* 0x00000078e00c7210 */ /* 0x000fce0007f3e0ff */
[----:B------:R-:W1:Y:S01]  /*1750*/  LDC R235, c[0x0][0x248] ;  /* 0x00009200ffeb7b82 */ /* 0x000e620000000800 */
[----:B------:R0:W-:Y:S07]  /*1760*/  STL [R1+0xe8], R0 ;  /* 0x0000e80001007387 */ /* 0x0001ee0000100800 */
[----:B------:R-:W1:Y:S01]  /*1770*/  LDC R30, c[0x0][0x248] ;  /* 0x00009200ff1e7b82 */ /* 0x000e620000000800 */
[----:B0-----:R0:W3:Y:S07]  /*1780*/  LDG.E.U16 R0, desc[UR60][R4.64] ;  /* 0x0000003c04007981 */ /* 0x0010ee000c1e1500 */
[----:B------:R-:W1:Y:S01]  /*1790*/  LDC R237, c[0x0][0x248] ;  /* 0x00009200ffed7b82 */ /* 0x000e620000000800 */
[----:B-----5:R5:W-:Y:S07]  /*17a0*/  STL [R1+0x78], R36 ;  /* 0x0000782401007387 */ /* 0x020bee0000100800 */
[----:B------:R-:W1:Y:S01]  /*17b0*/  LDC R241, c[0x0][0x248] ;  /* 0x00009200fff17b82 */ /* 0x000e620000000800 */
[----:B0-----:R-:W-:-:S04]  /*17c0*/  IADD3 R4, P2, R221, R120, RZ ;  /* 0x00000078dd047210 */ /* 0x001fc80007f5e0ff */
[-C--:B------:R-:W-:Y:S01]  /*17d0*/  LEA.HI.X.SX32 R5, R27, R121.reuse, 0x1, P2 ;  /* 0x000000791b057211 */ /* 0x080fe200010f0eff */
[----:B-----5:R0:W5:Y:S01]  /*17e0*/  LDG.E.U16 R36, desc[UR60][R8.64] ;  /* 0x0000003c08247981 */ /* 0x020162000c1e1500 */
[C---:B------:R-:W-:Y:S02]  /*17f0*/  SHF.L.U32 R27, R26.reuse, 0x3, RZ ;  /* 0x000000031a1b7819 */ /* 0x040fe400000006ff */
[----:B------:R-:W-:Y:S01]  /*1800*/  LEA.HI.X.SX32 R13, R55, R121, 0x1, P1 ;  /* 0x00000079370d7211 */ /* 0x000fe200008f0eff */
[----:B------:R4:W5:Y:S01]  /*1810*/  LDG.E.U16 R35, desc[UR60][R4.64] ;  /* 0x0000003c04237981 */ /* 0x000962000c1e1500 */
[----:B0-----:R-:W-:Y:S01]  /*1820*/  IMAD R9, R26, 0x35, RZ ;  /* 0x000000351a097824 */ /* 0x001fe200078e02ff */
[----:B------:R-:W-:-:S04]  /*1830*/  IADD3 R8, P2, R69, R120, RZ ;  /* 0x0000007845087210 */ /* 0x000fc80007f5e0ff */
[----:B------:R-:W-:-:S05]  /*1840*/  LEA.HI.X.SX32 R9, R9, R121, 0x1, P2 ;  /* 0x0000007909097211 */ /* 0x000fca00010f0eff */
[----:B------:R0:W5:Y:S04]  /*1850*/  LDG.E.U16 R32, desc[UR60][R8.64] ;  /* 0x0000003c08207981 */ /* 0x000168000c1e1500 */
[----:B--2---:R2:W-:Y:S04]  /*1860*/  STL [R1+0x60], R34 ;  /* 0x0000602201007387 */ /* 0x0045e80000100800 */
[----:B----4-:R4:W-:Y:S01]  /*1870*/  STL [R1+0xd8], R18 ;  /* 0x0000d81201007387 */ /* 0x0109e20000100800 */
[----:B------:R-:W-:Y:S02]  /*1880*/  LEA.HI.X.SX32 R49, R27, R121, 0x1, P0 ;  /* 0x000000791b317211 */ /* 0x000fe400000f0eff */
[----:B------:R-:W1:Y:S01]  /*1890*/  LDC R27, c[0x0][0x248] ;  /* 0x00009200ff1b7b82 */ /* 0x000e620000000800 */
[----:B------:R-:W-:Y:S01]  /*18a0*/  LEA R54, P1, R29, R120, 0x5 ;  /* 0x000000781d367211 */ /* 0x000fe200078228ff */
[C---:B------:R-:W-:Y:S01]  /*18b0*/  IMAD.SHL.U32 R7, R26.reuse, 0x10, RZ ;  /* 0x000000101a077824 */ /* 0x040fe200078e00ff */
[----:B------:R-:W-:-:S02]  /*18c0*/  SHF.L.U32 R5, R26, 0x5, RZ ;  /* 0x000000051a057819 */ /* 0x000fc400000006ff */
[----:B---3--:R-:W-:Y:S01]  /*18d0*/  LEA R4, P2, R31, R120, 0x6 ;  /* 0x000000781f047211 */ /* 0x008fe200078430ff */
[----:B0-----:R-:W-:Y:S01]  /*18e0*/  IMAD.SHL.U32 R9, R26, 0x80, RZ ;  /* 0x000000801a097824 */ /* 0x001fe200078e00ff */
[----:B--2---:R0:W2:Y:S01]  /*18f0*/  LDG.E.U16 R34, desc[UR60][R12.64] ;  /* 0x0000003c0c227981 */ /* 0x0040a2000c1e1500 */
[----:B----4-:R-:W3:Y:S01]  /*1900*/  LDC R18, c[0x0][0x248] ;  /* 0x00009200ff127b82 */ /* 0x010ee20000000800 */
[----:B------:R-:W-:Y:S02]  /*1910*/  IMAD R62, R62, 0x120, RZ ;  /* 0x000001203e3e7824 */ /* 0x000fe400078e02ff */
[----:B------:R-:W4:Y:S05]  /*1920*/  LDG.E.U16 R48, desc[UR60][R48.64] ;  /* 0x0000003c30307981 */ /* 0x000f2a000c1e1500 */
[----:B------:R-:W1:Y:S01]  /*1930*/  LDC R29, c[0x0][0x248] ;  /* 0x00009200ff1d7b82 */ /* 0x000e620000000800 */
[----:B------:R-:W-:-:S02]  /*1940*/  LEA.HI.X.SX32 R5, R5, R121, 0x1, P2 ;  /* 0x0000007905057211 */ /* 0x000fc400010f0eff */
[----:B------:R-:W-:Y:S02]  /*1950*/  LEA.HI.X.SX32 R55, R7, R121, 0x1, P1 ;  /* 0x0000007907377211 */ /* 0x000fe400008f0eff */
[C---:B------:R-:W-:Y:S01]  /*1960*/  SHF.L.U32 R7, R26.reuse, 0x6, RZ ;  /* 0x000000061a077819 */ /* 0x040fe200000006ff */
[----:B------:R1:W2:Y:S01]  /*1970*/  LDG.E.U16 R57, desc[UR60][R4.64] ;  /* 0x0000003c04397981 */ /* 0x0002a2000c1e1500 */
[C---:B0-----:R-:W-:Y:S01]  /*1980*/  SHF.L.U32 R13, R26.reuse, 0x8, RZ ;  /* 0x000000081a0d7819 */ /* 0x041fe200000006ff */
[----:B-1----:R-:W-:Y:S01]  /*1990*/  IMAD R27, R27, 0x110, RZ ;  /* 0x000001101b1b7824 */ /* 0x002fe200078e02ff */
[-C--:B------:R-:W-:Y:S01]  /*19a0*/  LEA R8, P2, R75, R120.reuse, 0x9 ;  /* 0x000000784b087211 */ /* 0x080fe200078448ff */
[----:B------:R-:W-:Y:S01]  /*19b0*/  IMAD R226, R26, 0xe4, RZ ;  /* 0x000000e41ae27824 */ /* 0x000fe200078e02ff */
[----:B------:R-:W2:Y:S01]  /*19c0*/  LDG.E.U16 R54, desc[UR60][R54.64] ;  /* 0x0000003c36367981 */ /* 0x000ea2000c1e1500 */
[----:B------:R-:W-:-:S04]  /*19d0*/  LEA R4, P1, R53, R120, 0x8 ;  /* 0x0000007835047211 */ /* 0x000fc800078240ff */
[-C--:B------:R-:W-:Y:S02]  /*19e0*/  LEA.HI.X.SX32 R5, R9, R121.reuse, 0x1, P1 ;  /* 0x0000007909057211 */ /* 0x080fe400008f0eff */
[----:B------:R-:W-:Y:S01]  /*19f0*/  LEA.HI.X.SX32 R9, R13, R121, 0x1, P2 ;  /* 0x000000790d097211 */ /* 0x000fe200010f0eff */
[----:B------:R-:W-:Y:S02]  /*1a00*/  IMAD R29, R29, 0x230, RZ ;  /* 0x000002301d1d7824 */ /* 0x000fe400078e02ff */
[----:B------:R-:W2:Y:S01]  /*1a10*/  LDG.E.U16 R55, desc[UR60][R4.64] ;  /* 0x0000003c04377981 */ /* 0x000ea2000c1e1500 */
[----:B------:R-:W-:-:S03]  /*1a20*/  IMAD R225, R26, 0xd4, RZ ;  /* 0x000000d41ae17824 */ /* 0x000fc600078e02ff */
[----:B------:R-:W2:Y:S01]  /*1a30*/  LDG.E.U16 R56, desc[UR60][R8.64] ;  /* 0x0000003c08387981 */ /* 0x000ea2000c1e1500 */
[C---:B------:R-:W-:Y:S02]  /*1a40*/  IMAD R229, R26.reuse, 0xf4, RZ ;  /* 0x000000f41ae57824 */ /* 0x040fe400078e02ff */
[C---:B------:R-:W-:Y:S02]  /*1a50*/  IMAD R185, R26.reuse, 0x8a, RZ ;  /* 0x0000008a1ab97824 */ /* 0x040fe400078e02ff */
[C---:B------:R-:W-:Y:S02]  /*1a60*/  IMAD R183, R26.reuse, 0x9a, RZ ;  /* 0x0000009a1ab77824 */ /* 0x040fe400078e02ff */
[C---:B------:R-:W-:Y:S02]  /*1a70*/  IMAD R187, R26.reuse, 0xaa, RZ ;  /* 0x000000aa1abb7824 */ /* 0x040fe400078e02ff */
[----:B------:R-:W-:Y:S01]  /*1a80*/  IMAD R189, R26, 0xba, RZ ;  /* 0x000000ba1abd7824 */ /* 0x000fe200078e02ff */
[----:B------:R0:W-:Y:S02]  /*1a90*/  STL [R1+0x48], R2 ;  /* 0x0000480201007387 */ /* 0x0001e40000100800 */
[----:B0-----:R-:W0:Y:S02]  /*1aa0*/  LDC R2, c[0x0][0x248] ;  /* 0x00009200ff027b82 */ /* 0x001e240000000800 */
[----:B------:R1:W-:Y:S06]  /*1ab0*/  STL [R1+0x38], R10 ;  /* 0x0000380a01007387 */ /* 0x0003ec0000100800 */
[----:B-1----:R-:W1:Y:S01]  /*1ac0*/  LDC R10, c[0x0][0x248] ;  /* 0x00009200ff0a7b82 */ /* 0x002e620000000800 */
[----:B------:R3:W-:Y:S01]  /*1ad0*/  STL [R1+0xc8], R0 ;  /* 0x0000c80001007387 */ /* 0x0007e20000100800 */
[----:B0-----:R-:W-:-:S06]  /*1ae0*/  IMAD R31, R2, 0x210, RZ ;  /* 0x00000210021f7824 */ /* 0x001fcc00078e02ff */
[----:B------:R-:W0:Y:S08]  /*1af0*/  LDC R2, c[0x0][0x248] ;  /* 0x00009200ff027b82 */ /* 0x000e300000000800 */
[----:B---3--:R-:W3:Y:S01]  /*1b00*/  LDC R0, c[0x0][0x248] ;  /* 0x00009200ff007b82 */ /* 0x008ee20000000800 */
[----:B------:R1:W-:Y:S02]  /*1b10*/  STL [R1+0xb8], R6 ;  /* 0x0000b80601007387 */ /* 0x0003e40000100800 */
[----:B-1----:R-:W-:-:S04]  /*1b20*/  LEA R6, P0, R33, R120, 0x7 ;  /* 0x0000007821067211 */ /* 0x002fc800078038ff */
[-C--:B------:R-:W-:Y:S02]  /*1b30*/  LEA.HI.X.SX32 R7, R7, R121.reuse, 0x1, P0 ;  /* 0x0000007907077211 */ /* 0x080fe400000f0eff */
[-C--:B------:R-:W-:Y:S01]  /*1b40*/  IADD3 R12, P0, R31, R120.reuse, RZ ;  /* 0x000000781f0c7210 */ /* 0x080fe20007f1e0ff */
[----:B------:R-:W-:Y:S02]  /*1b50*/  IMAD R31, R18, 0x220, RZ ;  /* 0x00000220121f7824 */ /* 0x000fe400078e02ff */
[----:B------:R1:W2:Y:S01]  /*1b60*/  LDG.E.U16 R52, desc[UR60][R6.64] ;  /* 0x0000003c06347981 */ /* 0x0002a2000c1e1500 */
[----:B------:R-:W-:Y:S01]  /*1b70*/  LEA.HI.X.SX32 R13, R71, R121, 0x1, P0 ;  /* 0x00000079470d7211 */ /* 0x000fe200000f0eff */
[----:B------:R-:W-:Y:S01]  /*1b80*/  IMAD R33, R30, 0x240, RZ ;  /* 0x000002401e217824 */ /* 0x000fe200078e02ff */
[-C--:B------:R-:W-:Y:S01]  /*1b90*/  IADD3 R30, P1, R31, R120.reuse, RZ ;  /* 0x000000781f1e7210 */ /* 0x080fe20007f3e0ff */
[----:B---3--:R-:W-:Y:S02]  /*1ba0*/  IMAD R49, R0, 0x118, RZ ;  /* 0x0000011800317824 */ /* 0x008fe400078e02ff */
[----:B------:R3:W2:Y:S01]  /*1bb0*/  LDG.E.U16 R53, desc[UR60][R12.64] ;  /* 0x0000003c0c357981 */ /* 0x0006a2000c1e1500 */
[----:B-1----:R-:W-:-:S03]  /*1bc0*/  IADD3 R6, P0, R27, R120, RZ ;  /* 0x000000781b067210 */ /* 0x002fc60007f1e0ff */
[----:B-----5:R1:W-:Y:S01]  /*1bd0*/  STL [R1+0xa8], R32 ;  /* 0x0000a82001007387 */ /* 0x0203e20000100800 */
[C---:B------:R-:W-:Y:S01]  /*1be0*/  IMAD R71, R26.reuse, 0x7a, RZ ;  /* 0x0000007a1a477824 */ /* 0x040fe200078e02ff */
[-C--:B------:R-:W-:Y:S02]  /*1bf0*/  LEA.HI.X.SX32 R7, R65, R121.reuse, 0x1, P0 ;  /* 0x0000007941077211 */ /* 0x080fe400000f0eff */
[-C--:B---3--:R-:W-:Y:S02]  /*1c00*/  IADD3 R12, P0, R33, R120.reuse, RZ ;  /* 0x00000078210c7210 */ /* 0x088fe40007f1e0ff */
[----:B-1----:R-:W-:Y:S01]  /*1c10*/  IADD3 R32, P2, R29, R120, RZ ;  /* 0x000000781d207210 */ /* 0x002fe20007f5e0ff */
[----:B------:R-:W-:Y:S01]  /*1c20*/  IMAD R65, R26, 0x3d, RZ ;  /* 0x0000003d1a417824 */ /* 0x000fe200078e02ff */
[-C--:B------:R-:W-:Y:S01]  /*1c30*/  LEA.HI.X.SX32 R31, R27, R121.reuse, 0x1, P1 ;  /* 0x000000791b1f7211 */ /* 0x080fe200008f0eff */
[----:B0-----:R-:W-:Y:S01]  /*1c40*/  IMAD R75, R2, 0x250, RZ ;  /* 0x00000250024b7824 */ /* 0x001fe200078e02ff */
[-C--:B------:R-:W-:Y:S01]  /*1c50*/  LEA.HI.X.SX32 R33, R49, R121.reuse, 0x1, P2 ;  /* 0x0000007931217211 */ /* 0x080fe200010f0eff */
[----:B------:R-:W3:Y:S01]  /*1c60*/  LDG.E.U16 R27, desc[UR60][R6.64] ;  /* 0x0000003c061b7981 */ /* 0x000ee2000c1e1500 */
[----:B------:R-:W-:-:S02]  /*1c70*/  LEA.HI.X.SX32 R13, R62, R121, 0x1, P0 ;  /* 0x000000793e0d7211 */ /* 0x000fc400000f0eff */
[-C--:B------:R-:W-:Y:S01]  /*1c80*/  IADD3 R8, P2, R226, R120.reuse, RZ ;  /* 0x00000078e2087210 */ /* 0x080fe20007f5e0ff */
[----:B------:R0:W5:Y:S01]  /*1c90*/  LDG.E.U16 R29, desc[UR60][R30.64] ;  /* 0x0000003c1e1d7981 */ /* 0x000162000c1e1500 */
[-C--:B------:R-:W-:Y:S02]  /*1ca0*/  IADD3 R4, P1, R225, R120.reuse, RZ ;  /* 0x00000078e1047210 */ /* 0x080fe40007f3e0ff */
[-C--:B------:R-:W-:Y:S01]  /*1cb0*/  IADD3 R2, P0, R71, R120.reuse, RZ ;  /* 0x0000007847027210 */ /* 0x080fe20007f1e0ff */
[----:B------:R-:W4:Y:S01]  /*1cc0*/  LDG.E.U16 R18, desc[UR60][R32.64] ;  /* 0x0000003c20127981 */ /* 0x000f22000c1e1500 */
[-C--:B------:R-:W-:Y:S02]  /*1cd0*/  LEA.HI.X.SX32 R9, R3, R121.reuse, 0x1, P2 ;  /* 0x0000007903097211 */ /* 0x080fe400010f0eff */
[-C--:B------:R-:W-:Y:S01]  /*1ce0*/  LEA.HI.X.SX32 R5, R69, R121.reuse, 0x1, P1 ;  /* 0x0000007945057211 */ /* 0x080fe200008f0eff */
[----:B------:R-:W3:Y:S01]  /*1cf0*/  LDG.E.U16 R12, desc[UR60][R12.64] ;  /* 0x0000003c0c0c7981 */ /* 0x000ee2000c1e1500 */
[----:B------:R-:W-:Y:S01]  /*1d00*/  LEA.HI.X.SX32 R3, R65, R121, 0x1, P0 ;  /* 0x0000007941037211 */ /* 0x000fe200000f0eff */
[----:B0-----:R-:W-:Y:S01]  /*1d10*/  IMAD R30, R10, 0x128, RZ ;  /* 0x000001280a1e7824 */ /* 0x001fe200078e02ff */
[----:B------:R-:W-:-:S02]  /*1d20*/  IADD3 R74, P1, R75, R120, RZ ;  /* 0x000000784b4a7210 */ /* 0x000fc40007f3e0ff */
[-C--:B------:R-:W-:Y:S01]  /*1d30*/  IADD3 R6, P2, R229, R120.reuse, RZ ;  /* 0x00000078e5067210 */ /* 0x080fe20007f5e0ff */
[----:B------:R-:W-:Y:S01]  /*1d40*/  IMAD R31, R26, 0x45, RZ ;  /* 0x000000451a1f7824 */ /* 0x000fe200078e02ff */
[----:B------:R0:W3:Y:S01]  /*1d50*/  LDG.E.U16 R33, desc[UR60][R4.64] ;  /* 0x0000003c04217981 */ /* 0x0000e2000c1e1500 */
[-C--:B------:R-:W-:Y:S01]  /*1d60*/  LEA.HI.X.SX32 R75, R30, R121.reuse, 0x1, P1 ;  /* 0x000000791e4b7211 */ /* 0x080fe200008f0eff */
[----:B------:R-:W-:Y:S01]  /*1d70*/  IMAD R65, R26, 0x4d, RZ ;  /* 0x0000004d1a417824 */ /* 0x000fe200078e02ff */
[-C--:B------:R-:W-:Y:S01]  /*1d80*/  IADD3 R70, P0, R185, R120.reuse, RZ ;  /* 0x00000078b9467210 */ /* 0x080fe20007f1e0ff */
[----:B------:R1:W2:Y:S01]  /*1d90*/  LDG.E.U16 R0, desc[UR60][R2.64] ;  /* 0x0000003c02007981 */ /* 0x0002a2000c1e1500 */
[-C--:B------:R-:W-:Y:S02]  /*1da0*/  LEA.HI.X.SX32 R7, R71, R121.reuse, 0x1, P2 ;  /* 0x0000007947077211 */ /* 0x080fe400010f0eff */
[----:B------:R-:W-:Y:S01]  /*1db0*/  LEA.HI.X.SX32 R71, R31, R121, 0x1, P0 ;  /* 0x000000791f477211 */ /* 0x000fe200000f0eff */
[----:B------:R-:W3:Y:S01]  /*1dc0*/  LDG.E.U16 R13, desc[UR60][R74.64] ;  /* 0x0000003c4a0d7981 */ /* 0x000ee2000c1e1500 */
[----:B0-----:R-:W-:-:S03]  /*1dd0*/  IADD3 R4, P1, R183, R120, RZ ;  /* 0x00000078b7047210 */ /* 0x001fc60007f3e0ff */
[----:B------:R0:W3:Y:S01]  /*1de0*/  LDG.E.U16 R32, desc[UR60][R8.64] ;  /* 0x0000003c08207981 */ /* 0x0000e2000c1e1500 */
[C---:B-1----:R-:W-:Y:S01]  /*1df0*/  IMAD R3, R26.reuse, 0x55, RZ ;  /* 0x000000551a037824 */ /* 0x042fe200078e02ff */
[-C--:B------:R-:W-:Y:S01]  /*1e00*/  IADD3 R2, P2, R187, R120.reuse, RZ ;  /* 0x00000078bb027210 */ /* 0x080fe20007f5e0ff */
[C---:B------:R-:W-:Y:S01]  /*1e10*/  IMAD R193, R26.reuse, 0xda, RZ ;  /* 0x000000da1ac17824 */ /* 0x040fe200078e02ff */
[-C--:B------:R-:W-:Y:S01]  /*1e20*/  LEA.HI.X.SX32 R5, R65, R121.reuse, 0x1, P1 ;  /* 0x0000007941057211 */ /* 0x080fe200008f0eff */
[----:B------:R-:W5:Y:S01]  /*1e30*/  LDG.E.U16 R74, desc[UR60][R70.64] ;  /* 0x0000003c464a7981 */ /* 0x000f62000c1e1500 */
[----:B------:R-:W-:Y:S01]  /*1e40*/  LEA.HI.X.SX32 R3, R3, R121, 0x1, P2 ;  /* 0x0000007903037211 */ /* 0x000fe200010f0eff */
[----:B0-----:R-:W-:Y:S02]  /*1e50*/  IMAD R9, R26, 0x5d, RZ ;  /* 0x0000005d1a097824 */ /* 0x001fe400078e02ff */
[----:B------:R-:W3:Y:S01]  /*1e60*/  LDG.E.U16 R31, desc[UR60][R6.64] ;  /* 0x0000003c061f7981 */ /* 0x000ee2000c1e1500 */
[----:B------:R-:W-:-:S03]  /*1e70*/  IADD3 R8, P0, R189, R120, RZ ;  /* 0x00000078bd087210 */ /* 0x000fc60007f1e0ff */
[----:B------:R-:W4:Y:S04]  /*1e80*/  LDG.E.U16 R10, desc[UR60][R2.64] ;  /* 0x0000003c020a7981 */ /* 0x000f28000c1e1500 */
[----:B------:R0:W3:Y:S01]  /*1e90*/  LDG.E.U16 R70, desc[UR60][R4.64] ;  /* 0x0000003c04467981 */ /* 0x0000e2000c1e1500 */
[----:B------:R-:W-:-:S05]  /*1ea0*/  LEA.HI.X.SX32 R9, R9, R121, 0x1, P0 ;  /* 0x0000007909097211 */ /* 0x000fca00000f0eff */
[----:B------:R1:W4:Y:S01]  /*1eb0*/  LDG.E.U16 R8, desc[UR60][R8.64] ;  /* 0x0000003c08087981 */ /* 0x000322000c1e1500 */
[C---:B------:R-:W-:Y:S02]  /*1ec0*/  IMAD R191, R26.reuse, 0xca, RZ ;  /* 0x000000ca1abf7824 */ /* 0x040fe400078e02ff */
[C---:B------:R-:W-:Y:S01]  /*1ed0*/  IMAD R69, R26.reuse, 0x6d, RZ ;  /* 0x0000006d1a457824 */ /* 0x040fe200078e02ff */
[-C--:B0-----:R-:W-:Y:S01]  /*1ee0*/  IADD3 R4, P0, R193, R120.reuse, RZ ;  /* 0x00000078c1047210 */ /* 0x081fe20007f1e0ff */
[C---:B------:R-:W-:Y:S01]  /*1ef0*/  IMAD R65, R26.reuse, 0x65, RZ ;  /* 0x000000651a417824 */ /* 0x040fe200078e02ff */
[-C--:B------:R-:W-:Y:S01]  /*1f00*/  IADD3 R6, P1, R191, R120.reuse, RZ ;  /* 0x00000078bf067210 */ /* 0x080fe20007f3e0ff */
[C---:B------:R-:W-:Y:S01]  /*1f10*/  IMAD R195, R26.reuse, 0xea, RZ ;  /* 0x000000ea1ac37824 */ /* 0x040fe200078e02ff */
[-C--:B------:R-:W-:Y:S01]  /*1f20*/  LEA.HI.X.SX32 R5, R69, R121.reuse, 0x1, P0 ;  /* 0x0000007945057211 */ /* 0x080fe200000f0eff */
[C---:B------:R-:W-:Y:S01]  /*1f30*/  IMAD R3, R26.reuse, 0x75, RZ ;  /* 0x000000751a037824 */ /* 0x040fe200078e02ff */
[----:B------:R-:W-:Y:S01]  /*1f40*/  LEA.HI.X.SX32 R7, R65, R121, 0x1, P1 ;  /* 0x0000007941077211 */ /* 0x000fe200008f0eff */
[C---:B------:R-:W-:Y:S01]  /*1f50*/  IMAD R215, R26.reuse, 0xfa, RZ ;  /* 0x000000fa1ad77824 */ /* 0x040fe200078e02ff */
[----:B------:R-:W-:Y:S01]  /*1f60*/  IADD3 R2, P1, R195, R120, RZ ;  /* 0x00000078c3027210 */ /* 0x000fe20007f3e0ff */
[----:B------:R0:W4:Y:S01]  /*1f70*/  LDG.E.U16 R75, desc[UR60][R4.64] ;  /* 0x0000003c044b7981 */ /* 0x000122000c1e1500 */
[----:B------:R-:W-:-:S02]  /*1f80*/  IMAD R65, R26, 0x7d, RZ ;  /* 0x0000007d1a417824 */ /* 0x000fc400078e02ff */
[----:B------:R-:W-:Y:S01]  /*1f90*/  LEA.HI.X.SX32 R3, R3, R121, 0x1, P1 ;  /* 0x0000007903037211 */ /* 0x000fe200008f0eff */
[----:B------:R0:W4:Y:S01]  /*1fa0*/  LDG.E.U16 R91, desc[UR60][R6.64] ;  /* 0x0000003c065b7981 */ /* 0x000122000c1e1500 */
[----:B-1----:R-:W-:-:S03]  /*1fb0*/  IMAD R9, R26, 0x6, RZ ;  /* 0x000000061a097824 */ /* 0x002fc600078e02ff */
[----:B------:R-:W4:Y:S01]  /*1fc0*/  LDG.E.U16 R71, desc[UR60][R2.64] ;  /* 0x0000003c02477981 */ /* 0x000f22000c1e1500 */
[----:B0-----:R-:W-:-:S04]  /*1fd0*/  IADD3 R4, P0, R215, R120, RZ ;  /* 0x00000078d7047210 */ /* 0x001fc80007f1e0ff */
[----:B------:R-:W-:Y:S01]  /*1fe0*/  LEA.HI.X.SX32 R5, R65, R121, 0x1, P0 ;  /* 0x0000007941057211 */ /* 0x000fe200000f0eff */
[C---:B------:R-:W-:Y:S01]  /*1ff0*/  IMAD R65, R26.reuse, 0xc, RZ ;  /* 0x0000000c1a417824 */ /* 0x040fe200078e02ff */
[----:B------:R-:W-:Y:S01]  /*2000*/  IADD3 R162, P0, R9, R120, RZ ;  /* 0x0000007809a27210 */ /* 0x000fe20007f1e0ff */
[C---:B------:R-:W-:Y:S02]  /*2010*/  IMAD R7, R26.reuse, 0x3, RZ ;  /* 0x000000031a077824 */ /* 0x040fe400078e02ff */
[----:B------:R-:W-:-:S03]  /*2020*/  IMAD R69, R26, 0x1c, RZ ;  /* 0x0000001c1a457824 */ /* 0x000fc600078e02ff */
[----:B------:R-:W-:Y:S01]  /*2030*/  LEA.HI.X.SX32 R163, R7, R121, 0x1, P0 ;  /* 0x0000007907a37211 */ /* 0x000fe200000f0eff */
[C---:B------:R-:W-:Y:S02]  /*2040*/  IMAD R216, R26.reuse, 0x9c, RZ ;  /* 0x0000009c1ad87824 */ /* 0x040fe400078e02ff */
[C---:B------:R-:W-:Y:S02]  /*2050*/  IMAD R217, R26.reuse, 0xac, RZ ;  /* 0x000000ac1ad97824 */ /* 0x040fe400078e02ff */
[C---:B------:R-:W-:Y:S01]  /*2060*/  IMAD R220, R26.reuse, 0xbc, RZ ;  /* 0x000000bc1adc7824 */ /* 0x040fe200078e02ff */
[C---:B------:R-:W-:Y:S01]  /*2070*/  SHF.L.U32 R148, R26.reuse, 0x1, RZ ;  /* 0x000000011a947819 */ /* 0x040fe200000006ff */
[C---:B------:R-:W-:Y:S01]  /*2080*/  IMAD R219, R26.reuse, 0xcc, RZ ;  /* 0x000000cc1adb7824 */ /* 0x040fe200078e02ff */
[----:B------:R0:W4:Y:S01]  /*2090*/  LDG.E.U16 R162, desc[UR60][R162.64] ;  /* 0x0000003ca2a27981 */ /* 0x000122000c1e1500 */
[----:B------:R-:W-:Y:S02]  /*20a0*/  IMAD R222, R26, 0xdc, RZ ;  /* 0x000000dc1ade7824 */ /* 0x000fe400078e02ff */
[----:B------:R-:W-:-:S02]  /*20b0*/  IMAD R197, R197, 0x138, RZ ;  /* 0x00000138c5c57824 */ /* 0x000fc400078e02ff */
[----:B------:R-:W-:Y:S02]  /*20c0*/  IMAD R198, R198, 0x148, RZ ;  /* 0x00000148c6c67824 */ /* 0x000fe400078e02ff */
[----:B------:R-:W-:Y:S02]  /*20d0*/  IMAD R210, R210, 0x158, RZ ;  /* 0x00000158d2d27824 */ /* 0x000fe400078e02ff */
[----:B------:R-:W-:Y:S01]  /*20e0*/  IMAD R211, R211, 0x168, RZ ;  /* 0x00000168d3d37824 */ /* 0x000fe200078e02ff */
[----:B0-----:R-:W0:Y:S01]  /*20f0*/  LDC R163, c[0x0][0x248] ;  /* 0x00009200ffa37b82 */ /* 0x001e220000000800 */
[----:B--2---:R1:W-:Y:S02]  /*2100*/  STL [R1+0x98], R0 ;  /* 0x0000980001007387 */ /* 0x0043e40000100800 */
[----:B-1----:R-:W-:Y:S02]  /*2110*/  IMAD R0, R26, 0x104, RZ ;  /* 0x000001041a007824 */ /* 0x002fe400078e02ff */
[----:B-----5:R-:W-:Y:S03]  /*2120*/  STL [R1+0x8c], R74 ;  /* 0x00008c4a01007387 */ /* 0x020fe60000100800 */
[----:B------:R-:W-:-:S04]  /*2130*/  IADD3 R2, P1, R0, R120, RZ ;  /* 0x0000007800027210 */ /* 0x000fc80007f3e0ff */
[-C--:B------:R-:W-:Y:S02]  /*2140*/  LEA.HI.X.SX32 R3, R63, R121.reuse, 0x1, P1 ;  /* 0x000000793f037211 */ /* 0x080fe400008f0eff */
[----:B------:R-:W-:Y:S01]  /*2150*/  IADD3 R6, P1, R65, R120, RZ ;  /* 0x0000007841067210 */ /* 0x000fe20007f3e0ff */
[----:B---3--:R-:W-:Y:S04]  /*2160*/  STL [R1+0x80], R70 ;  /* 0x0000804601007387 */ /* 0x008fe80000100800 */
[----:B----4-:R1:W-:Y:S01]  /*2170*/  STL [R1+0x74], R10 ;  /* 0x0000740a01007387 */ /* 0x0103e20000100800 */
[----:B------:R-:W-:Y:S01]  /*2180*/  LEA.HI.X.SX32 R7, R9, R121, 0x1, P1 ;  /* 0x0000007909077211 */ /* 0x000fe200008f0eff */
[C---:B------:R-:W-:Y:S02]  /*2190*/  IMAD R63, R26.reuse, 0xe, RZ ;  /* 0x0000000e1a3f7824 */ /* 0x040fe400078e02ff */
[----:B------:R-:W2:Y:S04]  /*21a0*/  LDG.E.U16 R3, desc[UR60][R2.64] ;  /* 0x0000003c02037981 */ /* 0x000ea8000c1e1500 */
[----:B-1----:R1:W3:Y:S01]  /*21b0*/  LDG.E.U16 R10, desc[UR60][R4.64] ;  /* 0x0000003c040a7981 */ /* 0x0022e2000c1e1500 */
[----:B------:R-:W-:-:S03]  /*21c0*/  IMAD R9, R26, 0x7, RZ ;  /* 0x000000071a097824 */ /* 0x000fc600078e02ff */
[----:B------:R4:W-:Y:S04]  /*21d0*/  STL [R1+0x68], R8 ;  /* 0x0000680801007387 */ /* 0x0009e80000100800 */
[----:B------:R5:W2:Y:S01]  /*21e0*/  LDG.E.U16 R74, desc[UR60][R6.64] ;  /* 0x0000003c064a7981 */ /* 0x000aa2000c1e1500 */
[----:B-1----:R-:W-:-:S04]  /*21f0*/  IADD3 R4, P0, R25, R120, RZ ;  /* 0x0000007819047210 */ /* 0x002fc80007f1e0ff */
[-C--:B------:R-:W-:Y:S02]  /*2200*/  LEA.HI.X.SX32 R5, R65, R121.reuse, 0x1, P0 ;  /* 0x0000007941057211 */ /* 0x080fe400000f0eff */
[-C--:B----4-:R-:W-:Y:S02]  /*2210*/  IADD3 R8, P0, R63, R120.reuse, RZ ;  /* 0x000000783f087210 */ /* 0x090fe40007f1e0ff */
[----:B-----5:R-:W-:Y:S01]  /*2220*/  IADD3 R6, P1, R69, R120, RZ ;  /* 0x0000007845067210 */ /* 0x020fe20007f3e0ff */
[----:B------:R1:W4:Y:S01]  /*2230*/  LDG.E.U16 R70, desc[UR60][R4.64] ;  /* 0x0000003c04467981 */ /* 0x000322000c1e1500 */
[-C--:B------:R-:W-:Y:S02]  /*2240*/  LEA.HI.X.SX32 R9, R9, R121.reuse, 0x1, P0 ;  /* 0x0000007909097211 */ /* 0x080fe400000f0eff */
[----:B------:R-:W-:-:S03]  /*2250*/  LEA.HI.X.SX32 R7, R63, R121, 0x1, P1 ;  /* 0x000000793f077211 */ /* 0x000fc600008f0eff */
[----:B------:R-:W5:Y:S01]  /*2260*/  LDG.E.U16 R93, desc[UR60][R8.64] ;  /* 0x0000003c085d7981 */ /* 0x000f62000c1e1500 */
[----:B-1----:R-:W-:-:S03]  /*2270*/  IADD3 R4, P2, R59, R120, RZ ;  /* 0x000000783b047210 */ /* 0x002fc60007f5e0ff */
[----:B------:R-:W5:Y:S01]  /*2280*/  LDG.E.U16 R2, desc[UR60][R6.64] ;  /* 0x0000003c06027981 */ /* 0x000f62000c1e1500 */
[----:B------:R-:W-:-:S05]  /*2290*/  LEA.HI.X.SX32 R5, R69, R121, 0x1, P2 ;  /* 0x0000007945057211 */ /* 0x000fca00010f0eff */
[----:B------:R1:W5:Y:S01]  /*22a0*/  LDG.E.U16 R0, desc[UR60][R4.64] ;  /* 0x0000003c04007981 */ /* 0x000362000c1e1500 */
[C---:B------:R-:W-:Y:S02]  /*22b0*/  IMAD R65, R26.reuse, 0x16, RZ ;  /* 0x000000161a417824 */ /* 0x040fe400078e02ff */
[C---:B------:R-:W-:Y:S02]  /*22c0*/  IMAD R25, R26.reuse, 0xb, RZ ;  /* 0x0000000b1a197824 */ /* 0x040fe400078e02ff */
[----:B------:R-:W-:Y:S01]  /*22d0*/  IMAD R59, R26, 0x2c, RZ ;  /* 0x0000002c1a3b7824 */ /* 0x000fe200078e02ff */
[----:B------:R-:W-:-:S04]  /*22e0*/  IADD3 R160, P0, R65, R120, RZ ;  /* 0x0000007841a07210 */ /* 0x000fc80007f1e0ff */
[-C--:B------:R-:W-:Y:S02]  /*22f0*/  LEA.HI.X.SX32 R161, R25, R121.reuse, 0x1, P0 ;  /* 0x0000007919a17211 */ /* 0x080fe400000f0eff */
[-C--:B-1----:R-:W-:Y:S01]  /*2300*/  IADD3 R4, P0, R59, R120.reuse, RZ ;  /* 0x000000783b047210 */ /* 0x082fe20007f1e0ff */
[----:B------:R-:W-:Y:S03]  /*2310*/  STL [R1+0x5c], R91 ;  /* 0x00005c5b01007387 */ /* 0x000fe60000100800 */
[----:B------:R-:W-:Y:S01]  /*2320*/  LEA.HI.X.SX32 R5, R65, R121, 0x1, P0 ;  /* 0x0000007941057211 */ /* 0x000fe200000f0eff */
[----:B------:R-:W-:Y:S01]  /*2330*/  STL [R1+0x50], R75 ;  /* 0x0000504b01007387 */ /* 0x000fe20000100800 */
[C---:B------:R-:W-:Y:S02]  /*2340*/  IMAD R25, R26.reuse, 0x1e, RZ ;  /* 0x0000001e1a197824 */ /* 0x040fe400078e02ff */
[C---:B------:R-:W-:Y:S01]  /*2350*/  IMAD R63, R26.reuse, 0x3c, RZ ;  /* 0x0000003c1a3f7824 */ /* 0x040fe200078e02ff */
[----:B------:R1:W-:Y:S01]  /*2360*/  STL [R1+0x44], R71 ;  /* 0x0000444701007387 */ /* 0x0003e20000100800 */
[----:B------:R-:W-:Y:S01]  /*2370*/  IMAD R9, R26, 0xf, RZ ;  /* 0x0000000f1a097824 */ /* 0x000fe200078e02ff */
[----:B------:R-:W-:-:S02]  /*2380*/  IADD3 R8, P0, R25, R120, RZ ;  /* 0x0000007819087210 */ /* 0x000fc40007f1e0ff */
[----:B------:R-:W-:Y:S01]  /*2390*/  IADD3 R6, P1, R63, R120, RZ ;  /* 0x000000783f067210 */ /* 0x000fe20007f3e0ff */
[C---:B------:R-:W-:Y:S01]  /*23a0*/  IMAD R69, R26.reuse, 0x5c, RZ ;  /* 0x0000005c1a457824 */ /* 0x040fe200078e02ff */
[----:B------:R0:W5:Y:S04]  /*23b0*/  LDG.E.U16 R160, desc[UR60][R160.64] ;  /* 0x0000003ca0a07981 */ /* 0x000168000c1e1500 */
[----:B-1----:R-:W5:Y:S01]  /*23c0*/  LDG.E.U16 R71, desc[UR60][R4.64] ;  /* 0x0000003c04477981 */ /* 0x002f62000c1e1500 */
[-C--:B------:R-:W-:Y:S01]  /*23d0*/  LEA.HI.X.SX32 R9, R9, R121.reuse, 0x1, P0 ;  /* 0x0000007909097211 */ /* 0x080fe200000f0eff */
[C---:B------:R-:W-:Y:S01]  /*23e0*/  IMAD R65, R26.reuse, 0x4c, RZ ;  /* 0x0000004c1a417824 */ /* 0x040fe200078e02ff */
[----:B------:R-:W-:Y:S01]  /*23f0*/  LEA.HI.X.SX32 R7, R25, R121, 0x1, P1 ;  /* 0x0000007919077211 */ /* 0x000fe200008f0eff */
[----:B------:R-:W-:-:S02]  /*2400*/  IMAD R25, R26, 0x26, RZ ;  /* 0x000000261a197824 */ /* 0x000fc400078e02ff */
[----:B------:R1:W5:Y:S01]  /*2410*/  LDG.E.U16 R75, desc[UR60][R8.64] ;  /* 0x0000003c084b7981 */ /* 0x000362000c1e1500 */
[----:B------:R-:W-:Y:S01]  /*2420*/  IMAD R209, R209, 0x178, RZ ;  /* 0x00000178d1d17824 */ /* 0x000fe200078e02ff */
[----:B0-----:R-:W0:Y:S01]  /*2430*/  LDC R161, c[0x0][0x248] ;  /* 0x00009200ffa17b82 */ /* 0x001e220000000800 */
[-C--:B------:R-:W-:Y:S02]  /*2440*/  IADD3 R158, P0, R25, R120.reuse, RZ ;  /* 0x00000078199e7210 */ /* 0x080fe40007f1e0ff */
[----:B-1----:R-:W-:-:S04]  /*2450*/  IADD3 R8, P1, R65, R120, RZ ;  /* 0x0000007841087210 */ /* 0x002fc80007f3e0ff */
[----:B------:R-:W-:Y:S01]  /*2460*/  LEA.HI.X.SX32 R9, R25, R121, 0x1, P1 ;  /* 0x0000007919097211 */ /* 0x000fe200008f0eff */
[----:B---3--:R1:W-:Y:S02]  /*2470*/  STL [R1+0x3c], R10 ;  /* 0x00003c0a01007387 */ /* 0x0083e40000100800 */
[----:B-1----:R-:W-:-:S04]  /*2480*/  IADD3 R10, P2, R11, R120, RZ ;  /* 0x000000780b0a7210 */ /* 0x002fc80007f5e0ff */
[-C--:B------:R-:W-:Y:S01]  /*2490*/  LEA.HI.X.SX32 R11, R59, R121.reuse, 0x1, P2 ;  /* 0x000000793b0b7211 */ /* 0x080fe200010f0eff */
[C---:B------:R-:W-:Y:S01]  /*24a0*/  IMAD R59, R26.reuse, 0x98, RZ ;  /* 0x000000981a3b7824 */ /* 0x040fe200078e02ff */
[----:B------:R-:W-:Y:S01]  /*24b0*/  IADD3 R4, P2, R15, R120, RZ ;  /* 0x000000780f047210 */ /* 0x000fe20007f5e0ff */
[----:B--2---:R1:W-:Y:S01]  /*24c0*/  STL [R1+0x104], R74 ;  /* 0x0001044a01007387 */ /* 0x0043e20000100800 */
[C---:B------:R-:W-:Y:S02]  /*24d0*/  IMAD R15, R26.reuse, 0x13, RZ ;  /* 0x000000131a0f7824 */ /* 0x040fe400078e02ff */
[-C--:B------:R-:W-:Y:S01]  /*24e0*/  LEA.HI.X.SX32 R5, R63, R121.reuse, 0x1, P2 ;  /* 0x000000793f057211 */ /* 0x080fe200010f0eff */
[----:B------:R2:W3:Y:S01]  /*24f0*/  LDG.E.U16 R91, desc[UR60][R10.64] ;  /* 0x0000003c0a5b7981 */ /* 0x0004e2000c1e1500 */
[C---:B------:R-:W-:Y:S01]  /*2500*/  IMAD R63, R26.reuse, 0x2e, RZ ;  /* 0x0000002e1a3f7824 */ /* 0x040fe200078e02ff */
[----:B------:R-:W-:Y:S02]  /*2510*/  LEA.HI.X.SX32 R159, R15, R121, 0x1, P0 ;  /* 0x000000790f9f7211 */ /* 0x000fe400000f0eff */
[----:B-1----:R1:W3:Y:S04]  /*2520*/  LDG.E.U16 R74, desc[UR60][R6.64] ;  /* 0x0000003c064a7981 */ /* 0x0022e8000c1e1500 */
[----:B----4-:R4:W-:Y:S01]  /*2530*/  STL [R1+0xfc], R70 ;  /* 0x0000fc4601007387 */ /* 0x0109e20000100800 */
[----:B--2---:R-:W-:-:S03]  /*2540*/  IMAD R11, R26, 0x17, RZ ;  /* 0x000000171a0b7824 */ /* 0x004fc600078e02ff */
[----:B------:R-:W2:Y:S01]  /*2550*/  LDG.E.U16 R10, desc[UR60][R8.64] ;  /* 0x0000003c080a7981 */ /* 0x000ea2000c1e1500 */
[----:B-1----:R-:W-:Y:S01]  /*2560*/  IADD3 R6, P2, R59, R120, RZ ;  /* 0x000000783b067210 */ /* 0x002fe20007f5e0ff */
[----:B------:R-:W-:Y:S02]  /*2570*/  IMAD R25, R26, 0xb8, RZ ;  /* 0x000000b81a197824 */ /* 0x000fe400078e02ff */
[----:B------:R1:W2:Y:S01]  /*2580*/  LDG.E.U16 R158, desc[UR60][R158.64] ;  /* 0x0000003c9e9e7981 */ /* 0x0002a2000c1e1500 */
[----:B------:R-:W-:-:S03]  /*2590*/  LEA.HI.X.SX32 R7, R65, R121, 0x1, P2 ;  /* 0x0000007941077211 */ /* 0x000fc600010f0eff */
[----:B----4-:R4:W2:Y:S04]  /*25a0*/  LDG.E.U16 R70, desc[UR60][R4.64] ;  /* 0x0000003c04467981 */ /* 0x0108a8000c1e1500 */
[----:B-----5:R-:W-:Y:S01]  /*25b0*/  STL [R1+0x100], R93 ;  /* 0x0001005d01007387 */ /* 0x020fe20000100800 */
[C---:B------:R-:W-:Y:S01]  /*25c0*/  IMAD R15, R26.reuse, 0xd8, RZ ;  /* 0x000000d81a0f7824 */ /* 0x040fe200078e02ff */
[----:B-1----:R-:W1:Y:S01]  /*25d0*/  LDC R159, c[0x0][0x248] ;  /* 0x00009200ff9f7b82 */ /* 0x002e620000000800 */
[-C--:B----4-:R-:W-:Y:S01]  /*25e0*/  IADD3 R4, P0, R63, R120.reuse, RZ ;  /* 0x000000783f047210 */ /* 0x090fe20007f1e0ff */
[----:B------:R4:W-:Y:S03]  /*25f0*/  STL [R1+0xf4], R2 ;  /* 0x0000f40201007387 */ /* 0x0009e60000100800 */
[----:B------:R-:W-:Y:S01]  /*2600*/  LEA.HI.X.SX32 R5, R11, R121, 0x1, P0 ;  /* 0x000000790b057211 */ /* 0x000fe200000f0eff */
[----:B------:R5:W-:Y:S04]  /*2610*/  STL [R1+0xdc], R0 ;  /* 0x0000dc0001007387 */ /* 0x000be80000100800 */
[----:B----4-:R-:W4:Y:S04]  /*2620*/  LDG.E.U16 R2, desc[UR60][R6.64] ;  /* 0x0000003c06027981 */ /* 0x010f28000c1e1500 */
[----:B-----5:R5:W4:Y:S04]  /*2630*/  LDG.E.U16 R0, desc[UR60][R4.64] ;  /* 0x0000003c04007981 */ /* 0x020b28000c1e1500 */
[----:B------:R0:W-:Y:S01]  /*2640*/  STL [R1+0xe4], R71 ;  /* 0x0000e44701007387 */ /* 0x0001e20000100800 */
[C---:B------:R-:W-:Y:S01]  /*2650*/  IMAD R65, R26.reuse, 0x36, RZ ;  /* 0x000000361a417824 */ /* 0x040fe200078e02ff */
[----:B-----5:R-:W-:Y:S01]  /*2660*/  IADD3 R4, P0, R69, R120, RZ ;  /* 0x0000007845047210 */ /* 0x020fe20007f1e0ff */
[----:B0-----:R-:W-:-:S03]  /*2670*/  IMAD R71, R26, 0x6c, RZ ;  /* 0x0000006c1a477824 */ /* 0x001fc600078e02ff */
[-C--:B------:R-:W-:Y:S02]  /*2680*/  LEA.HI.X.SX32 R5, R63, R121.reuse, 0x1, P0 ;  /* 0x000000793f057211 */ /* 0x080fe400000f0eff */
[-C--:B------:R-:W-:Y:S02]  /*2690*/  IADD3 R8, P2, R25, R120.reuse, RZ ;  /* 0x0000007819087210 */ /* 0x080fe40007f5e0ff */
[-C--:B------:R-:W-:Y:S01]  /*26a0*/  IADD3 R6, P1, R71, R120.reuse, RZ ;  /* 0x0000007847067210 */ /* 0x080fe20007f3e0ff */
[C---:B------:R-:W-:Y:S01]  /*26b0*/  IMAD R11, R26.reuse, 0x1b, RZ ;  /* 0x0000001b1a0b7824 */ /* 0x040fe200078e02ff */
[-C--:B------:R-:W-:Y:S01]  /*26c0*/  IADD3 R156, P0, R65, R120.reuse, RZ ;  /* 0x00000078419c7210 */ /* 0x080fe20007f1e0ff */
[----:B------:R0:W5:Y:S01]  /*26d0*/  LDG.E.U16 R96, desc[UR60][R4.64] ;  /* 0x0000003c04607981 */ /* 0x000162000c1e1500 */
[-C--:B------:R-:W-:Y:S01]  /*26e0*/  LEA.HI.X.SX32 R9, R69, R121.reuse, 0x1, P2 ;  /* 0x0000007945097211 */ /* 0x080fe200010f0eff */
[C---:B------:R-:W-:Y:S01]  /*26f0*/  IMAD R63, R26.reuse, 0x3e, RZ ;  /* 0x0000003e1a3f7824 */ /* 0x040fe200078e02ff */
[-C--:B------:R-:W-:Y:S01]  /*2700*/  LEA.HI.X.SX32 R7, R65, R121.reuse, 0x1, P1 ;  /* 0x0000007941077211 */ /* 0x080fe200008f0eff */
[C---:B------:R-:W-:Y:S01]  /*2710*/  IMAD R69, R26.reuse, 0x7c, RZ ;  /* 0x0000007c1a457824 */ /* 0x040fe200078e02ff */
[----:B------:R-:W-:Y:S01]  /*2720*/  LEA.HI.X.SX32 R157, R11, R121, 0x1, P0 ;  /* 0x000000790b9d7211 */ /* 0x000fe200000f0eff */
[----:B------:R1:W5:Y:S01]  /*2730*/  LDG.E.U16 R93, desc[UR60][R8.64] ;  /* 0x0000003c085d7981 */ /* 0x000362000c1e1500 */
[----:B0-----:R-:W-:Y:S01]  /*2740*/  IADD3 R4, P2, R15, R120, RZ ;  /* 0x000000780f047210 */ /* 0x001fe20007f5e0ff */
[----:B------:R-:W-:-:S02]  /*2750*/  IMAD R11, R26, 0x1f, RZ ;  /* 0x0000001f1a0b7824 */ /* 0x000fc400078e02ff */
[----:B------:R0:W5:Y:S01]  /*2760*/  LDG.E.U16 R156, desc[UR60][R156.64] ;  /* 0x0000003c9c9c7981 */ /* 0x000162000c1e1500 */
[----:B------:R-:W-:Y:S02]  /*2770*/  LEA.HI.X.SX32 R5, R71, R121, 0x1, P2 ;  /* 0x0000007947057211 */ /* 0x000fe400010f0eff */
[----:B-1----:R-:W-:-:S04]  /*2780*/  IADD3 R8, P0, R63, R120, RZ ;  /* 0x000000783f087210 */ /* 0x002fc80007f1e0ff */
[----:B------:R-:W-:Y:S01]  /*2790*/  LEA.HI.X.SX32 R9, R11, R121, 0x1, P0 ;  /* 0x000000790b097211 */ /* 0x000fe200000f0eff */
[----:B---3--:R1:W-:Y:S01]  /*27a0*/  STL [R1+0xbc], R91 ;  /* 0x0000bc5b01007387 */ /* 0x0083e20000100800 */
[C---:B------:R-:W-:Y:S01]  /*27b0*/  IMAD R65, R26.reuse, 0x46, RZ ;  /* 0x000000461a417824 */ /* 0x040fe200078e02ff */
[----:B0-----:R-:W0:Y:S02]  /*27c0*/  LDC R157, c[0x0][0x248] ;  /* 0x00009200ff9d7b82 */ /* 0x001e240000000800 */
[----:B------:R-:W-:Y:S04]  /*27d0*/  STL [R1+0xf0], R75 ;  /* 0x0000f04b01007387 */ /* 0x000fe80000100800 */
[----:B------:R3:W-:Y:S01]  /*27e0*/  STL [R1+0xd4], R74 ;  /* 0x0000d44a01007387 */ /* 0x0007e20000100800 */
[----:B-1----:R-:W-:-:S03]  /*27f0*/  IMAD R91, R26, 0xf8, RZ ;  /* 0x000000f81a5b7824 */ /* 0x002fc600078e02ff */
[----:B---3--:R1:W3:Y:S04]  /*2800*/  LDG.E.U16 R74, desc[UR60][R6.64] ;  /* 0x0000003c064a7981 */ /* 0x0082e8000c1e1500 */
[----:B--2---:R2:W-:Y:S01]  /*2810*/  STL [R1+0x9c], R70 ;  /* 0x00009c4601007387 */ /* 0x0045e20000100800 */
[----:B-1----:R-:W-:-:S03]  /*2820*/  IADD3 R6, P1, R69, R120, RZ ;  /* 0x0000007845067210 */ /* 0x002fc60007f3e0ff */
[----:B--2---:R1:W2:Y:S01]  /*2830*/  LDG.E.U16 R70, desc[UR60][R4.64] ;  /* 0x0000003c04467981 */ /* 0x0042a2000c1e1500 */
[----:B------:R-:W-:-:S03]  /*2840*/  LEA.HI.X.SX32 R7, R63, R121, 0x1, P1 ;  /* 0x000000793f077211 */ /* 0x000fc600008f0eff */
[----:B------:R0:W-:Y:S01]  /*2850*/  STL [R1+0xc4], R10 ;  /* 0x0000c40a01007387 */ /* 0x0001e20000100800 */
[----:B-1----:R-:W-:-:S03]  /*2860*/  IADD3 R4, P2, R91, R120, RZ ;  /* 0x000000785b047210 */ /* 0x002fc60007f5e0ff */
[----:B----4-:R1:W-:Y:S01]  /*2870*/  STL [R1+0x84], R2 ;  /* 0x0000840201007387 */ /* 0x0103e20000100800 */
[----:B------:R-:W-:-:S03]  /*2880*/  LEA.HI.X.SX32 R5, R69, R121, 0x1, P2 ;  /* 0x0000007945057211 */ /* 0x000fc600010f0eff */
[----:B0-----:R0:W4:Y:S04]  /*2890*/  LDG.E.U16 R10, desc[UR60][R8.64] ;  /* 0x0000003c080a7981 */ /* 0x001128000c1e1500 */
[----:B-1----:R-:W4:Y:S04]  /*28a0*/  LDG.E.U16 R2, desc[UR60][R6.64] ;  /* 0x0000003c06027981 */ /* 0x002f28000c1e1500 */
[----:B------:R1:W-:Y:S04]  /*28b0*/  STL [R1+0xe0], R0 ;  /* 0x0000e00001007387 */ /* 0x0003e80000100800 */
[----:B-1----:R1:W4:Y:S01]  /*28c0*/  LDG.E.U16 R0, desc[UR60][R4.64] ;  /* 0x0000003c04007981 */ /* 0x002322000c1e1500 */
[C---:B------:R-:W-:Y:S01]  /*28d0*/  IMAD R75, R26.reuse, 0x8c, RZ ;  /* 0x0000008c1a4b7824 */ /* 0x040fe200078e02ff */
[----:B------:R-:W-:Y:S01]  /*28e0*/  IADD3 R152, P0, R65, R120, RZ ;  /* 0x0000007841987210 */ /* 0x000fe20007f1e0ff */
[----:B------:R-:W-:-:S02]  /*28f0*/  IMAD R11, R26, 0x23, RZ ;  /* 0x000000231a0b7824 */ /* 0x000fc400078e02ff */
[C---:B------:R-:W-:Y:S01]  /*2900*/  IMAD R69, R26.reuse, 0x4e, RZ ;  /* 0x0000004e1a457824 */ /* 0x040fe200078e02ff */
[-C--:B0-----:R-:W-:Y:S01]  /*2910*/  IADD3 R8, P1, R75, R120.reuse, RZ ;  /* 0x000000784b087210 */ /* 0x081fe20007f3e0ff */
[----:B------:R-:W-:Y:S01]  /*2920*/  IMAD R71, R26, 0x56, RZ ;  /* 0x000000561a477824 */ /* 0x000fe200078e02ff */
[-C--:B------:R-:W-:Y:S02]  /*2930*/  LEA.HI.X.SX32 R153, R11, R121.reuse, 0x1, P0 ;  /* 0x000000790b997211 */ /* 0x080fe400000f0eff */
[-C--:B-1----:R-:W-:Y:S01]  /*2940*/  IADD3 R4, P2, R216, R120.reuse, RZ ;  /* 0x00000078d8047210 */ /* 0x082fe20007f5e0ff */
[C---:B------:R-:W-:Y:S01]  /*2950*/  IMAD R11, R26.reuse, 0x27, RZ ;  /* 0x000000271a0b7824 */ /* 0x040fe200078e02ff */
[----:B------:R-:W-:Y:S01]  /*2960*/  IADD3 R6, P0, R69, R120, RZ ;  /* 0x0000007845067210 */ /* 0x000fe20007f1e0ff */
[----:B------:R-:W-:Y:S01]  /*2970*/  IMAD R63, R26, 0x2b, RZ ;  /* 0x0000002b1a3f7824 */ /* 0x000fe200078e02ff */
[-C--:B------:R-:W-:Y:S01]  /*2980*/  LEA.HI.X.SX32 R9, R65, R121.reuse, 0x1, P1 ;  /* 0x0000007941097211 */ /* 0x080fe200008f0eff */
[----:B-----5:R0:W-:Y:S01]  /*2990*/  STL [R1+0xb4], R96 ;  /* 0x0000b46001007387 */ /* 0x0201e20000100800 */
[----:B------:R-:W-:-:S02]  /*29a0*/  LEA.HI.X.SX32 R5, R69, R121, 0x1, P2 ;  /* 0x0000007945057211 */ /* 0x000fc400010f0eff */
[----:B------:R-:W-:Y:S01]  /*29b0*/  IADD3 R146, P1, R71, R120, RZ ;  /* 0x0000007847927210 */ /* 0x000fe20007f3e0ff */
[C---:B------:R-:W-:Y:S01]  /*29c0*/  IMAD R65, R26.reuse, 0x5e, RZ ;  /* 0x0000005e1a417824 */ /* 0x040fe200078e02ff */
[-C--:B------:R-:W-:Y:S01]  /*29d0*/  LEA.HI.X.SX32 R7, R11, R121.reuse, 0x1, P0 ;  /* 0x000000790b077211 */ /* 0x080fe200000f0eff */
[----:B------:R1:W5:Y:S01]  /*29e0*/  LDG.E.U16 R98, desc[UR60][R8.64] ;  /* 0x0000003c08627981 */ /* 0x000362000c1e1500 */
[----:B------:R-:W-:Y:S01]  /*29f0*/  LEA.HI.X.SX32 R147, R63, R121, 0x1, P1 ;  /* 0x000000793f937211 */ /* 0x000fe200008f0eff */
[C---:B------:R-:W-:Y:S02]  /*2a00*/  IMAD R69, R26.reuse, 0x66, RZ ;  /* 0x000000661a457824 */ /* 0x040fe400078e02ff */
[----:B0-----:R0:W5:Y:S01]  /*2a10*/  LDG.E.U16 R96, desc[UR60][R4.64] ;  /* 0x0000003c04607981 */ /* 0x001162000c1e1500 */
[----:B------:R-:W-:-:S03]  /*2a20*/  IMAD R11, R26, 0x2f, RZ ;  /* 0x0000002f1a0b7824 */ /* 0x000fc600078e02ff */
[----:B------:R0:W-:Y:S01]  /*2a30*/  STL [R1+0x6c], R93 ;  /* 0x00006c5d01007387 */ /* 0x0001e20000100800 */
[----:B-1----:R-:W-:-:S03]  /*2a40*/  IADD3 R8, P1, R217, R120, RZ ;  /* 0x00000078d9087210 */ /* 0x002fc60007f3e0ff */
[----:B------:R1:W5:Y:S01]  /*2a50*/  LDG.E.U16 R97, desc[UR60][R6.64] ;  /* 0x0000003c06617981 */ /* 0x000362000c1e1500 */
[-C--:B0-----:R-:W-:Y:S01]  /*2a60*/  IADD3 R4, P2, R220, R120.reuse, RZ ;  /* 0x00000078dc047210 */ /* 0x081fe20007f5e0ff */
[----:B------:R-:W-:Y:S01]  /*2a70*/  IMAD R63, R26, 0x33, RZ ;  /* 0x000000331a3f7824 */ /* 0x000fe200078e02ff */
[-C--:B------:R-:W-:Y:S01]  /*2a80*/  LEA.HI.X.SX32 R9, R71, R121.reuse, 0x1, P1 ;  /* 0x0000007947097211 */ /* 0x080fe200008f0eff */
[----:B------:R-:W-:Y:S01]  /*2a90*/  IMAD R208, R208, 0x188, RZ ;  /* 0x00000188d0d07824 */ /* 0x000fe200078e02ff */
[-C--:B------:R-:W-:Y:S01]  /*2aa0*/  LEA.HI.X.SX32 R5, R65, R121.reuse, 0x1, P2 ;  /* 0x0000007941057211 */ /* 0x080fe200010f0eff */
[----:B------:R-:W-:Y:S01]  /*2ab0*/  IMAD R71, R26, 0x6e, RZ ;  /* 0x0000006e1a477824 */ /* 0x000fe200078e02ff */
[-C--:B------:R-:W-:Y:S01]  /*2ac0*/  IADD3 R136, P1, R69, R120.reuse, RZ ;  /* 0x0000007845887210 */ /* 0x080fe20007f3e0ff */
[----:B------:R0:W5:Y:S01]  /*2ad0*/  LDG.E.U16 R93, desc[UR60][R8.64] ;  /* 0x0000003c085d7981 */ /* 0x000162000c1e1500 */
[-C--:B-1----:R-:W-:Y:S02]  /*2ae0*/  IADD3 R6, P0, R65, R120.reuse, RZ ;  /* 0x0000007841067210 */ /* 0x082fe40007f1e0ff */
[-C--:B------:R-:W-:Y:S01]  /*2af0*/  LEA.HI.X.SX32 R137, R63, R121.reuse, 0x1, P1 ;  /* 0x000000793f897211 */ /* 0x080fe200008f0eff */
[----:B------:R-:W-:Y:S01]  /*2b00*/  IMAD R206, R206, 0x198, RZ ;  /* 0x00000198cece7824 */ /* 0x000fe200078e02ff */
[----:B------:R-:W-:Y:S01]  /*2b10*/  LEA.HI.X.SX32 R7, R11, R121, 0x1, P0 ;  /* 0x000000790b077211 */ /* 0x000fe200000f0eff */
[C---:B------:R-:W-:Y:S01]  /*2b20*/  IMAD R63, R26.reuse, 0x37, RZ ;  /* 0x000000371a3f7824 */ /* 0x040fe200078e02ff */
[----:B------:R1:W5:Y:S01]  /*2b30*/  LDG.E.U16 R152, desc[UR60][R152.64] ;  /* 0x0000003c98987981 */ /* 0x000362000c1e1500 */
[----:B0-----:R-:W-:Y:S01]  /*2b40*/  IADD3 R8, P0, R71, R120, RZ ;  /* 0x0000007847087210 */ /* 0x001fe20007f1e0ff */
[----:B------:R-:W-:-:S02]  /*2b50*/  IMAD R65, R26, 0x3b, RZ ;  /* 0x0000003b1a417824 */ /* 0x000fc400078e02ff */
[----:B------:R-:W5:Y:S01]  /*2b60*/  LDG.E.U16 R136, desc[UR60][R136.64] ;  /* 0x0000003c88887981 */ /* 0x000f62000c1e1500 */
[----:B------:R-:W-:Y:S01]  /*2b70*/  LEA.HI.X.SX32 R9, R63, R121, 0x1, P0 ;  /* 0x000000793f097211 */ /* 0x000fe200000f0eff */
[----:B------:R-:W-:Y:S02]  /*2b80*/  IMAD R207, R207, 0x1a8, RZ ;  /* 0x000001a8cfcf7824 */ /* 0x000fe400078e02ff */
[----:B------:R-:W5:Y:S01]  /*2b90*/  LDG.E.U16 R146, desc[UR60][R146.64] ;  /* 0x0000003c92927981 */ /* 0x000f62000c1e1500 */
[----:B------:R-:W-:Y:S01]  /*2ba0*/  IMAD R205, R205, 0x1b8, RZ ;  /* 0x000001b8cdcd7824 */ /* 0x000fe200078e02ff */
[----:B-1----:R-:W0:Y:S02]  /*2bb0*/  LDC R153, c[0x0][0x248] ;  /* 0x00009200ff997b82 */ /* 0x002e240000000800 */
[----:B---3--:R1:W-:Y:S04]  /*2bc0*/  STL [R1+0xa4], R74 ;  /* 0x0000a44a01007387 */ /* 0x0083e80000100800 */
[----:B-1----:R1:W3:Y:S04]  /*2bd0*/  LDG.E.U16 R74, desc[UR60][R6.64] ;  /* 0x0000003c064a7981 */ /* 0x0022e8000c1e1500 */
[----:B--2---:R2:W-:Y:S01]  /*2be0*/  STL [R1+0x54], R70 ;  /* 0x0000544601007387 */ /* 0x0045e20000100800 */
[----:B-1----:R-:W-:-:S03]  /*2bf0*/  IADD3 R6, P2, R222, R120, RZ ;  /* 0x00000078de067210 */ /* 0x002fc60007f5e0ff */
[----:B--2---:R1:W2:Y:S04]  /*2c00*/  LDG.E.U16 R70, desc[UR60][R4.64] ;  /* 0x0000003c04467981 */ /* 0x0042a8000c1e1500 */
[----:B----4-:R4:W-:Y:S04]  /*2c10*/  STL [R1+0xd0], R10 ;  /* 0x0000d00a01007387 */ /* 0x0109e80000100800 */
[----:B------:R0:W-:Y:S01]  /*2c20*/  STL [R1+0x94], R2 ;  /* 0x0000940201007387 */ /* 0x0001e20000100800 */
[----:B-1----:R-:W-:Y:S01]  /*2c30*/  IMAD R4, R26, 0x76, RZ ;  /* 0x000000761a047824 */ /* 0x002fe200078e02ff */
[----:B----4-:R-:W-:-:S02]  /*2c40*/  IADD3 R10, P1, R219, R120, RZ ;  /* 0x00000078db0a7210 */ /* 0x010fc40007f3e0ff */
[----:B0-----:R-:W-:Y:S01]  /*2c50*/  SHF.L.U32 R2, R92, 0x1, RZ ;  /* 0x000000015c027819 */ /* 0x001fe200000006ff */
[----:B------:R0:W-:Y:S03]  /*2c60*/  STL [R1+0x40], R0 ;  /* 0x0000400001007387 */ /* 0x0001e60000100800 */
[----:B------:R-:W-:Y:S02]  /*2c70*/  LOP3.LUT R2, R2, 0x7e, RZ, 0xc0, !PT ;  /* 0x0000007e02027812 */ /* 0x000fe400078ec0ff */
[-C--:B------:R-:W-:Y:S02]  /*2c80*/  LEA.HI.X.SX32 R11, R69, R121.reuse, 0x1, P1 ;  /* 0x00000079450b7211 */ /* 0x080fe400008f0eff */
[----:B------:R-:W-:Y:S02]  /*2c90*/  IADD3 R4, P1, R4, R120, RZ ;  /* 0x0000007804047210 */ /* 0x000fe40007f3e0ff */
[----:B------:R-:W-:Y:S01]  /*2ca0*/  LEA.HI.X.SX32 R7, R71, R121, 0x1, P2 ;  /* 0x0000007947077211 */ /* 0x000fe200010f0eff */
[----:B------:R1:W4:Y:S01]  /*2cb0*/  LDG.E.U16 R69, desc[UR60][R10.64] ;  /* 0x0000003c0a457981 */ /* 0x000322000c1e1500 */
[----:B0-----:R-:W-:-:S02]  /*2cc0*/  LOP3.LUT R0, R92, 0x40, RZ, 0xc0, !PT ;  /* 0x000000405c007812 */ /* 0x001fc400078ec0ff */
[----:B------:R-:W-:Y:S01]  /*2cd0*/  LEA.HI.X.SX32 R5, R65, R121, 0x1, P1 ;  /* 0x0000007941057211 */ /* 0x000fe200008f0eff */
[----:B------:R-:W0:Y:S01]  /*2ce0*/  LDC R92, c[0x0][0x248] ;  /* 0x00009200ff5c7b82 */ /* 0x000e220000000800 */
[----:B------:R1:W4:Y:S01]  /*2cf0*/  LDG.E.U16 R65, desc[UR60][R8.64] ;  /* 0x0000003c08417981 */ /* 0x000322000c1e1500 */
[----:B------:R-:W-:-:S03]  /*2d00*/  IMAD R2, R0, 0x200, R2 ;  /* 0x0000020000027824 */ /* 0x000fc600078e0202 */
[----:B------:R-:W4:Y:S03]  /*2d10*/  LDG.E.U16 R0, desc[UR60][R4.64] ;  /* 0x0000003c04007981 */ /* 0x000f26000c1e1500 */
[----:B-1----:R-:W1:Y:S01]  /*2d20*/  LDC R10, c[0x0][0x248] ;  /* 0x00009200ff0a7b82 */ /* 0x002e620000000800 */
[----:B------:R-:W-:Y:S02]  /*2d30*/  IADD3 R8, R2, R58, RZ ;  /* 0x0000003a02087210 */ /* 0x000fe40007ffe0ff */
[----:B------:R5:W4:Y:S05]  /*2d40*/  LDG.E.U16 R58, desc[UR60][R6.64] ;  /* 0x0000003c063a7981 */ /* 0x000b2a000c1e1500 */
[----:B------:R-:W0:Y:S01]  /*2d50*/  LDC R9, c[0x0][0x248] ;  /* 0x00009200ff097b82 */ /* 0x000e220000000800 */
[-C--:B-----5:R-:W-:Y:S01]  /*2d60*/  IADD3 R6, P0, R49, R120.reuse, RZ ;  /* 0x0000007831067210 */ /* 0x0a0fe20007f1e0ff */
[----:B------:R5:W-:Y:S06]  /*2d70*/  STS.U16 [R8], R51 ;  /* 0x0000003308007388 */ /* 0x000bec0000000400 */
[----:B------:R-:W1:Y:S01]  /*2d80*/  LDC R11, c[0x0][0x248] ;  /* 0x00009200ff0b7b82 */ /* 0x000e620000000800 */
[----:B------:R-:W-:Y:S01]  /*2d90*/  LEA.HI.X.SX32 R7, R75, R121, 0x1, P0 ;  /* 0x000000794b077211 */ /* 0x000fe200000f0eff */
[----:B------:R-:W-:Y:S04]  /*2da0*/  STS.U16 [R8+0x10c00], R18 ;  /* 0x010c001208007388 */ /* 0x000fe80000000400 */
[----:B------:R5:W-:Y:S01]  /*2db0*/  STS.U16 [R8+0x400], R48 ;  /* 0x0004003008007388 */ /* 0x000be20000000400 */
[-C--:B------:R-:W-:Y:S01]  /*2dc0*/  IADD3 R62, P1, R62, R120.reuse, RZ ;  /* 0x000000783e3e7210 */ /* 0x080fe20007f3e0ff */
[----:B------:R-:W1:Y:S02]  /*2dd0*/  LDC R49, c[0x0][0x248] ;  /* 0x00009200ff317b82 */ /* 0x000e640000000800 */
[----:B-----5:R5:W4:Y:S01]  /*2de0*/  LDG.E.U16 R51, desc[UR60][R6.64] ;  /* 0x0000003c06337981 */ /* 0x020b22000c1e1500 */
[----:B------:R-:W-:-:S04]  /*2df0*/  IADD3 R4, P0, R30, R120, RZ ;  /* 0x000000781e047210 */ /* 0x000fc80007f1e0ff */
[-C--:B------:R-:W-:Y:S01]  /*2e00*/  LEA.HI.X.SX32 R5, R19, R121.reuse, 0x1, P0 ;  /* 0x0000007913057211 */ /* 0x080fe200000f0eff */
[----:B------:R-:W1:Y:S04]  /*2e10*/  LDC R48, c[0x0][0x248] ;  /* 0x00009200ff307b82 */ /* 0x000e680000000800 */
[----:B------:R1:W4:Y:S04]  /*2e20*/  LDG.E.U16 R18, desc[UR60][R4.64] ;  /* 0x0000003c04127981 */ /* 0x000328000c1e1500 */
[----:B------:R-:W4:Y:S01]  /*2e30*/  LDC R30, c[0x0][0x248] ;  /* 0x00009200ff1e7b82 */ /* 0x000f220000000800 */
[----:B------:R-:W-:Y:S01]  /*2e40*/  LEA.HI.X.SX32 R63, R24, R121, 0x1, P1 ;  /* 0x00000079183f7211 */ /* 0x000fe200008f0eff */
[----:B0-----:R-:W-:Y:S01]  /*2e50*/  IMAD R9, R9, 0x130, RZ ;  /* 0x0000013009097824 */ /* 0x001fe200078e02ff */
[----:B------:R0:W-:Y:S05]  /*2e60*/  STS.U16 [R8+0x10800], R29 ;  /* 0x0108001d08007388 */ /* 0x0001ea0000000400 */
[----:B------:R-:W0:Y:S01]  /*2e70*/  LDC R24, c[0x0][0x248] ;  /* 0x00009200ff187b82 */ /* 0x000e220000000800 */
[----:B------:R-:W-:Y:S01]  /*2e80*/  STL [R1+0x88], R98 ;  /* 0x0000886201007387 */ /* 0x000fe20000100800 */
[----:B-----5:R-:W-:Y:S01]  /*2e90*/  IADD3 R6, P0, R9, R120, RZ ;  /* 0x0000007809067210 */ /* 0x020fe20007f1e0ff */
[----:B-1----:R-:W-:-:S02]  /*2ea0*/  IMAD R19, R10, 0x140, RZ ;  /* 0x000001400a137824 */ /* 0x002fc400078e02ff */
[----:B------:R1:W-:Y:S03]  /*2eb0*/  STS.U16 [R8+0x10400], R53 ;  /* 0x0104003508007388 */ /* 0x0003e60000000400 */
[----:B0-----:R-:W0:Y:S01]  /*2ec0*/  LDC R29, c[0x0][0x248] ;  /* 0x00009200ff1d7b82 */ /* 0x001e220000000800 */
[----:B------:R-:W-:Y:S01]  /*2ed0*/  IMAD R7, R48, 0x270, RZ ;  /* 0x0000027030077824 */ /* 0x000fe200078e02ff */
[----:B------:R-:W-:Y:S01]  /*2ee0*/  STL [R1+0xc0], R97 ;  /* 0x0000c06101007387 */ /* 0x000fe20000100800 */
[----:B------:R-:W-:-:S03]  /*2ef0*/  IMAD R11, R11, 0x260, RZ ;  /* 0x000002600b0b7824 */ /* 0x000fc600078e02ff */
[----:B------:R-:W-:Y:S02]  /*2f00*/  STL [R1+0x7c], R96 ;  /* 0x00007c6001007387 */ /* 0x000fe40000100800 */
[----:B------:R-:W5:Y:S01]  /*2f10*/  LDC R48, c[0x0][0x248] ;  /* 0x00009200ff307b82 */ /* 0x000f620000000800 */
[-C--:B------:R-:W-:Y:S01]  /*2f20*/  IADD3 R10, P2, R7, R120.reuse, RZ ;  /* 0x00000078070a7210 */ /* 0x080fe20007f5e0ff */
[----:B------:R-:W-:Y:S01]  /*2f30*/  STL [R1+0x70], R93 ;  /* 0x0000705d01007387 */ /* 0x000fe20000100800 */
[-C--:B------:R-:W-:Y:S02]  /*2f40*/  LEA.HI.X.SX32 R7, R59, R121.reuse, 0x1, P0 ;  /* 0x000000793b077211 */ /* 0x080fe400000f0eff */
[-C--:B------:R-:W-:Y:S01]  /*2f50*/  IADD3 R4, P0, R19, R120.reuse, RZ ;  /* 0x0000007813047210 */ /* 0x080fe20007f1e0ff */
[----:B------:R1:W-:Y:S02]  /*2f60*/  STS.U16 [R8+0x11000], R12 ;  /* 0x0110000c08007388 */ /* 0x0003e40000000400 */
[----:B-1----:R-:W1:Y:S01]  /*2f70*/  LDC R53, c[0x0][0x248] ;  /* 0x00009200ff357b82 */ /* 0x002e620000000800 */
[----:B------:R-:W-:Y:S01]  /*2f80*/  LEA.HI.X.SX32 R5, R17, R121, 0x1, P0 ;  /* 0x0000007911057211 */ /* 0x000fe200000f0eff */
[----:B------:R0:W-:Y:S04]  /*2f90*/  STS.U16 [R8+0x2000], R52 ;  /* 0x0020003408007388 */ /* 0x0001e80000000400 */
[----:B------:R-:W-:Y:S01]  /*2fa0*/  STS.U16 [R8+0x4000], R55 ;  /* 0x0040003708007388 */ /* 0x000fe20000000400 */
[----:B------:R-:W-:-:S03]  /*2fb0*/  IADD3 R12, P1, R11, R120, RZ ;  /* 0x000000780b0c7210 */ /* 0x000fc60007f3e0ff */
[----:B------:R0:W-:Y:S04]  /*2fc0*/  STS.U16 [R8+0x11400], R13 ;  /* 0x0114000d08007388 */ /* 0x0001e80000000400 */
[----:B------:R-:W-:Y:S01]  /*2fd0*/  STS.U16 [R8+0x800], R54 ;  /* 0x0008003608007388 */ /* 0x000fe20000000400 */
[----:B0-----:R-:W0:Y:S01]  /*2fe0*/  LDC R52, c[0x0][0x248] ;  /* 0x00009200ff347b82 */ /* 0x001e220000000800 */
[----:B------:R-:W-:Y:S02]  /*2ff0*/  IMAD R49, R49, 0x2a0, RZ ;  /* 0x000002a031317824 */ /* 0x000fe400078e02ff */
[----:B------:R5:W-:Y:S01]  /*3000*/  STS.U16 [R8+0x4400], R27 ;  /* 0x0044001b08007388 */ /* 0x000be20000000400 */
[----:B------:R-:W-:Y:S01]  /*3010*/  LEA.HI.X.SX32 R13, R9, R121, 0x1, P1 ;  /* 0x00000079090d7211 */ /* 0x000fe200008f0eff */
[----:B------:R-:W-:-:S02]  /*3020*/  IMAD R9, R24, 0x150, RZ ;  /* 0x0000015018097824 */ /* 0x000fc400078e02ff */
[----:B------:R-:W4:Y:S01]  /*3030*/  LDG.E.U16 R7, desc[UR60][R6.64] ;  /* 0x0000003c06077981 */ /* 0x000f22000c1e1500 */
[----:B------:R-:W0:Y:S01]  /*3040*/  LDC R55, c[0x0][0x248] ;  /* 0x00009200ff377b82 */ /* 0x000e220000000800 */
[----:B------:R-:W-:Y:S01]  /*3050*/  LEA.HI.X.SX32 R11, R197, R121, 0x1, P2 ;  /* 0x00000079c50b7211 */ /* 0x000fe200010f0eff */
[----:B------:R-:W-:Y:S01]  /*3060*/  IMAD R29, R29, 0x290, RZ ;  /* 0x000002901d1d7824 */ /* 0x000fe200078e02ff */
[----:B------:R0:W-:Y:S04]  /*3070*/  STS.U16 [R8+0x10000], R56 ;  /* 0x0100003808007388 */ /* 0x0001e80000000400 */
[----:B-----5:R5:W4:Y:S01]  /*3080*/  LDG.E.U16 R27, desc[UR60][R12.64] ;  /* 0x0000003c0c1b7981 */ /* 0x020b22000c1e1500 */
[----:B------:R-:W4:Y:S01]  /*3090*/  LDC R54, c[0x0][0x248] ;  /* 0x00009200ff367b82 */ /* 0x000f220000000800 */
[----:B-1----:R-:W-:-:S02]  /*30a0*/  IMAD R53, R53, 0x2c0, RZ ;  /* 0x000002c035357824 */ /* 0x002fc400078e02ff */
[----:B------:R-:W4:Y:S04]  /*30b0*/  LDG.E.U16 R17, desc[UR60][R10.64] ;  /* 0x0000003c0a117981 */ /* 0x000f28000c1e1500 */
[----:B------:R1:W4:Y:S01]  /*30c0*/  LDG.E.U16 R62, desc[UR60][R62.64] ;  /* 0x0000003c3e3e7981 */ /* 0x000322000c1e1500 */
[----:B------:R-:W4:Y:S01]  /*30d0*/  LDC R24, c[0x0][0x248] ;  /* 0x00009200ff187b82 */ /* 0x000f220000000800 */
[----:B-----5:R-:W-:-:S04]  /*30e0*/  IADD3 R12, P0, R9, R120, RZ ;  /* 0x00000078090c7210 */ /* 0x020fc80007f1e0ff */
[----:B------:R-:W-:Y:S01]  /*30f0*/  LEA.HI.X.SX32 R13, R20, R121, 0x1, P0 ;  /* 0x00000079140d7211 */ /* 0x000fe200000f0eff */
[----:B0-----:R-:W-:Y:S02]  /*3100*/  IMAD R55, R55, 0x2f0, RZ ;  /* 0x000002f037377824 */ /* 0x001fe400078e02ff */
[----:B------:R-:W0:Y:S02]  /*3110*/  LDC R56, c[0x0][0x248] ;  /* 0x00009200ff387b82 */ /* 0x000e240000000800 */
[----:B------:R-:W5:Y:S06]  /*3120*/  LDG.E.U16 R6, desc[UR60][R12.64] ;  /* 0x0000003c0c067981 */ /* 0x000f6c000c1e1500 */
[----:B-1----:R-:W1:Y:S08]  /*3130*/  LDC R63, c[0x0][0x248] ;  /* 0x00009200ff3f7b82 */ /* 0x002e700000000800 */
[----:B------:R-:W0:Y:S01]  /*3140*/  LDC R59, c[0x0][0x248] ;  /* 0x00009200ff3b7b82 */ /* 0x000e220000000800 */
[----:B------:R1:W-:Y:S07]  /*3150*/  STS.U16 [R8+0x1000], R57 ;  /* 0x0010003908007388 */ /* 0x0003ee0000000400 */
[----:B------:R-:W5:Y:S08]  /*3160*/  LDC R93, c[0x0][0x248] ;  /* 0x00009200ff5d7b82 */ /* 0x000f700000000800 */
[----:B-1----:R-:W1:Y:S01]  /*3170*/  LDC R57, c[0x0][0x248] ;  /* 0x00009200ff397b82 */ /* 0x002e620000000800 */
[----:B------:R-:W-:-:S07]  /*3180*/  IMAD R63, R63, 0x350, RZ ;  /* 0x000003503f3f7824 */ /* 0x000fce00078e02ff */
[----:B------:R-:W1:Y:S08]  /*3190*/  LDC R97, c[0x0][0x248] ;  /* 0x00009200ff617b82 */ /* 0x000e700000000800 */
[----:B------:R-:W5:Y:S01]  /*31a0*/  LDC R96, c[0x0][0x248] ;  /* 0x00009200ff607b82 */ /* 0x000f620000000800 */
[----:B------:R-:W-:Y:S02]  /*31b0*/  IMAD R204, R204, 0x1c8, RZ ;  /* 0x000001c8cccc7824 */ /* 0x000fe400078e02ff */
[----:B------:R-:W-:-:S02]  /*31c0*/  IMAD R214, R214, 0x1d8, RZ ;  /* 0x000001d8d6d67824 */ /* 0x000fc400078e02ff */
[----:B------:R-:W-:-:S03]  /*31d0*/  IMAD R203, R203, 0x1e8, RZ ;  /* 0x000001e8cbcb7824 */ /* 0x000fc600078e02ff */
[----:B------:R-:W5:Y:S01]  /*31e0*/  LDC R98, c[0x0][0x248] ;  /* 0x00009200ff627b82 */ /* 0x000f620000000800 */
[----:B---3--:R-:W-:Y:S04]  /*31f0*/  STL [R1+0xb0], R74 ;  /* 0x0000b04a01007387 */ /* 0x008fe80000100800 */
[----:B--2---:R2:W-:Y:S01]  /*3200*/  STL [R1+0x64], R70 ;  /* 0x0000644601007387 */ /* 0x0045e20000100800 */
[----:B0-----:R-:W-:Y:S02]  /*3210*/  IMAD R59, R59, 0x340, RZ ;  /* 0x000003403b3b7824 */ /* 0x001fe400078e02ff */
[----:B--2---:R-:W0:Y:S01]  /*3220*/  LDC R70, c[0x0][0x248] ;  /* 0x00009200ff467b82 */ /* 0x004e220000000800 */
[----:B----4-:R2:W-:Y:S04]  /*3230*/  STL [R1+0x58], R69 ;  /* 0x0000584501007387 */ /* 0x0105e80000100800 */
[----:B------:R3:W-:Y:S04]  /*3240*/  STL [R1+0xa0], R65 ;  /* 0x0000a04101007387 */ /* 0x0007e80000100800 */
[----:B--2---:R2:W4:Y:S01]  /*3250*/  LDG.E.U16 R69, desc[UR60][R4.64] ;  /* 0x0000003c04457981 */ /* 0x004522000c1e1500 */
[----:B---3--:R-:W3:Y:S03]  /*3260*/  LDC R65, c[0x0][0x248] ;  /* 0x00009200ff417b82 */ /* 0x008ee60000000800 */
[----:B------:R1:W-:Y:S05]  /*3270*/  STL [R1+0x4c], R58 ;  /* 0x00004c3a01007387 */ /* 0x0003ea0000100800 */
[----:B-1----:R-:W1:Y:S01]  /*3280*/  LDC R58, c[0x0][0x248] ;  /* 0x00009200ff3a7b82 */ /* 0x002e620000000800 */
[----:B------:R2:W-:Y:S02]  /*3290*/  STL [R1+0x30], R51 ;  /* 0x0000303301007387 */ /* 0x0005e40000100800 */
[----:B--2---:R-:W-:-:S05]  /*32a0*/  IMAD R51, R30, 0x280, RZ ;  /* 0x000002801e337824 */ /* 0x004fca00078e02ff */
[-C--:B------:R-:W-:Y:S02]  /*32b0*/  IADD3 R4, P1, R51, R120.reuse, RZ ;  /* 0x0000007833047210 */ /* 0x080fe40007f3e0ff */
[----:B------:R-:W2:Y:S02]  /*32c0*/  LDC R51, c[0x0][0x248] ;  /* 0x00009200ff337b82 */ /* 0x000ea40000000800 */
[----:B------:R-:W-:Y:S01]  /*32d0*/  LEA.HI.X.SX32 R5, R19, R121, 0x1, P1 ;  /* 0x0000007913057211 */ /* 0x000fe200008f0eff */
[----:B------:R0:W-:Y:S01]  /*32e0*/  STL [R1+0x2c], R18 ;  /* 0x00002c1201007387 */ /* 0x0001e20000100800 */
[----:B------:R-:W-:-:S03]  /*32f0*/  IADD3 R10, P1, R49, R120, RZ ;  /* 0x00000078310a7210 */ /* 0x000fc60007f3e0ff */
[----:B------:R3:W4:Y:S01]  /*3300*/  LDG.E.U16 R4, desc[UR60][R4.64] ;  /* 0x0000003c04047981 */ /* 0x000722000c1e1500 */
[----:B------:R-:W1:Y:S01]  /*3310*/  LDC R49, c[0x0][0x248] ;  /* 0x00009200ff317b82 */ /* 0x000e620000000800 */
[----:B0-----:R-:W-:Y:S01]  /*3320*/  IADD3 R18, P2, R29, R120, RZ ;  /* 0x000000781d127210 */ /* 0x001fe20007f5e0ff */
[----:B---3--:R-:W-:-:S03]  /*3330*/  IMAD R5, R48, 0x160, RZ ;  /* 0x0000016030057824 */ /* 0x008fc600078e02ff */
[-C--:B------:R-:W-:Y:S02]  /*3340*/  LEA.HI.X.SX32 R19, R198, R121.reuse, 0x1, P2 ;  /* 0x00000079c6137211 */ /* 0x080fe400010f0eff */
[-C--:B------:R-:W-:Y:S02]  /*3350*/  IADD3 R20, P2, R53, R120.reuse, RZ ;  /* 0x0000007835147210 */ /* 0x080fe40007f5e0ff */
[----:B------:R-:W-:Y:S01]  /*3360*/  IADD3 R12, P0, R5, R120, RZ ;  /* 0x00000078050c7210 */ /* 0x000fe20007f1e0ff */
[----:B------:R-:W0:Y:S01]  /*3370*/  LDC R53, c[0x0][0x248] ;  /* 0x00009200ff357b82 */ /* 0x000e220000000800 */
[-C--:B------:R-:W-:Y:S01]  /*3380*/  LEA.HI.X.SX32 R11, R9, R121.reuse, 0x1, P1 ;  /* 0x00000079090b7211 */ /* 0x080fe200008f0eff */
[----:B------:R-:W-:Y:S01]  /*3390*/  IMAD R9, R52, 0x2b0, RZ ;  /* 0x000002b034097824 */ /* 0x000fe200078e02ff */
[-C--:B------:R-:W-:Y:S01]  /*33a0*/  LEA.HI.X.SX32 R13, R21, R121.reuse, 0x1, P0 ;  /* 0x00000079150d7211 */ /* 0x080fe200000f0eff */
[----:B------:R3:W4:Y:S01]  /*33b0*/  LDG.E.U16 R29, desc[UR60][R18.64] ;  /* 0x0000003c121d7981 */ /* 0x000722000c1e1500 */
[----:B------:R-:W-:-:S03]  /*33c0*/  LEA.HI.X.SX32 R21, R5, R121, 0x1, P2 ;  /* 0x0000007905157211 */ /* 0x000fc600010f0eff */
[----:B------:R3:W4:Y:S01]  /*33d0*/  LDG.E.U16 R30, desc[UR60][R10.64] ;  /* 0x0000003c0a1e7981 */ /* 0x000722000c1e1500 */
[----:B------:R-:W5:Y:S03]  /*33e0*/  LDC R52, c[0x0][0x248] ;  /* 0x00009200ff347b82 */ /* 0x000f660000000800 */
[----:B------:R2:W4:Y:S01]  /*33f0*/  LDG.E.U16 R20, desc[UR60][R20.64] ;  /* 0x0000003c14147981 */ /* 0x000522000c1e1500 */
[----:B---3--:R-:W-:Y:S01]  /*3400*/  IADD3 R18, P1, R9, R120, RZ ;  /* 0x0000007809127210 */ /* 0x008fe20007f3e0ff */
[----:B------:R-:W-:-:S03]  /*3410*/  IMAD R11, R54, 0x2d0, RZ ;  /* 0x000002d0360b7824 */ /* 0x000fc600078e02ff */
[-C--:B------:R-:W-:Y:S01]  /*3420*/  LEA.HI.X.SX32 R19, R210, R121.reuse, 0x1, P1 ;  /* 0x00000079d2137211 */ /* 0x080fe200008f0eff */
[----:B--2---:R-:W-:Y:S01]  /*3430*/  IMAD R51, R51, 0x170, RZ ;  /* 0x0000017033337824 */ /* 0x004fe200078e02ff */
[----:B------:R-:W2:Y:S01]  /*3440*/  LDC R54, c[0x0][0x248] ;  /* 0x00009200ff367b82 */ /* 0x000ea20000000800 */
[----:B------:R-:W-:Y:S01]  /*3450*/  IMAD R21, R24, 0x180, RZ ;  /* 0x0000018018157824 */ /* 0x000fe200078e02ff */
[-C--:B------:R-:W-:Y:S01]  /*3460*/  IADD3 R24, P2, R55, R120.reuse, RZ ;  /* 0x0000007837187210 */ /* 0x080fe20007f5e0ff */
[----:B-1----:R-:W-:Y:S01]  /*3470*/  IMAD R49, R49, 0x2e0, RZ ;  /* 0x000002e031317824 */ /* 0x002fe200078e02ff */
[----:B------:R-:W-:Y:S01]  /*3480*/  IADD3 R10, P1, R11, R120, RZ ;  /* 0x000000780b0a7210 */ /* 0x000fe20007f3e0ff */
[----:B------:R-:W3:Y:S03]  /*3490*/  LDG.E.U16 R9, desc[UR60][R18.64] ;  /* 0x0000003c12097981 */ /* 0x000ee6000c1e1500 */
[----:B------:R-:W1:Y:S01]  /*34a0*/  LDC R55, c[0x0][0x248] ;  /* 0x00009200ff377b82 */ /* 0x000e620000000800 */
[----:B------:R-:W-:-:S02]  /*34b0*/  LEA.HI.X.SX32 R11, R211, R121, 0x1, P1 ;  /* 0x00000079d30b7211 */ /* 0x000fc400008f0eff */
[----:B------:R-:W-:-:S03]  /*34c0*/  IADD3 R48, P0, R51, R120, RZ ;  /* 0x0000007833307210 */ /* 0x000fc60007f1e0ff */
[----:B------:R0:W4:Y:S02]  /*34d0*/  LDG.E.U16 R5, desc[UR60][R10.64] ;  /* 0x0000003c0a057981 */ /* 0x000124000c1e1500 */
[----:B0-----:R-:W-:Y:S02]  /*34e0*/  IMAD R53, R53, 0x300, RZ ;  /* 0x0000030035357824 */ /* 0x001fe400078e02ff */
[----:B------:R0:W4:Y:S01]  /*34f0*/  LDG.E.U16 R19, desc[UR60][R12.64] ;  /* 0x0000003c0c137981 */ /* 0x000122000c1e1500 */
[----:B------:R-:W-:Y:S02]  /*3500*/  IADD3 R10, P1, R49, R120, RZ ;  /* 0x00000078310a7210 */ /* 0x000fe40007f3e0ff */
[-C--:B------:R-:W-:Y:S02]  /*3510*/  LEA.HI.X.SX32 R49, R25, R121.reuse, 0x1, P0 ;  /* 0x0000007919317211 */ /* 0x080fe400000f0eff */
[-C--:B------:R-:W-:Y:S02]  /*3520*/  LEA.HI.X.SX32 R25, R209, R121.reuse, 0x1, P2 ;  /* 0x00000079d1197211 */ /* 0x080fe400010f0eff */
[----:B------:R-:W-:-:S02]  /*3530*/  LEA.HI.X.SX32 R11, R51, R121, 0x1, P1 ;  /* 0x00000079330b7211 */ /* 0x000fc400008f0eff */
[-C--:B0-----:R-:W-:Y:S01]  /*3540*/  IADD3 R12, P0, R21, R120.reuse, RZ ;  /* 0x00000078150c7210 */ /* 0x081fe20007f1e0ff */
[----:B------:R0:W4:Y:S01]  /*3550*/  LDG.E.U16 R18, desc[UR60][R24.64] ;  /* 0x0000003c18127981 */ /* 0x000122000c1e1500 */
[----:B-1----:R-:W-:Y:S02]  /*3560*/  IMAD R55, R55, 0x320, RZ ;  /* 0x0000032037377824 */ /* 0x002fe400078e02ff */
[----:B------:R-:W-:Y:S01]  /*3570*/  LEA.HI.X.SX32 R13, R50, R121, 0x1, P0 ;  /* 0x00000079320d7211 */ /* 0x000fe200000f0eff */
[----:B------:R5:W4:Y:S01]  /*3580*/  LDG.E.U16 R10, desc[UR60][R10.64] ;  /* 0x0000003c0a0a7981 */ /* 0x000b22000c1e1500 */
[----:B------:R-:W-:Y:S02]  /*3590*/  IMAD R71, R58, 0x330, RZ ;  /* 0x000003303a477824 */ /* 0x000fe400078e02ff */
[----:B--2---:R-:W-:Y:S01]  /*35a0*/  IMAD R51, R54, 0x310, RZ ;  /* 0x0000031036337824 */ /* 0x004fe200078e02ff */
[----:B------:R-:W1:Y:S01]  /*35b0*/  LDC R58, c[0x0][0x248] ;  /* 0x00009200ff3a7b82 */ /* 0x000e620000000800 */
[----:B------:R-:W2:Y:S04]  /*35c0*/  LDG.E.U16 R49, desc[UR60][R48.64] ;  /* 0x0000003c30317981 */ /* 0x000ea8000c1e1500 */
[----:B------:R5:W2:Y:S03]  /*35d0*/  LDG.E.U16 R25, desc[UR60][R12.64] ;  /* 0x0000003c0c197981 */ /* 0x000aa6000c1e1500 */
[----:B0-----:R-:W0:Y:S01]  /*35e0*/  LDC R24, c[0x0][0x248] ;  /* 0x00009200ff187b82 */ /* 0x001e220000000800 */
[----:B-----5:R-:W-:Y:S01]  /*35f0*/  IMAD R11, R52, 0x190, RZ ;  /* 0x00000190340b7824 */ /* 0x020fe200078e02ff */
[----:B------:R-:W-:-:S04]  /*3600*/  IADD3 R52, P1, R53, R120, RZ ;  /* 0x0000007835347210 */ /* 0x000fc80007f3e0ff */
[-C--:B------:R-:W-:Y:S02]  /*3610*/  LEA.HI.X.SX32 R53, R21, R121.reuse, 0x1, P1 ;  /* 0x0000007915357211 */ /* 0x080fe400008f0eff */
[-C--:B------:R-:W-:Y:S02]  /*3620*/  IADD3 R12, P1, R55, R120.reuse, RZ ;  /* 0x00000078370c7210 */ /* 0x080fe40007f3e0ff */
[-C--:B------:R-:W-:Y:S01]  /*3630*/  IADD3 R54, P2, R51, R120.reuse, RZ ;  /* 0x0000007833367210 */ /* 0x080fe20007f5e0ff */
[----:B------:R-:W-:Y:S01]  /*3640*/  IMAD R21, R56, 0x1a0, RZ ;  /* 0x000001a038157824 */ /* 0x000fe200078e02ff */
[CC--:B------:R-:W-:Y:S01]  /*3650*/  LEA.HI.X.SX32 R13, R11.reuse, R121.reuse, 0x1, P1 ;  /* 0x000000790b0d7211 */ /* 0x0c0fe200008f0eff */
[----:B------:R-:W5:Y:S01]  /*3660*/  LDG.E.U16 R52, desc[UR60][R52.64] ;  /* 0x0000003c34347981 */ /* 0x000f62000c1e1500 */
[----:B------:R-:W-:Y:S02]  /*3670*/  IADD3 R50, P0, R11, R120, RZ ;  /* 0x000000780b327210 */ /* 0x000fe40007f1e0ff */
[-C--:B------:R-:W-:Y:S01]  /*3680*/  LEA.HI.X.SX32 R55, R208, R121.reuse, 0x1, P2 ;  /* 0x00000079d0377211 */ /* 0x080fe200010f0eff */
[----:B------:R1:W2:Y:S01]  /*3690*/  LDG.E.U16 R11, desc[UR60][R12.64] ;  /* 0x0000003c0c0b7981 */ /* 0x0002a2000c1e1500 */
[----:B------:R-:W-:-:S02]  /*36a0*/  LEA.HI.X.SX32 R51, R47, R121, 0x1, P0 ;  /* 0x000000792f337211 */ /* 0x000fc400000f0eff */
[-C--:B------:R-:W-:Y:S01]  /*36b0*/  IADD3 R74, P0, R21, R120.reuse, RZ ;  /* 0x00000078154a7210 */ /* 0x080fe20007f1e0ff */
[----:B------:R0:W5:Y:S01]  /*36c0*/  LDG.E.U16 R48, desc[UR60][R54.64] ;  /* 0x0000003c36307981 */ /* 0x000162000c1e1500 */
[-C--:B-1----:R-:W-:Y:S01]  /*36d0*/  IADD3 R12, P1, R71, R120.reuse, RZ ;  /* 0x00000078470c7210 */ /* 0x082fe20007f3e0ff */
[----:B0-----:R-:W-:Y:S02]  /*36e0*/  IMAD R53, R24, 0x1b0, RZ ;  /* 0x000001b018357824 */ /* 0x001fe400078e02ff */
[----:B------:R0:W5:Y:S01]  /*36f0*/  LDG.E.U16 R47, desc[UR60][R50.64] ;  /* 0x0000003c322f7981 */ /* 0x000162000c1e1500 */
[-C--:B------:R-:W-:Y:S01]  /*3700*/  LEA.HI.X.SX32 R75, R16, R121.reuse, 0x1, P0 ;  /* 0x00000079104b7211 */ /* 0x080fe200000f0eff */
[----:B------:R-:W1:Y:S01]  /*3710*/  LDC R24, c[0x0][0x248] ;  /* 0x00009200ff187b82 */ /* 0x000e620000000800 */
[-C--:B------:R-:W-:Y:S02]  /*3720*/  LEA.HI.X.SX32 R13, R206, R121.reuse, 0x1, P1 ;  /* 0x00000079ce0d7211 */ /* 0x080fe400008f0eff */
[-C--:B------:R-:W-:Y:S01]  /*3730*/  IADD3 R54, P2, R63, R120.reuse, RZ ;  /* 0x000000783f367210 */ /* 0x080fe20007f5e0ff */
[----:B------:R-:W-:Y:S01]  /*3740*/  IMAD R65, R65, 0x360, RZ ;  /* 0x0000036041417824 */ /* 0x000fe200078e02ff */
[----:B------:R0:W5:Y:S03]  /*3750*/  LDG.E.U16 R74, desc[UR60][R74.64] ;  /* 0x0000003c4a4a7981 */ /* 0x000166000c1e1500 */
[----:B------:R-:W1:Y:S01]  /*3760*/  LDC R63, c[0x0][0x248] ;  /* 0x00009200ff3f7b82 */ /* 0x000e620000000800 */
[-C--:B0-----:R-:W-:Y:S01]  /*3770*/  IADD3 R50, P1, R59, R120.reuse, RZ ;  /* 0x000000783b327210 */ /* 0x081fe20007f3e0ff */
[----:B------:R0:W5:Y:S03]  /*3780*/  LDG.E.U16 R16, desc[UR60][R12.64] ;  /* 0x0000003c0c107981 */ /* 0x000166000c1e1500 */
[-C--:B------:R-:W-:Y:S01]  /*3790*/  LEA.HI.X.SX32 R51, R21, R121.reuse, 0x1, P1 ;  /* 0x0000007915337211 */ /* 0x080fe200008f0eff */
[----:B------:R-:W-:Y:S01]  /*37a0*/  IMAD R71, R70, 0x370, RZ ;  /* 0x0000037046477824 */ /* 0x000fe200078e02ff */
[----:B------:R-:W-:Y:S01]  /*37b0*/  LEA.HI.X.SX32 R55, R207, R121, 0x1, P2 ;  /* 0x00000079cf377211 */ /* 0x000fe200010f0eff */
[----:B------:R-:W1:Y:S01]  /*37c0*/  LDC R75, c[0x0][0x248] ;  /* 0x00009200ff4b7b82 */ /* 0x000e620000000800 */
[----:B0-----:R-:W-:-:S02]  /*37d0*/  IADD3 R12, P0, R53, R120, RZ ;  /* 0x00000078350c7210 */ /* 0x001fc40007f1e0ff */
[----:B------:R0:W5:Y:S02]  /*37e0*/  LDG.E.U16 R51, desc[UR60][R50.64] ;  /* 0x0000003c32337981 */ /* 0x000164000c1e1500 */
[-C--:B------:R-:W-:Y:S01]  /*37f0*/  LEA.HI.X.SX32 R13, R15, R121.reuse, 0x1, P0 ;  /* 0x000000790f0d7211 */ /* 0x080fe200000f0eff */
[----:B------:R-:W-:Y:S01]  /*3800*/  IMAD R21, R57, 0x1c0, RZ ;  /* 0x000001c039157824 */ /* 0x000fe200078e02ff */
[-C--:B------:R-:W-:Y:S01]  /*3810*/  IADD3 R56, P1, R65, R120.reuse, RZ ;  /* 0x0000007841387210 */ /* 0x080fe20007f3e0ff */
[----:B------:R1:W5:Y:S04]  /*3820*/  LDG.E.U16 R54, desc[UR60][R54.64] ;  /* 0x0000003c36367981 */ /* 0x000368000c1e1500 */
[----:B------:R1:W5:Y:S01]  /*3830*/  LDG.E.U16 R15, desc[UR60][R12.64] ;  /* 0x0000003c0c0f7981 */ /* 0x000362000c1e1500 */
[----:B0-----:R-:W0:Y:S01]  /*3840*/  LDC R50, c[0x0][0x248] ;  /* 0x00009200ff327b82 */ /* 0x001e220000000800 */
[----:B------:R-:W-:Y:S01]  /*3850*/  LEA.HI.X.SX32 R57, R53, R121, 0x1, P1 ;  /* 0x0000007935397211 */ /* 0x000fe200008f0eff */
[----:B-1----:R-:W-:Y:S01]  /*3860*/  IMAD R63, R63, 0x390, RZ ;  /* 0x000003903f3f7824 */ /* 0x002fe200078e02ff */
[----:B------:R-:W-:Y:S01]  /*3870*/  IADD3 R70, P2, R71, R120, RZ ;  /* 0x0000007847467210 */ /* 0x000fe20007f5e0ff */
[----:B------:R-:W-:-:S02]  /*3880*/  IMAD R55, R92, 0x3a0, RZ ;  /* 0x000003a05c377824 */ /* 0x000fc400078e02ff */
[----:B------:R-:W5:Y:S01]  /*3890*/  LDG.E.U16 R56, desc[UR60][R56.64] ;  /* 0x0000003c38387981 */ /* 0x000f62000c1e1500 */
[----:B------:R-:W-:Y:S01]  /*38a0*/  IMAD R13, R58, 0x380, RZ ;  /* 0x000003803a0d7824 */ /* 0x000fe200078e02ff */
[----:B------:R-:W-:-:S04]  /*38b0*/  IADD3 R58, P0, R21, R120, RZ ;  /* 0x00000078153a7210 */ /* 0x000fc80007f1e0ff */
[----:B------:R-:W-:-:S04]  /*38c0*/  IADD3 R12, P1, R13, R120, RZ ;  /* 0x000000780d0c7210 */ /* 0x000fc80007f3e0ff */
[-C--:B------:R-:W-:Y:S01]  /*38d0*/  LEA.HI.X.SX32 R13, R21, R121.reuse, 0x1, P1 ;  /* 0x00000079150d7211 */ /* 0x080fe200008f0eff */
[----:B------:R-:W-:Y:S01]  /*38e0*/  IMAD R21, R24, 0x1d0, RZ ;  /* 0x000001d018157824 */ /* 0x000fe200078e02ff */
[-C--:B------:R-:W-:Y:S02]  /*38f0*/  LEA.HI.X.SX32 R59, R22, R121.reuse, 0x1, P0 ;  /* 0x00000079163b7211 */ /* 0x080fe400000f0eff */
[----:B------:R-:W-:Y:S01]  /*3900*/  LEA.HI.X.SX32 R71, R205, R121, 0x1, P2 ;  /* 0x00000079cd477211 */ /* 0x000fe200010f0eff */
[----:B------:R1:W5:Y:S01]  /*3910*/  LDG.E.U16 R53, desc[UR60][R12.64] ;  /* 0x0000003c0c357981 */ /* 0x000362000c1e1500 */
[----:B------:R-:W-:-:S03]  /*3920*/  IADD3 R92, P1, R63, R120, RZ ;  /* 0x000000783f5c7210 */ /* 0x000fc60007f3e0ff */
[----:B------:R0:W5:Y:S01]  /*3930*/  LDG.E.U16 R65, desc[UR60][R58.64] ;  /* 0x0000003c3a417981 */ /* 0x000162000c1e1500 */
[----:B------:R-:W-:-:S03]  /*3940*/  IMAD R97, R97, 0x3d0, RZ ;  /* 0x000003d061617824 */ /* 0x000fc600078e02ff */
[----:B------:R0:W5:Y:S01]  /*3950*/  LDG.E.U16 R22, desc[UR60][R70.64] ;  /* 0x0000003c46167981 */ /* 0x000162000c1e1500 */
[----:B-1----:R-:W-:Y:S01]  /*3960*/  IMAD R13, R93, 0x3b0, RZ ;  /* 0x000003b05d0d7824 */ /* 0x002fe200078e02ff */
[-C--:B------:R-:W-:Y:S02]  /*3970*/  LEA.HI.X.SX32 R93, R204, R121.reuse, 0x1, P1 ;  /* 0x00000079cc5d7211 */ /* 0x080fe400008f0eff */
[-C--:B0-----:R-:W-:Y:S02]  /*3980*/  IADD3 R58, P0, R21, R120.reuse, RZ ;  /* 0x00000078153a7210 */ /* 0x081fe40007f1e0ff */
[-C--:B------:R-:W-:Y:S02]  /*3990*/  IADD3 R12, P1, R13, R120.reuse, RZ ;  /* 0x000000780d0c7210 */ /* 0x080fe40007f3e0ff */
[----:B------:R-:W-:Y:S01]  /*39a0*/  IADD3 R70, P2, R55, R120, RZ ;  /* 0x0000007837467210 */ /* 0x000fe20007f5e0ff */
[----:B------:R-:W-:Y:S01]  /*39b0*/  IMAD R57, R50, 0x1e0, RZ ;  /* 0x000001e032397824 */ /* 0x000fe200078e02ff */
[-C--:B------:R-:W-:Y:S01]  /*39c0*/  LEA.HI.X.SX32 R59, R94, R121.reuse, 0x1, P0 ;  /* 0x000000795e3b7211 */ /* 0x080fe200000f0eff */
[----:B------:R-:W0:Y:S01]  /*39d0*/  LDC R50, c[0x0][0x248] ;  /* 0x00009200ff327b82 */ /* 0x000e220000000800 */
[----:B------:R-:W-:-:S02]  /*39e0*/  LEA.HI.X.SX32 R71, R21, R121, 0x1, P2 ;  /* 0x0000007915477211 */ /* 0x000fc400010f0eff */
[----:B------:R1:W5:Y:S01]  /*39f0*/  LDG.E.U16 R21, desc[UR60][R92.64] ;  /* 0x0000003c5c157981 */ /* 0x000362000c1e1500 */
[----:B------:R-:W-:Y:S01]  /*3a00*/  LEA.HI.X.SX32 R13, R214, R121, 0x1, P1 ;  /* 0x00000079d60d7211 */ /* 0x000fe200008f0eff */
[----:B------:R-:W-:Y:S02]  /*3a10*/  IMAD R63, R96, 0x3c0, RZ ;  /* 0x000003c0603f7824 */ /* 0x000fe400078e02ff */
[----:B------:R-:W5:Y:S01]  /*3a20*/  LDG.E.U16 R59, desc[UR60][R58.64] ;  /* 0x0000003c3a3b7981 */ /* 0x000f62000c1e1500 */
[----:B------:R-:W-:-:S03]  /*3a30*/  IMAD R75, R75, 0x1f0, RZ ;  /* 0x000001f04b4b7824 */ /* 0x000fc600078e02ff */
[----:B------:R-:W5:Y:S01]  /*3a40*/  LDG.E.U16 R55, desc[UR60][R70.64] ;  /* 0x0000003c46377981 */ /* 0x000f62000c1e1500 */
[-C--:B-1----:R-:W-:Y:S02]  /*3a50*/  IADD3 R92, P2, R97, R120.reuse, RZ ;  /* 0x00000078615c7210 */ /* 0x082fe40007f5e0ff */
[----:B------:R-:W1:Y:S01]  /*3a60*/  LDC R97, c[0x0][0x248] ;  /* 0x00009200ff617b82 */ /* 0x000e620000000800 */
[----:B------:R0:W5:Y:S01]  /*3a70*/  LDG.E.U16 R58, desc[UR60][R12.64] ;  /* 0x0000003c0c3a7981 */ /* 0x000162000c1e1500 */
[-C--:B------:R-:W-:Y:S02]  /*3a80*/  IADD3 R94, P1, R63, R120.reuse, RZ ;  /* 0x000000783f5e7210 */ /* 0x080fe40007f3e0ff */
[----:B0-----:R-:W-:-:S04]  /*3a90*/  IADD3 R12, P0, R57, R120, RZ ;  /* 0x00000078390c7210 */ /* 0x001fc80007f1e0ff */
[-C--:B------:R-:W-:Y:S02]  /*3aa0*/  LEA.HI.X.SX32 R13, R95, R121.reuse, 0x1, P0 ;  /* 0x000000795f0d7211 */ /* 0x080fe400000f0eff */
[-C--:B------:R-:W-:Y:S02]  /*3ab0*/  LEA.HI.X.SX32 R95, R57, R121.reuse, 0x1, P1 ;  /* 0x00000079395f7211 */ /* 0x080fe400008f0eff */
[-C--:B------:R-:W-:Y:S01]  /*3ac0*/  IADD3 R70, P0, R75, R120.reuse, RZ ;  /* 0x000000784b467210 */ /* 0x080fe20007f1e0ff */
[----:B------:R-:W5:Y:S04]  /*3ad0*/  LDG.E.U16 R12, desc[UR60][R12.64] ;  /* 0x0000003c0c0c7981 */ /* 0x000f68000c1e1500 */
[----:B------:R0:W5:Y:S01]  /*3ae0*/  LDG.E.U16 R63, desc[UR60][R94.64] ;  /* 0x0000003c5e3f7981 */ /* 0x000162000c1e1500 */
[-C--:B------:R-:W-:Y:S01]  /*3af0*/  LEA.HI.X.SX32 R71, R91, R121.reuse, 0x1, P0 ;  /* 0x000000795b477211 */ /* 0x080fe200000f0eff */
[----:B------:R-:W-:Y:S01]  /*3b00*/  IMAD R91, R100, 0x3e0, RZ ;  /* 0x000003e0645b7824 */ /* 0x000fe200078e02ff */
[----:B------:R-:W-:Y:S01]  /*3b10*/  LEA.HI.X.SX32 R93, R203, R121, 0x1, P2 ;  /* 0x00000079cb5d7211 */ /* 0x000fe200010f0eff */
[----:B------:R-:W-:Y:S01]  /*3b20*/  IMAD R212, R212, 0x1f8, RZ ;  /* 0x000001f8d4d47824 */ /* 0x000fe200078e02ff */
[----:B------:R-:W3:Y:S01]  /*3b30*/  LDC R100, c[0x0][0x248] ;  /* 0x00009200ff647b82 */ /* 0x000ee20000000800 */
[----:B------:R1:W5:Y:S01]  /*3b40*/  LDG.E.U16 R24, desc[UR60][R70.64] ;  /* 0x0000003c46187981 */ /* 0x000362000c1e1500 */
[----:B0-----:R-:W-:Y:S01]  /*3b50*/  IMAD R95, R102, 0x3f0, RZ ;  /* 0x000003f0665f7824 */ /* 0x001fe200078e02ff */
[----:B------:R-:W-:-:S02]  /*3b60*/  IADD3 R96, P0, R91, R120, RZ ;  /* 0x000000785b607210 */ /* 0x000fc40007f1e0ff */
[----:B------:R0:W5:Y:S03]  /*3b70*/  LDG.E.U16 R13, desc[UR60][R92.64] ;  /* 0x0000003c5c0d7981 */ /* 0x000166000c1e1500 */
[----:B------:R-:W3:Y:S01]  /*3b80*/  LDC R102, c[0x0][0x248] ;  /* 0x00009200ff667b82 */ /* 0x000ee20000000800 */
[-C--:B------:R-:W-:Y:S01]  /*3b90*/  IADD3 R94, P2, R95, R120.reuse, RZ ;  /* 0x000000785f5e7210 */ /* 0x080fe20007f5e0ff */
[----:B-1----:R-:W-:Y:S02]  /*3ba0*/  IMAD R71, R50, 0x202, RZ ;  /* 0x0000020232477824 */ /* 0x002fe400078e02ff */
[----:B------:R-:W-:Y:S01]  /*3bb0*/  IMAD R57, R26, 0x101, RZ ;  /* 0x000001011a397824 */ /* 0x000fe200078e02ff */
[-C--:B------:R-:W-:Y:S01]  /*3bc0*/  LEA.HI.X.SX32 R95, R212, R121.reuse, 0x1, P2 ;  /* 0x00000079d45f7211 */ /* 0x080fe200010f0eff */
[----:B------:R-:W-:Y:S02]  /*3bd0*/  IMAD R103, R103, 0x222, RZ ;  /* 0x0000022267677824 */ /* 0x000fe400078e02ff */
[----:B------:R-:W1:Y:S01]  /*3be0*/  LDC R91, c[0x0][0x248] ;  /* 0x00009200ff5b7b82 */ /* 0x000e620000000800 */
[----:B0-----:R-:W-:Y:S01]  /*3bf0*/  IMAD R93, R97, 0x212, RZ ;  /* 0x00000212615d7824 */ /* 0x001fe200078e02ff */
[----:B------:R-:W-:Y:S01]  /*3c00*/  LEA.HI.X.SX32 R97, R75, R121, 0x1, P0 ;  /* 0x000000794b617211 */ /* 0x000fe200000f0eff */
[----:B------:R-:W-:Y:S01]  /*3c10*/  IMAD R75, R26, 0x109, RZ ;  /* 0x000001091a4b7824 */ /* 0x000fe200078e02ff */
[----:B------:R-:W-:-:S02]  /*3c20*/  IADD3 R70, P0, R71, R120, RZ ;  /* 0x0000007847467210 */ /* 0x000fc40007f1e0ff */
[-C--:B------:R-:W-:Y:S01]  /*3c30*/  IADD3 R92, P1, R93, R120.reuse, RZ ;  /* 0x000000785d5c7210 */ /* 0x080fe20007f3e0ff */
[----:B------:R0:W5:Y:S01]  /*3c40*/  LDG.E.U16 R50, desc[UR60][R96.64] ;  /* 0x0000003c60327981 */ /* 0x000162000c1e1500 */
[-C--:B------:R-:W-:Y:S02]  /*3c50*/  LEA.HI.X.SX32 R71, R57, R121.reuse, 0x1, P0 ;  /* 0x0000007939477211 */ /* 0x080fe400000f0eff */
[----:B------:R-:W-:Y:S01]  /*3c60*/  LEA.HI.X.SX32 R93, R75, R121, 0x1, P1 ;  /* 0x000000794b5d7211 */ /* 0x000fe200008f0eff */
[----:B------:R0:W5:Y:S01]  /*3c70*/  LDG.E.U16 R57, desc[UR60][R94.64] ;  /* 0x0000003c5e397981 */ /* 0x000162000c1e1500 */
[----:B------:R-:W-:Y:S01]  /*3c80*/  IMAD R75, R98, 0x111, RZ ;  /* 0x00000111624b7824 */ /* 0x000fe200078e02ff */
[----:B------:R-:W-:Y:S01]  /*3c90*/  IADD3 R98, P0, R103, R120, RZ ;  /* 0x0000007867627210 */ /* 0x000fe20007f1e0ff */
[----:B------:R-:W-:Y:S01]  /*3ca0*/  IMAD R107, R107, 0x252, RZ ;  /* 0x000002526b6b7824 */ /* 0x000fe200078e02ff */
[----:B------:R-:W5:Y:S01]  /*3cb0*/  LDG.E.U16 R70, desc[UR60][R70.64] ;  /* 0x0000003c46467981 */ /* 0x000f62000c1e1500 */
[----:B------:R-:W4:Y:S01]  /*3cc0*/  LDC R103, c[0x0][0x248] ;  /* 0x00009200ff677b82 */ /* 0x000f220000000800 */
[----:B0-----:R-:W-:-:S02]  /*3cd0*/  IMAD R97, R104, 0x232, RZ ;  /* 0x0000023268617824 */ /* 0x001fc400078e02ff */
[----:B------:R-:W-:Y:S02]  /*3ce0*/  IMAD R95, R99, 0x119, RZ ;  /* 0x00000119635f7824 */ /* 0x000fe400078e02ff */
[----:B------:R-:W-:Y:S01]  /*3cf0*/  IMAD R99, R106, 0x242, RZ ;  /* 0x000002426a637824 */ /* 0x000fe200078e02ff */
[-C--:B------:R-:W-:Y:S01]  /*3d00*/  IADD3 R96, P1, R97, R120.reuse, RZ ;  /* 0x0000007861607210 */ /* 0x080fe20007f3e0ff */
[----:B------:R0:W5:Y:S01]  /*3d10*/  LDG.E.U16 R71, desc[UR60][R92.64] ;  /* 0x0000003c5c477981 */ /* 0x000162000c1e1500 */
[----:B------:R-:W4:Y:S02]  /*3d20*/  LDC R104, c[0x0][0x248] ;  /* 0x00009200ff687b82 */ /* 0x000f240000000800 */
[----:B------:R-:W-:Y:S02]  /*3d30*/  IADD3 R94, P2, R99, R120, RZ ;  /* 0x00000078635e7210 */ /* 0x000fe40007f5e0ff */
[----:B------:R-:W-:Y:S01]  /*3d40*/  LEA.HI.X.SX32 R99, R75, R121, 0x1, P0 ;  /* 0x000000794b637211 */ /* 0x000fe200000f0eff */
[----:B------:R-:W-:-:S02]  /*3d50*/  IMAD R109, R109, 0x272, RZ ;  /* 0x000002726d6d7824 */ /* 0x000fc400078e02ff */
[----:B-1----:R-:W-:Y:S01]  /*3d60*/  IMAD R91, R91, 0x141, RZ ;  /* 0x000001415b5b7824 */ /* 0x002fe200078e02ff */
[----:B------:R-:W1:Y:S01]  /*3d70*/  LDC R106, c[0x0][0x248] ;  /* 0x00009200ff6a7b82 */ /* 0x000e620000000800 */
[----:B0-----:R-:W-:Y:S01]  /*3d80*/  IMAD R93, R101, 0x121, RZ ;  /* 0x00000121655d7824 */ /* 0x001fe200078e02ff */
[----:B------:R-:W-:Y:S01]  /*3d90*/  IADD3 R92, P0, R107, R120, RZ ;  /* 0x000000786b5c7210 */ /* 0x000fe20007f1e0ff */
[----:B---3--:R-:W-:Y:S01]  /*3da0*/  IMAD R101, R102, 0x129, RZ ;  /* 0x0000012966657824 */ /* 0x008fe200078e02ff */
[-C--:B------:R-:W-:Y:S01]  /*3db0*/  LEA.HI.X.SX32 R97, R95, R121.reuse, 0x1, P1 ;  /* 0x000000795f617211 */ /* 0x080fe200008f0eff */
[----:B------:R0:W3:Y:S01]  /*3dc0*/  LDG.E.U16 R75, desc[UR60][R98.64] ;  /* 0x0000003c624b7981 */ /* 0x0000e2000c1e1500 */
[-C--:B------:R-:W-:Y:S02]  /*3dd0*/  LEA.HI.X.SX32 R95, R93, R121.reuse, 0x1, P2 ;  /* 0x000000795d5f7211 */ /* 0x080fe400010f0eff */
[----:B------:R-:W-:Y:S01]  /*3de0*/  LEA.HI.X.SX32 R93, R101, R121, 0x1, P0 ;  /* 0x00000079655d7211 */ /* 0x000fe200000f0eff */
[----:B------:R-:W-:Y:S01]  /*3df0*/  IMAD R101, R108, 0x262, RZ ;  /* 0x000002626c657824 */ /* 0x000fe200078e02ff */
[----:B------:R0:W3:Y:S01]  /*3e00*/  LDG.E.U16 R119, desc[UR60][R96.64] ;  /* 0x0000003c60777981 */ /* 0x0000e2000c1e1500 */
[----:B------:R-:W1:Y:S03]  /*3e10*/  LDC R107, c[0x0][0x248] ;  /* 0x00009200ff6b7b82 */ /* 0x000e660000000800 */
[----:B------:R4:W3:Y:S01]  /*3e20*/  LDG.E.U16 R118, desc[UR60][R94.64] ;  /* 0x0000003c5e767981 */ /* 0x0008e2000c1e1500 */
[----:B0-----:R-:W-:-:S03]  /*3e30*/  IMAD R99, R105, 0x131, RZ ;  /* 0x0000013169637824 */ /* 0x001fc600078e02ff */
[----:B------:R0:W3:Y:S01]  /*3e40*/  LDG.E.U16 R117, desc[UR60][R92.64] ;  /* 0x0000003c5c757981 */ /* 0x0000e2000c1e1500 */
[----:B------:R-:W2:Y:S01]  /*3e50*/  LDC R105, c[0x0][0x248] ;  /* 0x00009200ff697b82 */ /* 0x000ea20000000800 */
[----:B------:R-:W-:-:S04]  /*3e60*/  IADD3 R96, P0, R101, R120, RZ ;  /* 0x0000007865607210 */ /* 0x000fc80007f1e0ff */
[----:B------:R-:W-:-:S03]  /*3e70*/  LEA.HI.X.SX32 R97, R99, R121, 0x1, P0 ;  /* 0x0000007963617211 */ /* 0x000fc600000f0eff */
[----:B------:R-:W1:Y:S01]  /*3e80*/  LDC R99, c[0x0][0x248] ;  /* 0x00009200ff637b82 */ /* 0x000e620000000800 */
[----:B----4-:R-:W-:Y:S01]  /*3e90*/  IMAD R95, R112, 0x282, RZ ;  /* 0x00000282705f7824 */ /* 0x010fe200078e02ff */
[-C--:B------:R-:W-:Y:S01]  /*3ea0*/  IADD3 R94, P1, R109, R120.reuse, RZ ;  /* 0x000000786d5e7210 */ /* 0x080fe20007f3e0ff */
[----:B0-----:R-:W-:Y:S01]  /*3eb0*/  IMAD R93, R100, 0x139, RZ ;  /* 0x00000139645d7824 */ /* 0x001fe200078e02ff */
[----:B------:R0:W4:Y:S04]  /*3ec0*/  LDG.E.U16 R116, desc[UR60][R96.64] ;  /* 0x0000003c60747981 */ /* 0x000128000c1e1500 */
[----:B------:R-:W2:Y:S01]  /*3ed0*/  LDC R101, c[0x0][0x248] ;  /* 0x00009200ff657b82 */ /* 0x000ea20000000800 */
[----:B------:R-:W-:Y:S02]  /*3ee0*/  IADD3 R92, P2, R95, R120, RZ ;  /* 0x000000785f5c7210 */ /* 0x000fe40007f5e0ff */
[----:B------:R-:W-:-:S05]  /*3ef0*/  LEA.HI.X.SX32 R95, R93, R121, 0x1, P1 ;  /* 0x000000795d5f7211 */ /* 0x000fca00008f0eff */
[----:B------:R-:W2:Y:S01]  /*3f00*/  LDC R109, c[0x0][0x248] ;  /* 0x00009200ff6d7b82 */ /* 0x000ea20000000800 */
[----:B------:R-:W-:Y:S01]  /*3f10*/  LEA.HI.X.SX32 R93, R91, R121, 0x1, P2 ;  /* 0x000000795b5d7211 */ /* 0x000fe200010f0eff */
[----:B------:R-:W-:Y:S01]  /*3f20*/  IMAD R113, R113, 0x292, RZ ;  /* 0x0000029271717824 */ /* 0x000fe200078e02ff */
[----:B------:R-:W4:Y:S05]  /*3f30*/  LDG.E.U16 R115, desc[UR60][R94.64] ;  /* 0x0000003c5e737981 */ /* 0x000f2a000c1e1500 */
[----:B------:R-:W2:Y:S01]  /*3f40*/  LDC R108, c[0x0][0x248] ;  /* 0x00009200ff6c7b82 */ /* 0x000ea20000000800 */
[----:B------:R0:W4:Y:S07]  /*3f50*/  LDG.E.U16 R114, desc[UR60][R92.64] ;  /* 0x0000003c5c727981 */ /* 0x00012e000c1e1500 */
[----:B------:R-:W2:Y:S01]  /*3f60*/  LDC R100, c[0x0][0x248] ;  /* 0x00009200ff647b82 */ /* 0x000ea20000000800 */
[----:B------:R-:W-:Y:S01]  /*3f70*/  IMAD R91, R110, 0x149, RZ ;  /* 0x000001496e5b7824 */ /* 0x000fe200078e02ff */
[----:B------:R-:W-:Y:S01]  /*3f80*/  IADD3 R98, P0, R113, R120, RZ ;  /* 0x0000007871627210 */ /* 0x000fe20007f1e0ff */
[----:B0-----:R-:W-:-:S05]  /*3f90*/  IMAD R97, R122, 0x2a2, RZ ;  /* 0x000002a27a617824 */ /* 0x001fca00078e02ff */
[----:B------:R-:W0:Y:S01]  /*3fa0*/  LDC R102, c[0x0][0x248] ;  /* 0x00009200ff667b82 */ /* 0x000e220000000800 */
[----:B------:R-:W-:Y:S02]  /*3fb0*/  IMAD R93, R104, 0x159, RZ ;  /* 0x00000159685d7824 */ /* 0x000fe400078e02ff */
[----:B------:R-:W-:Y:S02]  /*3fc0*/  IMAD R103, R103, 0x2b2, RZ ;  /* 0x000002b267677824 */ /* 0x000fe400078e02ff */
[----:B------:R-:W-:-:S03]  /*3fd0*/  IMAD R95, R111, 0x151, RZ ;  /* 0x000001516f5f7824 */ /* 0x000fc600078e02ff */
[----:B------:R-:W0:Y:S01]  /*3fe0*/  LDC R104, c[0x0][0x248] ;  /* 0x00009200ff687b82 */ /* 0x000e220000000800 */
[----:B-1----:R-:W-:Y:S01]  /*3ff0*/  IMAD R111, R99, 0x2c2, RZ ;  /* 0x000002c2636f7824 */ /* 0x002fe200078e02ff */
[-C--:B------:R-:W-:Y:S02]  /*4000*/  IADD3 R96, P1, R97, R120.reuse, RZ ;  /* 0x0000007861607210 */ /* 0x080fe40007f3e0ff */
[-C--:B------:R-:W-:Y:S02]  /*4010*/  LEA.HI.X.SX32 R99, R91, R121.reuse, 0x1, P0 ;  /* 0x000000795b637211 */ /* 0x080fe400000f0eff */
[-C--:B------:R-:W-:Y:S01]  /*4020*/  IADD3 R94, P0, R103, R120.reuse, RZ ;  /* 0x00000078675e7210 */ /* 0x080fe20007f1e0ff */
[----:B--2---:R-:W-:Y:S01]  /*4030*/  IMAD R91, R105, 0x161, RZ ;  /* 0x00000161695b7824 */ /* 0x004fe200078e02ff */
[-C--:B------:R-:W-:Y:S01]  /*4040*/  LEA.HI.X.SX32 R97, R95, R121.reuse, 0x1, P1 ;  /* 0x000000795f617211 */ /* 0x080fe200008f0eff */
[----:B------:R-:W-:Y:S01]  /*4050*/  IMAD R107, R107, 0x2d2, RZ ;  /* 0x000002d26b6b7824 */ /* 0x000fe200078e02ff */
[-C--:B------:R-:W-:Y:S01]  /*4060*/  IADD3 R92, P2, R111, R120.reuse, RZ ;  /* 0x000000786f5c7210 */ /* 0x080fe20007f5e0ff */
[----:B------:R-:W-:Y:S01]  /*4070*/  IMAD R101, R101, 0x2e2, RZ ;  /* 0x000002e265657824 */ /* 0x000fe200078e02ff */
[-C--:B------:R-:W-:Y:S01]  /*4080*/  LEA.HI.X.SX32 R95, R93, R121.reuse, 0x1, P0 ;  /* 0x000000795d5f7211 */ /* 0x080fe200000f0eff */
[----:B------:R1:W2:Y:S01]  /*4090*/  LDG.E.U16 R113, desc[UR60][R98.64] ;  /* 0x0000003c62717981 */ /* 0x0002a2000c1e1500 */
[----:B------:R-:W-:Y:S01]  /*40a0*/  LEA.HI.X.SX32 R93, R91, R121, 0x1, P2 ;  /* 0x000000795b5d7211 */ /* 0x000fe200010f0eff */
[----:B------:R-:W-:Y:S01]  /*40b0*/  IMAD R109, R109, 0x169, RZ ;  /* 0x000001696d6d7824 */ /* 0x000fe200078e02ff */
[----:B------:R-:W0:Y:S01]  /*40c0*/  LDC R122, c[0x0][0x248] ;  /* 0x00009200ff7a7b82 */ /* 0x000e220000000800 */
[----:B------:R1:W2:Y:S04]  /*40d0*/  LDG.E.U16 R112, desc[UR60][R96.64] ;  /* 0x0000003c60707981 */ /* 0x0002a8000c1e1500 */
[----:B------:R0:W2:Y:S01]  /*40e0*/  LDG.E.U16 R111, desc[UR60][R94.64] ;  /* 0x0000003c5e6f7981 */ /* 0x0000a2000c1e1500 */
[----:B-1----:R-:W-:Y:S01]  /*40f0*/  IADD3 R98, P0, R107, R120, RZ ;  /* 0x000000786b627210 */ /* 0x002fe20007f1e0ff */
[----:B------:R-:W-:-:S02]  /*4100*/  IMAD R107, R100, 0x302, RZ ;  /* 0x00000302646b7824 */ /* 0x000fc400078e02ff */
[----:B------:R1:W2:Y:S01]  /*4110*/  LDG.E.U16 R110, desc[UR60][R92.64] ;  /* 0x0000003c5c6e7981 */ /* 0x0002a2000c1e1500 */
[----:B------:R-:W-:Y:S01]  /*4120*/  IMAD R123, R123, 0x312, RZ ;  /* 0x000003127b7b7824 */ /* 0x000fe200078e02ff */
[-C--:B------:R-:W-:Y:S01]  /*4130*/  IADD3 R96, P1, R101, R120.reuse, RZ ;  /* 0x0000007865607210 */ /* 0x080fe20007f3e0ff */
[----:B------:R-:W-:Y:S01]  /*4140*/  IMAD R97, R108, 0x171, RZ ;  /* 0x000001716c617824 */ /* 0x000fe200078e02ff */
[----:B------:R-:W1:Y:S01]  /*4150*/  LDC R105, c[0x0][0x248] ;  /* 0x00009200ff697b82 */ /* 0x000e620000000800 */
[----:B0-----:R-:W-:Y:S01]  /*4160*/  IMAD R95, R106, 0x2f2, RZ ;  /* 0x000002f26a5f7824 */ /* 0x001fe200078e02ff */
[-C--:B------:R-:W-:Y:S01]  /*4170*/  LEA.HI.X.SX32 R99, R109, R121.reuse, 0x1, P0 ;  /* 0x000000796d637211 */ /* 0x080fe200000f0eff */
[----:B------:R-:W-:Y:S01]  /*4180*/  IMAD R101, R124, 0x181, RZ ;  /* 0x000001817c657824 */ /* 0x000fe200078e02ff */
[----:B------:R-:W-:Y:S01]  /*4190*/  LEA.HI.X.SX32 R97, R97, R121, 0x1, P1 ;  /* 0x0000007961617211 */ /* 0x000fe200008f0eff */
[----:B-1----:R-:W-:Y:S01]  /*41a0*/  IMAD R93, R102, 0x179, RZ ;  /* 0x00000179665d7824 */ /* 0x002fe200078e02ff */
[----:B------:R-:W-:-:S02]  /*41b0*/  IADD3 R94, P2, R95, R120, RZ ;  /* 0x000000785f5e7210 */ /* 0x000fc40007f5e0ff */
[----:B------:R-:W0:Y:S01]  /*41c0*/  LDC R102, c[0x0][0x248] ;  /* 0x00009200ff667b82 */ /* 0x000e220000000800 */
[----:B------:R-:W-:Y:S01]  /*41d0*/  IADD3 R92, P0, R107, R120, RZ ;  /* 0x000000786b5c7210 */ /* 0x000fe20007f1e0ff */
[----:B------:R1:W2:Y:S01]  /*41e0*/  LDG.E.U16 R109, desc[UR60][R98.64] ;  /* 0x0000003c626d7981 */ /* 0x0002a2000c1e1500 */
[-C--:B------:R-:W-:Y:S02]  /*41f0*/  LEA.HI.X.SX32 R95, R93, R121.reuse, 0x1, P2 ;  /* 0x000000795d5f7211 */ /* 0x080fe400010f0eff */
[----:B------:R-:W-:Y:S01]  /*4200*/  LEA.HI.X.SX32 R93, R101, R121, 0x1, P0 ;  /* 0x00000079655d7211 */ /* 0x000fe200000f0eff */
[----:B------:R1:W2:Y:S02]  /*4210*/  LDG.E.U16 R108, desc[UR60][R96.64] ;  /* 0x0000003c606c7981 */ /* 0x0002a4000c1e1500 */
[----:B------:R-:W0:Y:S02]  /*4220*/  LDC R101, c[0x0][0x248] ;  /* 0x00009200ff657b82 */ /* 0x000e240000000800 */
[----:B------:R0:W2:Y:S01]  /*4230*/  LDG.E.U16 R107, desc[UR60][R94.64] ;  /* 0x0000003c5e6b7981 */ /* 0x0000a2000c1e1500 */
[----:B-1----:R-:W-:-:S03]  /*4240*/  IMAD R99, R104, 0x189, RZ ;  /* 0x0000018968637824 */ /* 0x002fc600078e02ff */
[----:B------:R1:W2:Y:S01]  /*4250*/  LDG.E.U16 R106, desc[UR60][R92.64] ;  /* 0x0000003c5c6a7981 */ /* 0x0002a2000c1e1500 */
[----:B------:R-:W-:Y:S01]  /*4260*/  IADD3 R96, P0, R123, R120, RZ ;  /* 0x000000787b607210 */ /* 0x000fe20007f1e0ff */
[----:B------:R-:W1:Y:S03]  /*4270*/  LDC R91, c[0x0][0x248] ;  /* 0x00009200ff5b7b82 */ /* 0x000e660000000800 */
[----:B------:R-:W-:-:S05]  /*4280*/  LEA.HI.X.SX32 R97, R99, R121, 0x1, P0 ;  /* 0x0000007963617211 */ /* 0x000fca00000f0eff */
[----:B------:R-:W1:Y:S08]  /*4290*/  LDC R99, c[0x0][0x248] ;  /* 0x00009200ff637b82 */ /* 0x000e700000000800 */
[----:B------:R-:W1:Y:S01]  /*42a0*/  LDC R103, c[0x0][0x248] ;  /* 0x00009200ff677b82 */ /* 0x000e620000000800 */
[----:B0-----:R-:W-:-:S07]  /*42b0*/  IMAD R129, R102, 0x342, RZ ;  /* 0x0000034266817824 */ /* 0x001fce00078e02ff */
[----:B------:R-:W0:Y:S01]  /*42c0*/  LDC R100, c[0x0][0x248] ;  /* 0x00009200ff647b82 */ /* 0x000e220000000800 */
[----:B------:R-:W-:-:S07]  /*42d0*/  IMAD R95, R122, 0x332, RZ ;  /* 0x000003327a5f7824 */ /* 0x000fce00078e02ff */
[----:B------:R-:W0:Y:S01]  /*42e0*/  LDC R124, c[0x0][0x248] ;  /* 0x00009200ff7c7b82 */ /* 0x000e220000000800 */
[----:B------:R-:W-:Y:S01]  /*42f0*/  IMAD R101, R101, 0x1a1, RZ ;  /* 0x000001a165657824 */ /* 0x000fe200078e02ff */
[-C--:B------:R-:W-:Y:S01]  /*4300*/  IADD3 R98, P0, R129, R120.reuse, RZ ;  /* 0x0000007881627210 */ /* 0x080fe20007f1e0ff */
[----:B------:R-:W-:Y:S01]  /*4310*/  IMAD R105, R105, 0x322, RZ ;  /* 0x0000032269697824 */ /* 0x000fe200078e02ff */
[-C--:B-1----:R-:W-:Y:S01]  /*4320*/  IADD3 R92, P2, R95, R120.reuse, RZ ;  /* 0x000000785f5c7210 */ /* 0x082fe20007f5e0ff */
[----:B------:R-:W-:Y:S02]  /*4330*/  IMAD R91, R91, 0x199, RZ ;  /* 0x000001995b5b7824 */ /* 0x000fe400078e02ff */
[----:B------:R-:W-:Y:S01]  /*4340*/  IMAD R129, R99, 0x372, RZ ;  /* 0x0000037263817824 */ /* 0x000fe200078e02ff */
[----:B------:R-:W-:Y:S01]  /*4350*/  LEA.HI.X.SX32 R99, R101, R121, 0x1, P0 ;  /* 0x0000007965637211 */ /* 0x000fe200000f0eff */
[----:B------:R-:W-:Y:S01]  /*4360*/  IMAD R103, R103, 0x191, RZ ;  /* 0x0000019167677824 */ /* 0x000fe200078e02ff */
[----:B------:R-:W1:Y:S01]  /*4370*/  LDC R123, c[0x0][0x248] ;  /* 0x00009200ff7b7b82 */ /* 0x000e620000000800 */
[----:B------:R-:W-:-:S02]  /*4380*/  IADD3 R94, P1, R105, R120, RZ ;  /* 0x00000078695e7210 */ /* 0x000fc40007f3e0ff */
[-C--:B------:R-:W-:Y:S01]  /*4390*/  LEA.HI.X.SX32 R93, R91, R121.reuse, 0x1, P2 ;  /* 0x000000795b5d7211 */ /* 0x080fe200010f0eff */
[----:B------:R0:W2:Y:S01]  /*43a0*/  LDG.E.U16 R102, desc[UR60][R98.64] ;  /* 0x0000003c62667981 */ /* 0x0000a2000c1e1500 */
[----:B------:R-:W-:-:S03]  /*43b0*/  LEA.HI.X.SX32 R95, R103, R121, 0x1, P1 ;  /* 0x00000079675f7211 */ /* 0x000fc600008f0eff */
[----:B------:R-:W1:Y:S01]  /*43c0*/  LDC R91, c[0x0][0x248] ;  /* 0x00009200ff5b7b82 */ /* 0x000e620000000800 */
[----:B------:R0:W2:Y:S01]  /*43d0*/  LDG.E.U16 R105, desc[UR60][R96.64] ;  /* 0x0000003c60697981 */ /* 0x0000a2000c1e1500 */
[----:B------:R-:W-:-:S03]  /*43e0*/  IMAD R125, R125, 0x352, RZ ;  /* 0x000003527d7d7824 */ /* 0x000fc600078e02ff */
[----:B------:R0:W2:Y:S03]  /*43f0*/  LDG.E.U16 R104, desc[UR60][R94.64] ;  /* 0x0000003c5e687981 */ /* 0x0000a6000c1e1500 */
[----:B0-----:R-:W0:Y:S01]  /*4400*/  LDC R98, c[0x0][0x248] ;  /* 0x00009200ff627b82 */ /* 0x001e220000000800 */
[----:B------:R1:W2:Y:S01]  /*4410*/  LDG.E.U16 R103, desc[UR60][R92.64] ;  /* 0x0000003c5c677981 */ /* 0x0002a2000c1e1500 */
[----:B------:R-:W-:Y:S01]  /*4420*/  IMAD R97, R100, 0x362, RZ ;  /* 0x0000036264617824 */ /* 0x000fe200078e02ff */
[-C--:B------:R-:W-:Y:S01]  /*4430*/  IADD3 R96, P1, R125, R120.reuse, RZ ;  /* 0x000000787d607210 */ /* 0x080fe20007f3e0ff */
[----:B------:R-:W-:Y:S02]  /*4440*/  IMAD R127, R127, 0x1b9, RZ ;  /* 0x000001b97f7f7824 */ /* 0x000fe400078e02ff */
[----:B------:R-:W-:Y:S02]  /*4450*/  IMAD R95, R124, 0x1a9, RZ ;  /* 0x000001a97c5f7824 */ /* 0x000fe400078e02ff */
[----:B------:R-:W5:Y:S01]  /*4460*/  LDC R122, c[0x0][0x248] ;  /* 0x00009200ff7a7b82 */ /* 0x000f620000000800 */
[-C--:B------:R-:W-:Y:S01]  /*4470*/  IADD3 R94, P0, R97, R120.reuse, RZ ;  /* 0x00000078615e7210 */ /* 0x080fe20007f1e0ff */
[----:B-1----:R-:W-:Y:S01]  /*4480*/  IMAD R93, R126, 0x1b1, RZ ;  /* 0x000001b17e5d7824 */ /* 0x002fe200078e02ff */
[----:B------:R-:W-:-:S02]  /*4490*/  IADD3 R92, P2, R129, R120, RZ ;  /* 0x00000078815c7210 */ /* 0x000fc40007f5e0ff */
[-C--:B------:R-:W-:Y:S02]  /*44a0*/  LEA.HI.X.SX32 R97, R95, R121.reuse, 0x1, P1 ;  /* 0x000000795f617211 */ /* 0x080fe400008f0eff */
[-C--:B------:R-:W-:Y:S01]  /*44b0*/  LEA.HI.X.SX32 R95, R93, R121.reuse, 0x1, P0 ;  /* 0x000000795d5f7211 */ /* 0x080fe200000f0eff */
[----:B------:R-:W1:Y:S01]  /*44c0*/  LDC R126, c[0x0][0x248] ;  /* 0x00009200ff7e7b82 */ /* 0x000e620000000800 */
[----:B------:R-:W-:Y:S01]  /*44d0*/  LEA.HI.X.SX32 R93, R127, R121, 0x1, P2 ;  /* 0x000000797f5d7211 */ /* 0x000fe200010f0eff */
[----:B------:R-:W-:Y:S01]  /*44e0*/  IMAD R137, R130, 0x382, RZ ;  /* 0x0000038282897824 */ /* 0x000fe200078e02ff */
[----:B------:R-:W2:Y:S04]  /*44f0*/  LDG.E.U16 R101, desc[UR60][R96.64] ;  /* 0x0000003c60657981 */ /* 0x000ea8000c1e1500 */
[----:B------:R0:W2:Y:S01]  /*4500*/  LDG.E.U16 R99, desc[UR60][R92.64] ;  /* 0x0000003c5c637981 */ /* 0x0000a2000c1e1500 */
[----:B------:R-:W1:Y:S03]  /*4510*/  LDC R125, c[0x0][0x248] ;  /* 0x00009200ff7d7b82 */ /* 0x000e660000000800 */
[----:B------:R0:W2:Y:S05]  /*4520*/  LDG.E.U16 R100, desc[UR60][R94.64] ;  /* 0x0000003c5e647981 */ /* 0x0000aa000c1e1500 */
[----:B------:R-:W3:Y:S01]  /*4530*/  LDC R127, c[0x0][0x248] ;  /* 0x00009200ff7f7b82 */ /* 0x000ee20000000800 */
[----:B0-----:R-:W-:-:S02]  /*4540*/  IMAD R93, R123, 0x3b2, RZ ;  /* 0x000003b27b5d7824 */ /* 0x001fc400078e02ff */
[----:B------:R-:W-:-:S03]  /*4550*/  IMAD R95, R91, 0x3a2, RZ ;  /* 0x000003a25b5f7824 */ /* 0x000fc600078e02ff */
[----:B------:R-:W-:Y:S01]  /*4560*/  IADD3 R92, P2, R93, R120, RZ ;  /* 0x000000785d5c7210 */ /* 0x000fe20007f5e0ff */
[----:B------:R-:W-:Y:S01]  /*4570*/  IMAD R91, R98, 0x1d9, RZ ;  /* 0x000001d9625b7824 */ /* 0x000fe200078e02ff */
[----:B------:R-:W0:Y:S01]  /*4580*/  LDC R129, c[0x0][0x248] ;  /* 0x00009200ff817b82 */ /* 0x000e220000000800 */
[----:B------:R-:W-:-:S03]  /*4590*/  IMAD R97, R132, 0x392, RZ ;  /* 0x0000039284617824 */ /* 0x000fc600078e02ff */
[----:B------:R-:W-:Y:S01]  /*45a0*/  LEA.HI.X.SX32 R93, R91, R121, 0x1, P2 ;  /* 0x000000795b5d7211 */ /* 0x000fe200010f0eff */
[----:B-----5:R-:W-:-:S03]  /*45b0*/  IMAD R135, R122, 0x1c1, RZ ;  /* 0x000001c17a877824 */ /* 0x020fc600078e02ff */
[----:B------:R-:W5:Y:S01]  /*45c0*/  LDC R124, c[0x0][0x248] ;  /* 0x00009200ff7c7b82 */ /* 0x000f620000000800 */
[-C--:B------:R-:W-:Y:S01]  /*45d0*/  IADD3 R122, P0, R137, R120.reuse, RZ ;  /* 0x00000078897a7210 */ /* 0x080fe20007f1e0ff */
[----:B------:R-:W-:Y:S01]  /*45e0*/  IMAD R131, R131, 0x1c9, RZ ;  /* 0x000001c983837824 */ /* 0x000fe200078e02ff */
[----:B------:R-:W-:-:S05]  /*45f0*/  IADD3 R96, P1, R97, R120, RZ ;  /* 0x0000007861607210 */ /* 0x000fca0007f3e0ff */
[----:B------:R-:W4:Y:S01]  /*4600*/  LDC R91, c[0x0][0x248] ;  /* 0x00009200ff5b7b82 */ /* 0x000f220000000800 */
[----:B------:R-:W-:Y:S01]  /*4610*/  IMAD R133, R133, 0x1d1, RZ ;  /* 0x000001d185857824 */ /* 0x000fe200078e02ff */
[-C--:B------:R-:W-:Y:S02]  /*4620*/  LEA.HI.X.SX32 R123, R135, R121.reuse, 0x1, P0 ;  /* 0x00000079877b7211 */ /* 0x080fe400000f0eff */
[-C--:B------:R-:W-:Y:S02]  /*4630*/  IADD3 R94, P0, R95, R120.reuse, RZ ;  /* 0x000000785f5e7210 */ /* 0x080fe40007f1e0ff */
[-C--:B------:R-:W-:Y:S01]  /*4640*/  LEA.HI.X.SX32 R97, R131, R121.reuse, 0x1, P1 ;  /* 0x0000007983617211 */ /* 0x080fe200008f0eff */
[----:B-1----:R-:W-:Y:S01]  /*4650*/  IMAD R131, R126, 0x3c2, RZ ;  /* 0x000003c27e837824 */ /* 0x002fe200078e02ff */
[----:B------:R-:W-:Y:S01]  /*4660*/  LEA.HI.X.SX32 R95, R133, R121, 0x1, P0 ;  /* 0x00000079855f7211 */ /* 0x000fe200000f0eff */
[----:B------:R-:W-:Y:S01]  /*4670*/  IMAD R125, R125, 0x1e1, RZ ;  /* 0x000001e17d7d7824 */ /* 0x000fe200078e02ff */
[----:B------:R3:W2:Y:S01]  /*4680*/  LDG.E.U16 R98, desc[UR60][R122.64] ;  /* 0x0000003c7a627981 */ /* 0x0006a2000c1e1500 */
[----:B------:R-:W-:Y:S01]  /*4690*/  IMAD R133, R128, 0x3d2, RZ ;  /* 0x000003d280857824 */ /* 0x000fe200078e02ff */
[----:B------:R-:W-:-:S02]  /*46a0*/  IADD3 R126, P0, R131, R120, RZ ;  /* 0x00000078837e7210 */ /* 0x000fc40007f1e0ff */
[----:B------:R-:W2:Y:S01]  /*46b0*/  LDG.E.U16 R97, desc[UR60][R96.64] ;  /* 0x0000003c60617981 */ /* 0x000ea2000c1e1500 */
[----:B0-----:R-:W-:Y:S02]  /*46c0*/  IMAD R135, R129, 0x3e2, RZ ;  /* 0x000003e281877824 */ /* 0x001fe400078e02ff */
[----:B---3--:R-:W-:Y:S01]  /*46d0*/  IMAD R123, R127, 0x1e9, RZ ;  /* 0x000001e97f7b7824 */ /* 0x008fe200078e02ff */
[----:B------:R-:W-:Y:S01]  /*46e0*/  LEA.HI.X.SX32 R127, R125, R121, 0x1, P0 ;  /* 0x000000797d7f7211 */ /* 0x000fe200000f0eff */
[----:B------:R-:W3:Y:S01]  /*46f0*/  LDG.E.U16 R96, desc[UR60][R94.64] ;  /* 0x0000003c5e607981 */ /* 0x000ee2000c1e1500 */
[-C--:B------:R-:W-:Y:S01]  /*4700*/  IADD3 R122, P0, R148, R120.reuse, RZ ;  /* 0x00000078947a7210 */ /* 0x080fe20007f1e0ff */
[----:B-----5:R-:W-:Y:S01]  /*4710*/  IMAD R129, R124, 0x1f1, RZ ;  /* 0x000001f17c817824 */ /* 0x020fe200078e02ff */
[----:B------:R-:W-:Y:S01]  /*4720*/  IADD3 R124, P2, R135, R120, RZ ;  /* 0x00000078877c7210 */ /* 0x000fe20007f5e0ff */
[----:B------:R0:W5:Y:S01]  /*4730*/  LDG.E.U16 R95, desc[UR60][R92.64] ;  /* 0x0000003c5c5f7981 */ /* 0x000162000c1e1500 */
[----:B------:R-:W-:-:S02]  /*4740*/  IMAD R149, R149, 0x112, RZ ;  /* 0x0000011295957824 */ /* 0x000fc400078e02ff */
[----:B------:R-:W-:Y:S01]  /*4750*/  IMAD R153, R153, 0x122, RZ ;  /* 0x0000012299997824 */ /* 0x000fe200078e02ff */
[----:B------:R1:W5:Y:S01]  /*4760*/  LDG.E.U16 R94, desc[UR60][R126.64] ;  /* 0x0000003c7e5e7981 */ /* 0x000362000c1e1500 */
[----:B0-----:R-:W-:-:S04]  /*4770*/  IADD3 R92, P1, R133, R120, RZ ;  /* 0x00000078855c7210 */ /* 0x001fc80007f3e0ff */
[-C--:B------:R-:W-:Y:S02]  /*4780*/  LEA.HI.X.SX32 R93, R123, R121.reuse, 0x1, P1 ;  /* 0x000000797b5d7211 */ /* 0x080fe400008f0eff */
[-C--:B----4-:R-:W-:Y:S01]  /*4790*/  LEA.HI.X.SX32 R123, R91, R121.reuse, 0x1, P0 ;  /* 0x000000795b7b7211 */ /* 0x090fe200000f0eff */
[----:B------:R-:W-:Y:S01]  /*47a0*/  IMAD R154, R154, 0x132, RZ ;  /* 0x000001329a9a7824 */ /* 0x000fe200078e02ff */
[----:B------:R-:W-:Y:S01]  /*47b0*/  LEA.HI.X.SX32 R125, R129, R121, 0x1, P2 ;  /* 0x00000079817d7211 */ /* 0x000fe200010f0eff */
[----:B------:R-:W-:Y:S01]  /*47c0*/  IMAD R159, R159, 0x142, RZ ;  /* 0x000001429f9f7824 */ /* 0x000fe200078e02ff */
[----:B------:R-:W4:Y:S01]  /*47d0*/  LDG.E.U16 R93, desc[UR60][R92.64] ;  /* 0x0000003c5c5d7981 */ /* 0x000f22000c1e1500 */
[----:B------:R-:W-:-:S03]  /*47e0*/  IADD3 R130, P0, R149, R120, RZ ;  /* 0x0000007895827210 */ /* 0x000fc60007f1e0ff */
[----:B------:R0:W4:Y:S01]  /*47f0*/  LDG.E.U16 R91, desc[UR60][R122.64] ;  /* 0x0000003c7a5b7981 */ /* 0x000122000c1e1500 */
[----:B-1----:R-:W-:Y:S01]  /*4800*/  IMAD R126, R26, 0x99, RZ ;  /* 0x000000991a7e7824 */ /* 0x002fe200078e02ff */
[----:B------:R-:W-:Y:S01]  /*4810*/  IADD3 R132, P2, R154, R120, RZ ;  /* 0x000000789a847210 */ /* 0x000fe20007f5e0ff */
[C---:B------:R-:W-:Y:S01]  /*4820*/  IMAD R127, R26.reuse, 0xa1, RZ ;  /* 0x000000a11a7f7824 */ /* 0x040fe200078e02ff */
[----:B------:R1:W4:Y:S01]  /*4830*/  LDG.E.U16 R92, desc[UR60][R124.64] ;  /* 0x0000003c7c5c7981 */ /* 0x000322000c1e1500 */
[C---:B0-----:R-:W-:Y:S02]  /*4840*/  IMAD R122, R26.reuse, 0x89, RZ ;  /* 0x000000891a7a7824 */ /* 0x041fe400078e02ff */
[----:B------:R-:W-:-:S03]  /*4850*/  IMAD R123, R26, 0x91, RZ ;  /* 0x000000911a7b7824 */ /* 0x000fc600078e02ff */
[-C--:B------:R-:W-:Y:S02]  /*4860*/  LEA.HI.X.SX32 R131, R122, R121.reuse, 0x1, P0 ;  /* 0x000000797a837211 */ /* 0x080fe400000f0eff */
[-C--:B-1----:R-:W-:Y:S02]  /*4870*/  IADD3 R124, P1, R153, R120.reuse, RZ ;  /* 0x00000078997c7210 */ /* 0x082fe40007f3e0ff */
[-C--:B------:R-:W-:Y:S01]  /*4880*/  IADD3 R122, P0, R159, R120.reuse, RZ ;  /* 0x000000789f7a7210 */ /* 0x080fe20007f1e0ff */
[----:B------:R-:W-:Y:S01]  /*4890*/  IMAD R166, R166, 0x172, RZ ;  /* 0x00000172a6a67824 */ /* 0x000fe200078e02ff */
[-C--:B------:R-:W-:Y:S01]  /*48a0*/  LEA.HI.X.SX32 R125, R123, R121.reuse, 0x1, P1 ;  /* 0x000000797b7d7211 */ /* 0x080fe200008f0eff */
[----:B------:R-:W-:Y:S01]  /*48b0*/  IMAD R161, R161, 0x152, RZ ;  /* 0x00000152a1a17824 */ /* 0x000fe200078e02ff */
[-C--:B------:R-:W-:Y:S01]  /*48c0*/  LEA.HI.X.SX32 R133, R126, R121.reuse, 0x1, P2 ;  /* 0x000000797e857211 */ /* 0x080fe200010f0eff */
[----:B------:R-:W-:Y:S01]  /*48d0*/  IMAD R169, R169, 0x182, RZ ;  /* 0x00000182a9a97824 */ /* 0x000fe200078e02ff */
[----:B------:R-:W-:Y:S01]  /*48e0*/  LEA.HI.X.SX32 R123, R127, R121, 0x1, P0 ;  /* 0x000000797f7b7211 */ /* 0x000fe200000f0eff */
[----:B------:R-:W-:Y:S01]  /*48f0*/  IMAD R127, R26, 0xb9, RZ ;  /* 0x000000b91a7f7824 */ /* 0x000fe200078e02ff */
[----:B------:R-:W4:Y:S01]  /*4900*/  LDG.E.U16 R130, desc[UR60][R130.64] ;  /* 0x0000003c82827981 */ /* 0x000f22000c1e1500 */
[----:B------:R-:W-:-:S03]  /*4910*/  IADD3 R126, P2, R166, R120, RZ ;  /* 0x00000078a67e7210 */ /* 0x000fc60007f5e0ff */
[----:B------:R-:W4:Y:S01]  /*4920*/  LDG.E.U16 R132, desc[UR60][R132.64] ;  /* 0x0000003c84847981 */ /* 0x000f22000c1e1500 */
[----:B------:R-:W-:Y:S01]  /*4930*/  LEA.HI.X.SX32 R127, R127, R121, 0x1, P2 ;  /* 0x000000797f7f7211 */ /* 0x000fe200010f0eff */
[----:B------:R-:W-:Y:S02]  /*4940*/  IMAD R129, R26, 0xc1, RZ ;  /* 0x000000c11a817824 */ /* 0x000fe400078e02ff */
[----:B------:R-:W-:Y:S02]  /*4950*/  IMAD R174, R174, 0x1b2, RZ ;  /* 0x000001b2aeae7824 */ /* 0x000fe400078e02ff */
[----:B------:R-:W-:Y:S01]  /*4960*/  IMAD R170, R170, 0x192, RZ ;  /* 0x00000192aaaa7824 */ /* 0x000fe200078e02ff */
[----:B------:R-:W4:Y:S04]  /*4970*/  LDG.E.U16 R137, desc[UR60][R126.64] ;  /* 0x0000003c7e897981 */ /* 0x000f28000c1e1500 */
[----:B------:R0:W4:Y:S01]  /*4980*/  LDG.E.U16 R133, desc[UR60][R122.64] ;  /* 0x0000003c7a857981 */ /* 0x000122000c1e1500 */
[----:B------:R-:W-:-:S02]  /*4990*/  IMAD R165, R165, 0x162, RZ ;  /* 0x00000162a5a57824 */ /* 0x000fc400078e02ff */
[----:B------:R-:W-:Y:S01]  /*49a0*/  IMAD R177, R177, 0x1c2, RZ ;  /* 0x000001c2b1b17824 */ /* 0x000fe200078e02ff */
[----:B------:R1:W4:Y:S01]  /*49b0*/  LDG.E.U16 R131, desc[UR60][R124.64] ;  /* 0x0000003c7c837981 */ /* 0x000322000c1e1500 */
[----:B0-----:R-:W-:Y:S01]  /*49c0*/  IMAD R123, R26, 0xa9, RZ ;  /* 0x000000a91a7b7824 */ /* 0x001fe200078e02ff */
[----:B------:R-:W-:-:S04]  /*49d0*/  IADD3 R122, P0, R161, R120, RZ ;  /* 0x00000078a17a7210 */ /* 0x000fc80007f1e0ff */
[-C--:B------:R-:W-:Y:S02]  /*49e0*/  LEA.HI.X.SX32 R123, R123, R121.reuse, 0x1, P0 ;  /* 0x000000797b7b7211 */ /* 0x080fe400000f0eff */
[-C--:B------:R-:W-:Y:S01]  /*49f0*/  IADD3 R128, P0, R169, R120.reuse, RZ ;  /* 0x00000078a9807210 */ /* 0x080fe20007f1e0ff */
[----:B------:R-:W-:Y:S01]  /*4a00*/  IMAD R127, R26, 0xd9, RZ ;  /* 0x000000d91a7f7824 */ /* 0x000fe200078e02ff */
[-C--:B------:R-:W-:Y:S01]  /*4a10*/  IADD3 R126, P2, R174, R120.reuse, RZ ;  /* 0x00000078ae7e7210 */ /* 0x080fe20007f5e0ff */
[----:B------:R0:W4:Y:S01]  /*4a20*/  LDG.E.U16 R134, desc[UR60][R122.64] ;  /* 0x0000003c7a867981 */ /* 0x000122000c1e1500 */
[-C--:B------:R-:W-:Y:S01]  /*4a30*/  LEA.HI.X.SX32 R129, R129, R121.reuse, 0x1, P0 ;  /* 0x0000007981817211 */ /* 0x080fe200000f0eff */
[C---:B-1----:R-:W-:Y:S01]  /*4a40*/  IMAD R125, R26.reuse, 0xb1, RZ ;  /* 0x000000b11a7d7824 */ /* 0x042fe200078e02ff */
[-C--:B------:R-:W-:Y:S02]  /*4a50*/  IADD3 R124, P1, R165, R120.reuse, RZ ;  /* 0x00000078a57c7210 */ /* 0x080fe40007f3e0ff */
[-C--:B------:R-:W-:Y:S01]  /*4a60*/  LEA.HI.X.SX32 R127, R127, R121.reuse, 0x1, P2 ;  /* 0x000000797f7f7211 */ /* 0x080fe200010f0eff */
[----:B------:R1:W4:Y:S01]  /*4a70*/  LDG.E.U16 R138, desc[UR60][R128.64] ;  /* 0x0000003c808a7981 */ /* 0x000322000c1e1500 */
[----:B0-----:R-:W-:Y:S01]  /*4a80*/  IMAD R123, R26, 0xc9, RZ ;  /* 0x000000c91a7b7824 */ /* 0x001fe200078e02ff */
[-C--:B------:R-:W-:Y:S01]  /*4a90*/  IADD3 R122, P0, R170, R120.reuse, RZ ;  /* 0x00000078aa7a7210 */ /* 0x080fe20007f1e0ff */
[----:B------:R-:W-:Y:S01]  /*4aa0*/  IMAD R182, R182, 0x1f2, RZ ;  /* 0x000001f2b6b67824 */ /* 0x000fe200078e02ff */
[-C--:B------:R-:W-:Y:S01]  /*4ab0*/  LEA.HI.X.SX32 R125, R125, R121.reuse, 0x1, P1 ;  /* 0x000000797d7d7211 */ /* 0x080fe200008f0eff */
[----:B------:R-:W-:Y:S01]  /*4ac0*/  IMAD R173, R173, 0x1a2, RZ ;  /* 0x000001a2adad7824 */ /* 0x000fe200078e02ff */
[----:B------:R-:W-:Y:S01]  /*4ad0*/  LEA.HI.X.SX32 R123, R123, R121, 0x1, P0 ;  /* 0x000000797b7b7211 */ /* 0x000fe200000f0eff */
[----:B-1----:R-:W-:Y:S01]  /*4ae0*/  IMAD R129, R26, 0xe1, RZ ;  /* 0x000000e11a817824 */ /* 0x002fe200078e02ff */
[----:B------:R-:W-:Y:S01]  /*4af0*/  IADD3 R128, P0, R177, R120, RZ ;  /* 0x00000078b1807210 */ /* 0x000fe20007f1e0ff */
[----:B------:R0:W4:Y:S01]  /*4b00*/  LDG.E.U16 R141, desc[UR60][R126.64] ;  /* 0x0000003c7e8d7981 */ /* 0x000122000c1e1500 */
[----:B------:R-:W-:-:S02]  /*4b10*/  IMAD R178, R178, 0x1d2, RZ ;  /* 0x000001d2b2b27824 */ /* 0x000fc400078e02ff */
[----:B------:R-:W-:Y:S01]  /*4b20*/  LEA.HI.X.SX32 R129, R129, R121, 0x1, P0 ;  /* 0x0000007981817211 */ /* 0x000fe200000f0eff */
[----:B------:R1:W4:Y:S04]  /*4b30*/  LDG.E.U16 R135, desc[UR60][R124.64] ;  /* 0x0000003c7c877981 */ /* 0x000328000c1e1500 */
[----:B------:R1:W4:Y:S01]  /*4b40*/  LDG.E.U16 R139, desc[UR60][R122.64] ;  /* 0x0000003c7a8b7981 */ /* 0x000322000c1e1500 */
[----:B0-----:R-:W-:Y:S01]  /*4b50*/  IMAD R127, R26, 0xf9, RZ ;  /* 0x000000f91a7f7824 */ /* 0x001fe200078e02ff */
[-C--:B------:R-:W-:Y:S02]  /*4b60*/  IADD3 R126, P2, R182, R120.reuse, RZ ;  /* 0x00000078b67e7210 */ /* 0x080fe40007f5e0ff */
[----:B------:R0:W4:Y:S01]  /*4b70*/  LDG.E.U16 R142, desc[UR60][R128.64] ;  /* 0x0000003c808e7981 */ /* 0x000122000c1e1500 */
[----:B-1----:R-:W-:Y:S01]  /*4b80*/  IMAD R125, R26, 0xd1, RZ ;  /* 0x000000d11a7d7824 */ /* 0x002fe200078e02ff */
[----:B------:R-:W-:-:S02]  /*4b90*/  IADD3 R124, P1, R173, R120, RZ ;  /* 0x00000078ad7c7210 */ /* 0x000fc40007f3e0ff */
[-C--:B------:R-:W-:Y:S01]  /*4ba0*/  LEA.HI.X.SX32 R127, R127, R121.reuse, 0x1, P2 ;  /* 0x000000797f7f7211 */ /* 0x080fe200010f0eff */
[----:B------:R-:W-:Y:S01]  /*4bb0*/  IMAD R123, R26, 0xe9, RZ ;  /* 0x000000e91a7b7824 */ /* 0x000fe200078e02ff */
[-C--:B------:R-:W-:Y:S01]  /*4bc0*/  IADD3 R122, P0, R178, R120.reuse, RZ ;  /* 0x00000078b27a7210 */ /* 0x080fe20007f1e0ff */
[----:B0-----:R-:W-:Y:S01]  /*4bd0*/  IMAD R128, R143, 0x3f2, RZ ;  /* 0x000003f28f807824 */ /* 0x001fe200078e02ff */
[-C--:B------:R-:W-:Y:S01]  /*4be0*/  LEA.HI.X.SX32 R125, R125, R121.reuse, 0x1, P1 ;  /* 0x000000797d7d7211 */ /* 0x080fe200008f0eff */
[----:B------:R-:W-:Y:S01]  /*4bf0*/  IMAD R180, R180, 0x1e2, RZ ;  /* 0x000001e2b4b47824 */ /* 0x000fe200078e02ff */
[----:B------:R-:W-:Y:S01]  /*4c00*/  LEA.HI.X.SX32 R123, R123, R121, 0x1, P0 ;  /* 0x000000797b7b7211 */ /* 0x000fe200000f0eff */
[----:B------:R-:W-:Y:S01]  /*4c10*/  IMAD R129, R144, 0x1f9, RZ ;  /* 0x000001f990817824 */ /* 0x000fe200078e02ff */
[----:B------:R0:W4:Y:S01]  /*4c20*/  LDG.E.U16 R145, desc[UR60][R126.64] ;  /* 0x0000003c7e917981 */ /* 0x000122000c1e1500 */
[----:B------:R-:W-:-:S03]  /*4c30*/  IADD3 R128, P0, R128, R120, RZ ;  /* 0x0000007880807210 */ /* 0x000fc60007f1e0ff */
[----:B------:R1:W4:Y:S01]  /*4c40*/  LDG.E.U16 R140, desc[UR60][R124.64] ;  /* 0x0000003c7c8c7981 */ /* 0x000322000c1e1500 */
[----:B------:R-:W-:-:S03]  /*4c50*/  LEA.HI.X.SX32 R129, R129, R121, 0x1, P0 ;  /* 0x0000007981817211 */ /* 0x000fc600000f0eff */
[----:B------:R1:W4:Y:S01]  /*4c60*/  LDG.E.U16 R143, desc[UR60][R122.64] ;  /* 0x0000003c7a8f7981 */ /* 0x000322000c1e1500 */
[----:B0-----:R-:W-:Y:S02]  /*4c70*/  IMAD R126, R163, 0x214, RZ ;  /* 0x00000214a37e7824 */ /* 0x001fe400078e02ff */
[----:B------:R-:W0:Y:S01]  /*4c80*/  LDC R163, c[0x0][0x248] ;  /* 0x00009200ffa37b82 */ /* 0x000e220000000800 */
[----:B------:R1:W4:Y:S02]  /*4c90*/  LDG.E.U16 R147, desc[UR60][R128.64] ;  /* 0x0000003c80937981 */ /* 0x000324000c1e1500 */
[----:B-1----:R-:W-:Y:S01]  /*4ca0*/  IMAD R125, R26, 0xf1, RZ ;  /* 0x000000f11a7d7824 */ /* 0x002fe200078e02ff */
[----:B------:R-:W-:-:S04]  /*4cb0*/  IADD3 R124, P1, R180, R120, RZ ;  /* 0x00000078b47c7210 */ /* 0x000fc80007f3e0ff */
[-C--:B------:R-:W-:Y:S02]  /*4cc0*/  LEA.HI.X.SX32 R125, R125, R121.reuse, 0x1, P1 ;  /* 0x000000797d7d7211 */ /* 0x080fe400008f0eff */
[-C--:B------:R-:W-:Y:S01]  /*4cd0*/  LEA R122, P0, R167, R120.reuse, 0x2 ;  /* 0x00000078a77a7211 */ /* 0x080fe200078010ff */
[----:B------:R-:W-:Y:S02]  /*4ce0*/  IMAD R128, R168, 0x224, RZ ;  /* 0x00000224a8807824 */ /* 0x000fe400078e02ff */
[----:B------:R1:W4:Y:S01]  /*4cf0*/  LDG.E.U16 R144, desc[UR60][R124.64] ;  /* 0x0000003c7c907981 */ /* 0x000322000c1e1500 */
[----:B------:R-:W-:Y:S01]  /*4d00*/  LEA.HI.X.SX32 R123, R148, R121, 0x1, P0 ;  /* 0x00000079947b7211 */ /* 0x000fe200000f0eff */
[----:B------:R-:W0:Y:S01]  /*4d10*/  LDC R168, c[0x0][0x248] ;  /* 0x00009200ffa87b82 */ /* 0x000e220000000800 */
[----:B------:R-:W-:-:S03]  /*4d20*/  IADD3 R128, P0, R128, R120, RZ ;  /* 0x0000007880807210 */ /* 0x000fc60007f1e0ff */
[----:B------:R1:W4:Y:S02]  /*4d30*/  LDG.E.U16 R148, desc[UR60][R122.64] ;  /* 0x0000003c7a947981 */ /* 0x000324000c1e1500 */
[----:B-1----:R-:W-:Y:S01]  /*4d40*/  IMAD R124, R157, 0x204, RZ ;  /* 0x000002049d7c7824 */ /* 0x002fe200078e02ff */
[----:B------:R-:W-:Y:S01]  /*4d50*/  LEA.HI.X.SX32 R129, R149, R121, 0x1, P0 ;  /* 0x0000007995817211 */ /* 0x000fe200000f0eff */
[----:B------:R-:W1:Y:S03]  /*4d60*/  LDC R157, c[0x0][0x248] ;  /* 0x00009200ff9d7b82 */ /* 0x000e660000000800 */
[----:B------:R-:W-:Y:S01]  /*4d70*/  IADD3 R124, P1, R124, R120, RZ ;  /* 0x000000787c7c7210 */ /* 0x000fe20007f3e0ff */
[----:B------:R-:W-:-:S03]  /*4d80*/  IMAD R122, R155, 0x234, RZ ;  /* 0x000002349b7a7824 */ /* 0x000fc600078e02ff */
[----:B------:R-:W-:Y:S01]  /*4d90*/  LEA.HI.X.SX32 R125, R151, R121, 0x1, P1 ;  /* 0x00000079977d7211 */ /* 0x000fe200008f0eff */
[----:B------:R-:W-:Y:S01]  /*4da0*/  IMAD R201, R201, 0x11a, RZ ;  /* 0x0000011ac9c97824 */ /* 0x000fe200078e02ff */
[----:B------:R0:W4:Y:S01]  /*4db0*/  LDG.E.U16 R151, desc[UR60][R128.64] ;  /* 0x0000003c80977981 */ /* 0x000122000c1e1500 */
[----:B------:R-:W-:Y:S01]  /*4dc0*/  IADD3 R122, P0, R122, R120, RZ ;  /* 0x000000787a7a7210 */ /* 0x000fe20007f1e0ff */
[----:B------:R-:W1:Y:S02]  /*4dd0*/  LDC R167, c[0x0][0x248] ;  /* 0x00009200ffa77b82 */ /* 0x000e640000000800 */
[----:B------:R0:W4:Y:S02]  /*4de0*/  LDG.E.U16 R149, desc[UR60][R124.64] ;  /* 0x0000003c7c957981 */ /* 0x000124000c1e1500 */
[----:B0-----:R-:W-:-:S04]  /*4df0*/  IMAD R128, R163, 0x264, RZ ;  /* 0x00000264a3807824 */ /* 0x001fc800078e02ff */
[----:B------:R-:W0:Y:S01]  /*4e00*/  LDC R163, c[0x0][0x248] ;  /* 0x00009200ffa37b82 */ /* 0x000e220000000800 */
[----:B------:R-:W-:Y:S01]  /*4e10*/  IMAD R124, R164, 0x244, RZ ;  /* 0x00000244a47c7824 */ /* 0x000fe200078e02ff */
[-C--:B------:R-:W-:Y:S02]  /*4e20*/  IADD3 R126, P2, R126, R120.reuse, RZ ;  /* 0x000000787e7e7210 */ /* 0x080fe40007f5e0ff */
[-C--:B------:R-:W-:Y:S02]  /*4e30*/  LEA.HI.X.SX32 R123, R201, R121.reuse, 0x1, P0 ;  /* 0x00000079c97b7211 */ /* 0x080fe400000f0eff */
[----:B------:R-:W-:Y:S02]  /*4e40*/  IADD3 R124, P1, R124, R120, RZ ;  /* 0x000000787c7c7210 */ /* 0x000fe40007f3e0ff */
[-C--:B------:R-:W-:Y:S02]  /*4e50*/  LEA.HI.X.SX32 R127, R150, R121.reuse, 0x1, P2 ;  /* 0x00000079967f7211 */ /* 0x080fe400010f0eff */
[----:B------:R-:W-:-:S02]  /*4e60*/  LEA.HI.X.SX32 R125, R153, R121, 0x1, P1 ;  /* 0x00000079997d7211 */ /* 0x000fc400008f0eff */
[----:B------:R1:W4:Y:S01]  /*4e70*/  LDG.E.U16 R153, desc[UR60][R122.64] ;  /* 0x0000003c7a997981 */ /* 0x000322000c1e1500 */
[----:B------:R-:W-:-:S03]  /*4e80*/  IADD3 R128, P0, R128, R120, RZ ;  /* 0x0000007880807210 */ /* 0x000fc60007f1e0ff */
[----:B------:R1:W4:Y:S01]  /*4e90*/  LDG.E.U16 R150, desc[UR60][R126.64] ;  /* 0x0000003c7e967981 */ /* 0x000322000c1e1500 */
[----:B------:R-:W-:-:S03]  /*4ea0*/  LEA.HI.X.SX32 R129, R154, R121, 0x1, P0 ;  /* 0x000000799a817211 */ /* 0x000fc600000f0eff */
[----:B------:R1:W4:Y:S02]  /*4eb0*/  LDG.E.U16 R154, desc[UR60][R124.64] ;  /* 0x0000003c7c9a7981 */ /* 0x000324000c1e1500 */
[----:B-1----:R-:W-:Y:S02]  /*4ec0*/  IMAD R122, R168, 0x274, RZ ;  /* 0x00000274a87a7824 */ /* 0x002fe400078e02ff */
[----:B------:R-:W1:Y:S01]  /*4ed0*/  LDC R168, c[0x0][0x248] ;  /* 0x00009200ffa87b82 */ /* 0x000e620000000800 */
[----:B------:R-:W-:Y:S02]  /*4ee0*/  IMAD R126, R157, 0x254, RZ ;  /* 0x000002549d7e7824 */ /* 0x000fe400078e02ff */
[----:B------:R-:W-:Y:S01]  /*4ef0*/  IMAD R202, R202, 0x12a, RZ ;  /* 0x0000012acaca7824 */ /* 0x000fe200078e02ff */
[----:B------:R0:W4:Y:S01]  /*4f00*/  LDG.E.U16 R157, desc[UR60][R128.64] ;  /* 0x0000003c809d7981 */ /* 0x000122000c1e1500 */
[----:B------:R-:W-:Y:S01]  /*4f10*/  IMAD R124, R172, 0x284, RZ ;  /* 0x00000284ac7c7824 */ /* 0x000fe200078e02ff */
[-C--:B------:R-:W-:Y:S01]  /*4f20*/  IADD3 R126, P2, R126, R120.reuse, RZ ;  /* 0x000000787e7e7210 */ /* 0x080fe20007f5e0ff */
[----:B------:R-:W-:Y:S01]  /*4f30*/  IMAD R200, R200, 0x13a, RZ ;  /* 0x0000013ac8c87824 */ /* 0x000fe200078e02ff */
[-C--:B------:R-:W-:Y:S01]  /*4f40*/  IADD3 R122, P0, R122, R120.reuse, RZ ;  /* 0x000000787a7a7210 */ /* 0x080fe20007f1e0ff */
[----:B------:R-:W2:Y:S01]  /*4f50*/  LDC R172, c[0x0][0x248] ;  /* 0x00009200ffac7b82 */ /* 0x000ea20000000800 */
[----:B------:R-:W-:Y:S01]  /*4f60*/  IADD3 R124, P1, R124, R120, RZ ;  /* 0x000000787c7c7210 */ /* 0x000fe20007f3e0ff */
[----:B0-----:R-:W-:Y:S01]  /*4f70*/  IMAD R128, R163, 0x2a4, RZ ;  /* 0x000002a4a3807824 */ /* 0x001fe200078e02ff */
[----:B------:R-:W-:-:S02]  /*4f80*/  LEA.HI.X.SX32 R127, R202, R121, 0x1, P2 ;  /* 0x00000079ca7f7211 */ /* 0x000fc400010f0eff */
[-C--:B------:R-:W-:Y:S02]  /*4f90*/  LEA.HI.X.SX32 R123, R200, R121.reuse, 0x1, P0 ;  /* 0x00000079c87b7211 */ /* 0x080fe400000f0eff */
[----:B------:R-:W-:Y:S01]  /*4fa0*/  IADD3 R128, P0, R128, R120, RZ ;  /* 0x0000007880807210 */ /* 0x000fe20007f1e0ff */
[----:B------:R0:W4:Y:S01]  /*4fb0*/  LDG.E.U16 R155, desc[UR60][R126.64] ;  /* 0x0000003c7e9b7981 */ /* 0x000122000c1e1500 */
[-C--:B------:R-:W-:Y:S02]  /*4fc0*/  LEA.HI.X.SX32 R125, R159, R121.reuse, 0x1, P1 ;  /* 0x000000799f7d7211 */ /* 0x080fe400008f0eff */
[----:B------:R-:W-:Y:S01]  /*4fd0*/  LEA.HI.X.SX32 R129, R161, R121, 0x1, P0 ;  /* 0x00000079a1817211 */ /* 0x000fe200000f0eff */
[----:B------:R1:W4:Y:S01]  /*4fe0*/  LDG.E.U16 R159, desc[UR60][R122.64] ;  /* 0x0000003c7a9f7981 */ /* 0x000322000c1e1500 */
[----:B------:R-:W-:-:S03]  /*4ff0*/  IMAD R248, R248, 0x14a, RZ ;  /* 0x0000014af8f87824 */ /* 0x000fc600078e02ff */
[----:B------:R1:W4:Y:S01]  /*5000*/  LDG.E.U16 R161, desc[UR60][R124.64] ;  /* 0x0000003c7ca17981 */ /* 0x000322000c1e1500 */
[----:B0-----:R-:W-:-:S03]  /*5010*/  IMAD R126, R175, 0x294, RZ ;  /* 0x00000294af7e7824 */ /* 0x001fc600078e02ff */
[----:B------:R0:W4:Y:S01]  /*5020*/  LDG.E.U16 R164, desc[UR60][R128.64] ;  /* 0x0000003c80a47981 */ /* 0x000122000c1e1500 */
[----:B------:R-:W-:Y:S01]  /*5030*/  IMAD R246, R246, 0x15a, RZ ;  /* 0x0000015af6f67824 */ /* 0x000fe200078e02ff */
[----:B------:R-:W3:Y:S01]  /*5040*/  LDC R175, c[0x0][0x248] ;  /* 0x00009200ffaf7b82 */ /* 0x000ee20000000800 */
[----:B-1----:R-:W-:Y:S02]  /*5050*/  IMAD R122, R167, 0x2b4, RZ ;  /* 0x000002b4a77a7824 */ /* 0x002fe400078e02ff */
[----:B------:R-:W-:Y:S01]  /*5060*/  IMAD R124, R171, 0x2c4, RZ ;  /* 0x000002c4ab7c7824 */ /* 0x000fe200078e02ff */
[----:B------:R-:W-:-:S04]  /*5070*/  IADD3 R126, P2, R126, R120, RZ ;  /* 0x000000787e7e7210 */ /* 0x000fc80007f5e0ff */
[----:B------:R-:W1:Y:S01]  /*5080*/  LDC R171, c[0x0][0x248] ;  /* 0x00009200ffab7b82 */ /* 0x000e620000000800 */
[-C--:B------:R-:W-:Y:S01]  /*5090*/  IADD3 R122, P0, R122, R120.reuse, RZ ;  /* 0x000000787a7a7210 */ /* 0x080fe20007f1e0ff */
[----:B0-----:R-:W-:Y:S01]  /*50a0*/  IMAD R128, R168, 0x2e4, RZ ;  /* 0x000002e4a8807824 */ /* 0x001fe200078e02ff */
[-C--:B------:R-:W-:Y:S02]  /*50b0*/  IADD3 R124, P1, R124, R120.reuse, RZ ;  /* 0x000000787c7c7210 */ /* 0x080fe40007f3e0ff */
[-C--:B------:R-:W-:Y:S02]  /*50c0*/  LEA.HI.X.SX32 R127, R248, R121.reuse, 0x1, P2 ;  /* 0x00000079f87f7211 */ /* 0x080fe400010f0eff */
[-C--:B------:R-:W-:Y:S02]  /*50d0*/  LEA.HI.X.SX32 R123, R246, R121.reuse, 0x1, P0 ;  /* 0x00000079f67b7211 */ /* 0x080fe400000f0eff */
[----:B------:R-:W-:Y:S01]  /*50e0*/  IADD3 R128, P0, R128, R120, RZ ;  /* 0x0000007880807210 */ /* 0x000fe20007f1e0ff */
[----:B------:R0:W4:Y:S01]  /*50f0*/  LDG.E.U16 R163, desc[UR60][R126.64] ;  /* 0x0000003c7ea37981 */ /* 0x000122000c1e1500 */
[----:B------:R-:W-:-:S02]  /*5100*/  LEA.HI.X.SX32 R125, R165, R121, 0x1, P1 ;  /* 0x00000079a57d7211 */ /* 0x000fc400008f0eff */
[----:B------:R-:W-:Y:S01]  /*5110*/  LEA.HI.X.SX32 R129, R166, R121, 0x1, P0 ;  /* 0x00000079a6817211 */ /* 0x000fe200000f0eff */
[----:B------:R-:W-:Y:S01]  /*5120*/  IMAD R244, R244, 0x16a, RZ ;  /* 0x0000016af4f47824 */ /* 0x000fe200078e02ff */
[----:B------:R-:W4:Y:S04]  /*5130*/  LDG.E.U16 R165, desc[UR60][R122.64] ;  /* 0x0000003c7aa57981 */ /* 0x000f28000c1e1500 */
[----:B------:R2:W4:Y:S01]  /*5140*/  LDG.E.U16 R166, desc[UR60][R124.64] ;  /* 0x0000003c7ca67981 */ /* 0x000522000c1e1500 */
[----:B0-----:R-:W-:Y:S02]  /*5150*/  IMAD R126, R179, 0x2d4, RZ ;  /* 0x000002d4b37e7824 */ /* 0x001fe400078e02ff */
[----:B------:R-:W-:Y:S01]  /*5160*/  IMAD R242, R242, 0x17a, RZ ;  /* 0x0000017af2f27824 */ /* 0x000fe200078e02ff */
[----:B------:R1:W4:Y:S01]  /*5170*/  LDG.E.U16 R168, desc[UR60][R128.64] ;  /* 0x0000003c80a87981 */ /* 0x000322000c1e1500 */
[----:B------:R-:W0:Y:S01]  /*5180*/  LDC R179, c[0x0][0x248] ;  /* 0x00009200ffb37b82 */ /* 0x000e220000000800 */
[----:B------:R-:W-:Y:S01]  /*5190*/  IADD3 R126, P2, R126, R120, RZ ;  /* 0x000000787e7e7210 */ /* 0x000fe20007f5e0ff */
[----:B--2---:R-:W-:-:S06]  /*51a0*/  IMAD R124, R176, 0x304, RZ ;  /* 0x00000304b07c7824 */ /* 0x004fcc00078e02ff */
[----:B------:R-:W2:Y:S01]  /*51b0*/  LDC R176, c[0x0][0x248] ;  /* 0x00009200ffb07b82 */ /* 0x000ea20000000800 */
[----:B------:R-:W-:Y:S01]  /*51c0*/  IMAD R122, R172, 0x2f4, RZ ;  /* 0x000002f4ac7a7824 */ /* 0x000fe200078e02ff */
[----:B------:R-:W-:Y:S01]  /*51d0*/  LEA.HI.X.SX32 R127, R244, R121, 0x1, P2 ;  /* 0x00000079f47f7211 */ /* 0x000fe200010f0eff */
[----:B-1----:R-:W-:-:S03]  /*51e0*/  IMAD R128, R171, 0x324, RZ ;  /* 0x00000324ab807824 */ /* 0x002fc600078e02ff */
[-C--:B------:R-:W-:Y:S01]  /*51f0*/  IADD3 R122, P0, R122, R120.reuse, RZ ;  /* 0x000000787a7a7210 */ /* 0x080fe20007f1e0ff */
[----:B------:R1:W4:Y:S01]  /*5200*/  LDG.E.U16 R167, desc[UR60][R126.64] ;  /* 0x0000003c7ea77981 */ /* 0x000322000c1e1500 */
[-C--:B------:R-:W-:Y:S02]  /*5210*/  IADD3 R124, P1, R124, R120.reuse, RZ ;  /* 0x000000787c7c7210 */ /* 0x080fe40007f3e0ff */
[-C--:B------:R-:W-:Y:S02]  /*5220*/  LEA.HI.X.SX32 R123, R242, R121.reuse, 0x1, P0 ;  /* 0x00000079f27b7211 */ /* 0x080fe400000f0eff */
[----:B------:R-:W-:Y:S01]  /*5230*/  IADD3 R128, P0, R128, R120, RZ ;  /* 0x0000007880807210 */ /* 0x000fe20007f1e0ff */
[----:B------:R-:W-:Y:S02]  /*5240*/  IMAD R240, R240, 0x18a, RZ ;  /* 0x0000018af0f07824 */ /* 0x000fe400078e02ff */
[----:B-1----:R-:W-:Y:S02]  /*5250*/  IMAD R126, R199, 0x314, RZ ;  /* 0x00000314c77e7824 */ /* 0x002fe400078e02ff */
[----:B------:R-:W1:Y:S01]  /*5260*/  LDC R199, c[0x0][0x248] ;  /* 0x00009200ffc77b82 */ /* 0x000e620000000800 */
[----:B------:R-:W-:-:S02]  /*5270*/  LEA.HI.X.SX32 R125, R169, R121, 0x1, P1 ;  /* 0x00000079a97d7211 */ /* 0x000fc400008f0eff */
[----:B------:R-:W-:Y:S01]  /*5280*/  IADD3 R126, P2, R126, R120, RZ ;  /* 0x000000787e7e7210 */ /* 0x000fe20007f5e0ff */
[----:B------:R3:W4:Y:S01]  /*5290*/  LDG.E.U16 R169, desc[UR60][R122.64] ;  /* 0x0000003c7aa97981 */ /* 0x000722000c1e1500 */
[-C--:B------:R-:W-:Y:S02]  /*52a0*/  LEA.HI.X.SX32 R129, R170, R121.reuse, 0x1, P0 ;  /* 0x00000079aa817211 */ /* 0x080fe400000f0eff */
[----:B------:R-:W-:Y:S01]  /*52b0*/  LEA.HI.X.SX32 R127, R240, R121, 0x1, P2 ;  /* 0x00000079f07f7211 */ /* 0x000fe200010f0eff */
[----:B------:R5:W4:Y:S01]  /*52c0*/  LDG.E.U16 R170, desc[UR60][R124.64] ;  /* 0x0000003c7caa7981 */ /* 0x000b22000c1e1500 */
[----:B------:R-:W-:-:S03]  /*52d0*/  IMAD R238, R238, 0x19a, RZ ;  /* 0x0000019aeeee7824 */ /* 0x000fc600078e02ff */
[----:B------:R2:W4:Y:S01]  /*52e0*/  LDG.E.U16 R172, desc[UR60][R128.64] ;  /* 0x0000003c80ac7981 */ /* 0x000522000c1e1500 */
[----:B---3--:R-:W-:-:S03]  /*52f0*/  IMAD R122, R175, 0x334, RZ ;  /* 0x00000334af7a7824 */ /* 0x008fc600078e02ff */
[----:B------:R3:W4:Y:S01]  /*5300*/  LDG.E.U16 R171, desc[UR60][R126.64] ;  /* 0x0000003c7eab7981 */ /* 0x000722000c1e1500 */
[----:B-----5:R-:W-:Y:S01]  /*5310*/  IMAD R124, R181, 0x344, RZ ;  /* 0x00000344b57c7824 */ /* 0x020fe200078e02ff */
[-C--:B------:R-:W-:Y:S01]  /*5320*/  IADD3 R122, P0, R122, R120.reuse, RZ ;  /* 0x000000787a7a7210 */ /* 0x080fe20007f1e0ff */
[----:B------:R-:W5:Y:S01]  /*5330*/  LDC R181, c[0x0][0x248] ;  /* 0x00009200ffb57b82 */ /* 0x000f620000000800 */
[----:B--2---:R-:W-:Y:S02]  /*5340*/  IMAD R128, R176, 0x364, RZ ;  /* 0x00000364b0807824 */ /* 0x004fe400078e02ff */
[-C--:B------:R-:W-:Y:S01]  /*5350*/  LEA.HI.X.SX32 R123, R238, R121.reuse, 0x1, P0 ;  /* 0x00000079ee7b7211 */ /* 0x080fe200000f0eff */
[----:B---3--:R-:W-:Y:S01]  /*5360*/  IMAD R126, R223, 0x354, RZ ;  /* 0x00000354df7e7824 */ /* 0x008fe200078e02ff */
[-C--:B------:R-:W-:Y:S01]  /*5370*/  IADD3 R124, P1, R124, R120.reuse, RZ ;  /* 0x000000787c7c7210 */ /* 0x080fe20007f3e0ff */
[----:B------:R-:W-:Y:S01]  /*5380*/  IMAD R236, R236, 0x1aa, RZ ;  /* 0x000001aaecec7824 */ /* 0x000fe200078e02ff */
[-C--:B------:R-:W-:Y:S01]  /*5390*/  IADD3 R128, P0, R128, R120.reuse, RZ ;  /* 0x0000007880807210 */ /* 0x080fe20007f1e0ff */
[----:B------:R-:W-:Y:S01]  /*53a0*/  IMAD R234, R234, 0x1ba, RZ ;  /* 0x000001baeaea7824 */ /* 0x000fe200078e02ff */
[----:B------:R-:W-:Y:S01]  /*53b0*/  IADD3 R126, P2, R126, R120, RZ ;  /* 0x000000787e7e7210 */ /* 0x000fe20007f5e0ff */
[----:B------:R-:W-:Y:S01]  /*53c0*/  IMAD R232, R232, 0x1ca, RZ ;  /* 0x000001cae8e87824 */ /* 0x000fe200078e02ff */
[-C--:B------:R-:W-:Y:S01]  /*53d0*/  LEA.HI.X.SX32 R125, R173, R121.reuse, 0x1, P1 ;  /* 0x00000079ad7d7211 */ /* 0x080fe200008f0eff */
[----:B------:R-:W2:Y:S01]  /*53e0*/  LDC R223, c[0x0][0x248] ;  /* 0x00009200ffdf7b82 */ /* 0x000ea20000000800 */
[-C--:B------:R-:W-:Y:S01]  /*53f0*/  LEA.HI.X.SX32 R129, R174, R121.reuse, 0x1, P0 ;  /* 0x00000079ae817211 */ /* 0x080fe200000f0eff */
[----:B------:R0:W3:Y:S01]  /*5400*/  LDG.E.U16 R173, desc[UR60][R122.64] ;  /* 0x0000003c7aad7981 */ /* 0x0000e2000c1e1500 */
[----:B------:R-:W-:-:S03]  /*5410*/  LEA.HI.X.SX32 R127, R236, R121, 0x1, P2 ;  /* 0x00000079ec7f7211 */ /* 0x000fc600010f0eff */
[----:B------:R1:W3:Y:S04]  /*5420*/  LDG.E.U16 R174, desc[UR60][R124.64] ;  /* 0x0000003c7cae7981 */ /* 0x0002e8000c1e1500 */
[----:B------:R1:W3:Y:S01]  /*5430*/  LDG.E.U16 R176, desc[UR60][R128.64] ;  /* 0x0000003c80b07981 */ /* 0x0002e2000c1e1500 */
[----:B0-----:R-:W-:-:S03]  /*5440*/  IMAD R122, R179, 0x374, RZ ;  /* 0x00000374b37a7824 */ /* 0x001fc600078e02ff */
[----:B------:R0:W3:Y:S01]  /*5450*/  LDG.E.U16 R175, desc[UR60][R126.64] ;  /* 0x0000003c7eaf7981 */ /* 0x0000e2000c1e1500 */
[----:B-1----:R-:W-:Y:S02]  /*5460*/  IMAD R124, R213, 0x384, RZ ;  /* 0x00000384d57c7824 */ /* 0x002fe400078e02ff */
[----:B------:R-:W-:Y:S01]  /*5470*/  IMAD R128, R199, 0x3a4, RZ ;  /* 0x000003a4c7807824 */ /* 0x000fe200078e02ff */
[-C--:B------:R-:W-:Y:S01]  /*5480*/  IADD3 R122, P0, R122, R120.reuse, RZ ;  /* 0x000000787a7a7210 */ /* 0x080fe20007f1e0ff */
[----:B------:R-:W1:Y:S01]  /*5490*/  LDC R199, c[0x0][0x248] ;  /* 0x00009200ffc77b82 */ /* 0x000e620000000800 */
[----:B0-----:R-:W-:Y:S01]  /*54a0*/  IMAD R126, R227, 0x394, RZ ;  /* 0x00000394e37e7824 */ /* 0x001fe200078e02ff */
[-C--:B------:R-:W-:Y:S02]  /*54b0*/  IADD3 R124, P1, R124, R120.reuse, RZ ;  /* 0x000000787c7c7210 */ /* 0x080fe40007f3e0ff */
[----:B------:R-:W-:Y:S02]  /*54c0*/  LEA.HI.X.SX32 R123, R234, R121, 0x1, P0 ;  /* 0x00000079ea7b7211 */ /* 0x000fe400000f0eff */
[----:B------:R-:W-:-:S02]  /*54d0*/  IADD3 R126, P2, R126, R120, RZ ;  /* 0x000000787e7e7210 */ /* 0x000fc40007f5e0ff */
[----:B------:R-:W0:Y:S01]  /*54e0*/  LDC R213, c[0x0][0x248] ;  /* 0x00009200ffd57b82 */ /* 0x000e220000000800 */
[----:B------:R-:W-:Y:S02]  /*54f0*/  IADD3 R128, P0, R128, R120, RZ ;  /* 0x0000007880807210 */ /* 0x000fe40007f1e0ff */
[-C--:B------:R-:W-:Y:S02]  /*5500*/  LEA.HI.X.SX32 R125, R177, R121.reuse, 0x1, P1 ;  /* 0x00000079b17d7211 */ /* 0x080fe400008f0eff */
[-C--:B------:R-:W-:Y:S01]  /*5510*/  LEA.HI.X.SX32 R127, R232, R121.reuse, 0x1, P2 ;  /* 0x00000079e87f7211 */ /* 0x080fe200010f0eff */
[----:B------:R5:W3:Y:S02]  /*5520*/  LDG.E.U16 R177, desc[UR60][R122.64] ;  /* 0x0000003c7ab17981 */ /* 0x000ae4000c1e1500 */
[----:B------:R-:W2:Y:S01]  /*5530*/  LDC R227, c[0x0][0x248] ;  /* 0x00009200ffe37b82 */ /* 0x000ea20000000800 */
[----:B------:R-:W-:Y:S01]  /*5540*/  LEA.HI.X.SX32 R129, R178, R121, 0x1, P0 ;  /* 0x00000079b2817211 */ /* 0x000fe200000f0eff */
[----:B------:R5:W3:Y:S04]  /*5550*/  LDG.E.U16 R179, desc[UR60][R126.64] ;  /* 0x0000003c7eb37981 */ /* 0x000ae8000c1e1500 */
[----:B------:R5:W3:Y:S02]  /*5560*/  LDG.E.U16 R178, desc[UR60][R124.64] ;  /* 0x0000003c7cb27981 */ /* 0x000ae4000c1e1500 */
[----:B-----5:R-:W-:-:S02]  /*5570*/  IMAD R122, R181, 0x3b4, RZ ;  /* 0x000003b4b57a7824 */ /* 0x020fc400078e02ff */
[----:B------:R-:W5:Y:S01]  /*5580*/  LDG.E.U16 R128, desc[UR60][R128.64] ;  /* 0x0000003c80807981 */ /* 0x000f62000c1e1500 */
[----:B------:R-:W-:Y:S02]  /*5590*/  IMAD R126, R230, 0x3d4, RZ ;  /* 0x000003d4e67e7824 */ /* 0x000fe400078e02ff */
[----:B------:R-:W-:Y:S02]  /*55a0*/  IMAD R124, R228, 0x3c4, RZ ;  /* 0x000003c4e47c7824 */ /* 0x000fe400078e02ff */
[----:B------:R-:W-:Y:S02]  /*55b0*/  IMAD R228, R233, 0x1ea, RZ ;  /* 0x000001eae9e47824 */ /* 0x000fe400078e02ff */
[----:B------:R-:W2:Y:S01]  /*55c0*/  LDC R233, c[0x0][0x248] ;  /* 0x00009200ffe97b82 */ /* 0x000ea20000000800 */
[----:B------:R-:W-:Y:S01]  /*55d0*/  IMAD R230, R231, 0x1da, RZ ;  /* 0x000001dae7e67824 */ /* 0x000fe200078e02ff */
[-C--:B------:R-:W-:Y:S01]  /*55e0*/  IADD3 R122, P0, R122, R120.reuse, RZ ;  /* 0x000000787a7a7210 */ /* 0x080fe20007f1e0ff */
[----:B-1----:R-:W-:Y:S01]  /*55f0*/  IMAD R181, R199, 0x3e4, RZ ;  /* 0x000003e4c7b57824 */ /* 0x002fe200078e02ff */
[----:B------:R-:W-:-:S02]  /*5600*/  IADD3 R126, P2, R126, R120, RZ ;  /* 0x000000787e7e7210 */ /* 0x000fc40007f5e0ff */
[-C--:B------:R-:W-:Y:S02]  /*5610*/  LEA.HI.X.SX32 R123, R230, R121.reuse, 0x1, P0 ;  /* 0x00000079e67b7211 */ /* 0x080fe400000f0eff */
[----:B------:R-:W1:Y:S01]  /*5620*/  LDC R231, c[0x0][0x248] ;  /* 0x00009200ffe77b82 */ /* 0x000e620000000800 */
[----:B------:R-:W-:Y:S02]  /*5630*/  LEA.HI.X.SX32 R127, R228, R121, 0x1, P2 ;  /* 0x00000079e47f7211 */ /* 0x000fe400010f0eff */
[----:B------:R2:W5:Y:S01]  /*5640*/  LDG.E.U16 R129, desc[UR60][R122.64] ;  /* 0x0000003c7a817981 */ /* 0x000562000c1e1500 */
[----:B0-----:R-:W-:Y:S02]  /*5650*/  IMAD R213, R213, 0x114, RZ ;  /* 0x00000114d5d57824 */ /* 0x001fe400078e02ff */
[----:B--2---:R-:W-:Y:S02]  /*5660*/  IMAD R227, R227, 0x134, RZ ;  /* 0x00000134e3e37824 */ /* 0x004fe400078e02ff */
[----:B------:R-:W0:Y:S01]  /*5670*/  LDC R199, c[0x0][0x248] ;  /* 0x00009200ffc77b82 */ /* 0x000e220000000800 */
[----:B------:R-:W-:-:S02]  /*5680*/  IADD3 R122, P0, R181, R120, RZ ;  /* 0x00000078b57a7210 */ /* 0x000fc40007f1e0ff */
[----:B------:R2:W5:Y:S02]  /*5690*/  LDG.E.U16 R181, desc[UR60][R126.64] ;  /* 0x0000003c7eb57981 */ /* 0x000564000c1e1500 */
[----:B------:R-:W-:Y:S01]  /*56a0*/  LEA.HI.X.SX32 R123, R182, R121, 0x1, P0 ;  /* 0x00000079b67b7211 */ /* 0x000fe200000f0eff */
[----:B------:R-:W-:Y:S01]  /*56b0*/  IMAD R239, R233, 0x144, RZ ;  /* 0x00000144e9ef7824 */ /* 0x000fe200078e02ff */
[-C--:B------:R-:W-:Y:S01]  /*56c0*/  IADD3 R124, P1, R124, R120.reuse, RZ ;  /* 0x000000787c7c7210 */ /* 0x080fe20007f3e0ff */
[----:B------:R-:W-:Y:S01]  /*56d0*/  IMAD R223, R223, 0x124, RZ ;  /* 0x00000124dfdf7824 */ /* 0x000fe200078e02ff */
[----:B------:R-:W0:Y:S01]  /*56e0*/  LDC R233, c[0x0][0x248] ;  /* 0x00009200ffe97b82 */ /* 0x000e220000000800 */
[----:B------:R1:W5:Y:S01]  /*56f0*/  LDG.E.U16 R182, desc[UR60][R122.64] ;  /* 0x0000003c7ab67981 */ /* 0x000362000c1e1500 */
[----:B--2---:R-:W-:-:S04]  /*5700*/  IADD3 R126, P0, R213, R120, RZ ;  /* 0x00000078d57e7210 */ /* 0x004fc80007f1e0ff */
[-C--:B------:R-:W-:Y:S02]  /*5710*/  LEA.HI.X.SX32 R127, R185, R121.reuse, 0x1, P0 ;  /* 0x00000079b97f7211 */ /* 0x080fe400000f0eff */
[----:B-1----:R-:W-:Y:S02]  /*5720*/  IADD3 R122, P2, R227, R120, RZ ;  /* 0x00000078e37a7210 */ /* 0x002fe40007f5e0ff */
[-C--:B------:R-:W-:Y:S02]  /*5730*/  LEA.HI.X.SX32 R125, R180, R121.reuse, 0x1, P1 ;  /* 0x00000079b47d7211 */ /* 0x080fe400008f0eff */
[----:B------:R-:W-:Y:S02]  /*5740*/  LEA.HI.X.SX32 R123, R183, R121, 0x1, P2 ;  /* 0x00000079b77b7211 */ /* 0x000fe400010f0eff */
[----:B------:R1:W2:Y:S04]  /*5750*/  LDG.E.U16 R183, desc[UR60][R126.64] ;  /* 0x0000003c7eb77981 */ /* 0x0002a8000c1e1500 */
[----:B------:R1:W2:Y:S01]  /*5760*/  LDG.E.U16 R180, desc[UR60][R124.64] ;  /* 0x0000003c7cb47981 */ /* 0x0002a2000c1e1500 */
[----:B------:R-:W-:-:S03]  /*5770*/  IMAD R235, R235, 0x164, RZ ;  /* 0x00000164ebeb7824 */ /* 0x000fc600078e02ff */
[----:B------:R0:W2:Y:S01]  /*5780*/  LDG.E.U16 R185, desc[UR60][R122.64] ;  /* 0x0000003c7ab97981 */ /* 0x0000a2000c1e1500 */
[-C--:B-1----:R-:W-:Y:S01]  /*5790*/  IADD3 R126, P0, R239, R120.reuse, RZ ;  /* 0x00000078ef7e7210 */ /* 0x082fe20007f1e0ff */
[----:B------:R-:W-:Y:S02]  /*57a0*/  IMAD R239, R231, 0x154, RZ ;  /* 0x00000154e7ef7824 */ /* 0x000fe400078e02ff */
[----:B------:R-:W1:Y:S01]  /*57b0*/  LDC R231, c[0x0][0x248] ;  /* 0x00009200ffe77b82 */ /* 0x000e620000000800 */
[----:B------:R-:W-:Y:S02]  /*57c0*/  LEA.HI.X.SX32 R127, R186, R121, 0x1, P0 ;  /* 0x00000079ba7f7211 */ /* 0x000fe400000f0eff */
[----:B------:R-:W-:-:S03]  /*57d0*/  IADD3 R124, P1, R223, R120, RZ ;  /* 0x00000078df7c7210 */ /* 0x000fc60007f3e0ff */
[----:B------:R0:W2:Y:S01]  /*57e0*/  LDG.E.U16 R186, desc[UR60][R126.64] ;  /* 0x0000003c7eba7981 */ /* 0x0000a2000c1e1500 */
[----:B------:R-:W-:Y:S01]  /*57f0*/  LEA.HI.X.SX32 R125, R184, R121, 0x1, P1 ;  /* 0x00000079b87d7211 */ /* 0x000fe200008f0eff */
[----:B0-----:R-:W-:Y:S02]  /*5800*/  IMAD R122, R199, 0x174, RZ ;  /* 0x00000174c77a7824 */ /* 0x001fe400078e02ff */
[----:B------:R-:W-:Y:S02]  /*5810*/  IMAD R199, R237, 0x184, RZ ;  /* 0x00000184edc77824 */ /* 0x000fe400078e02ff */
[----:B------:R0:W2:Y:S01]  /*5820*/  LDG.E.U16 R184, desc[UR60][R124.64] ;  /* 0x0000003c7cb87981 */ /* 0x0000a2000c1e1500 */
[----:B------:R-:W1:Y:S01]  /*5830*/  LDC R237, c[0x0][0x248] ;  /* 0x00009200ffed7b82 */ /* 0x000e620000000800 */
[----:B------:R-:W-:-:S04]  /*5840*/  IADD3 R126, P0, R239, R120, RZ ;  /* 0x00000078ef7e7210 */ /* 0x000fc80007f1e0ff */
[----:B------:R-:W-:-:S03]  /*5850*/  LEA.HI.X.SX32 R127, R187, R121, 0x1, P0 ;  /* 0x00000079bb7f7211 */ /* 0x000fc600000f0eff */
[----:B------:R-:W1:Y:S01]  /*5860*/  LDC R239, c[0x0][0x248] ;  /* 0x00009200ffef7b82 */ /* 0x000e620000000800 */
[----:B0-----:R-:W-:Y:S01]  /*5870*/  IADD3 R124, P1, R235, R120, RZ ;  /* 0x00000078eb7c7210 */ /* 0x001fe20007f3e0ff */
[----:B------:R0:W2:Y:S03]  /*5880*/  LDG.E.U16 R187, desc[UR60][R126.64] ;  /* 0x0000003c7ebb7981 */ /* 0x0000a6000c1e1500 */
[----:B------:R-:W-:-:S03]  /*5890*/  LEA.HI.X.SX32 R125, R188, R121, 0x1, P1 ;  /* 0x00000079bc7d7211 */ /* 0x000fc600008f0eff */
[----:B------:R-:W0:Y:S01]  /*58a0*/  LDC R235, c[0x0][0x248] ;  /* 0x00009200ffeb7b82 */ /* 0x000e220000000800 */
[-C--:B------:R-:W-:Y:S01]  /*58b0*/  IADD3 R122, P0, R122, R120.reuse, RZ ;  /* 0x000000787a7a7210 */ /* 0x080fe20007f1e0ff */
[----:B-1----:R-:W-:Y:S01]  /*58c0*/  IMAD R231, R231, 0x1a4, RZ ;  /* 0x000001a4e7e77824 */ /* 0x002fe200078e02ff */
[----:B------:R1:W2:Y:S01]  /*58d0*/  LDG.E.U16 R188, desc[UR60][R124.64] ;  /* 0x0000003c7cbc7981 */ /* 0x0002a2000c1e1500 */
[-C--:B0-----:R-:W-:Y:S01]  /*58e0*/  IADD3 R126, P1, R199, R120.reuse, RZ ;  /* 0x00000078c77e7210 */ /* 0x081fe20007f3e0ff */
[----:B------:R-:W-:Y:S01]  /*58f0*/  IMAD R199, R233, 0x194, RZ ;  /* 0x00000194e9c77824 */ /* 0x000fe200078e02ff */
[-C--:B------:R-:W-:Y:S02]  /*5900*/  LEA.HI.X.SX32 R123, R189, R121.reuse, 0x1, P0 ;  /* 0x00000079bd7b7211 */ /* 0x080fe400000f0eff */
[----:B------:R-:W0:Y:S01]  /*5910*/  LDC R233, c[0x0][0x248] ;  /* 0x00009200ffe97b82 */ /* 0x000e220000000800 */
[----:B------:R-:W-:Y:S02]  /*5920*/  LEA.HI.X.SX32 R127, R190, R121, 0x1, P1 ;  /* 0x00000079be7f7211 */ /* 0x000fe400008f0eff */
[----:B------:R-:W2:Y:S04]  /*5930*/  LDG.E.U16 R189, desc[UR60][R122.64] ;  /* 0x0000003c7abd7981 */ /* 0x000ea8000c1e1500 */
[----:B------:R1:W2:Y:S02]  /*5940*/  LDG.E.U16 R190, desc[UR60][R126.64] ;  /* 0x0000003c7ebe7981 */ /* 0x0002a4000c1e1500 */
[----:B-1----:R-:W-:-:S02]  /*5950*/  IADD3 R124, P1, R231, R120, RZ ;  /* 0x00000078e77c7210 */ /* 0x002fc40007f3e0ff */
[----:B------:R-:W1:Y:S01]  /*5960*/  LDC R231, c[0x0][0x248] ;  /* 0x00009200ffe77b82 */ /* 0x000e620000000800 */
[----:B------:R-:W-:-:S07]  /*5970*/  IADD3 R126, P0, R199, R120, RZ ;  /* 0x00000078c77e7210 */ /* 0x000fce0007f1e0ff */
[----:B------:R-:W1:Y:S01]  /*5980*/  LDC R199, c[0x0][0x248] ;  /* 0x00009200ffc77b82 */ /* 0x000e620000000800 */
[----:B------:R-:W-:Y:S01]  /*5990*/  IMAD R122, R239, 0x1b4, RZ ;  /* 0x000001b4ef7a7824 */ /* 0x000fe200078e02ff */
[-C--:B------:R-:W-:Y:S01]  /*59a0*/  LEA.HI.X.SX32 R127, R191, R121.reuse, 0x1, P0 ;  /* 0x00000079bf7f7211 */ /* 0x080fe200000f0eff */
[----:B------:R-:W-:Y:S01]  /*59b0*/  IMAD R239, R241, 0x1c4, RZ ;  /* 0x000001c4f1ef7824 */ /* 0x000fe200078e02ff */
[-C--:B------:R-:W-:Y:S02]  /*59c0*/  LEA.HI.X.SX32 R125, R192, R121.reuse, 0x1, P1 ;  /* 0x00000079c07d7211 */ /* 0x080fe400008f0eff */
[----:B------:R-:W-:Y:S01]  /*59d0*/  IADD3 R122, P0, R122, R120, RZ ;  /* 0x000000787a7a7210 */ /* 0x000fe20007f1e0ff */
[----:B------:R0:W2:Y:S01]  /*59e0*/  LDG.E.U16 R191, desc[UR60][R126.64] ;  /* 0x0000003c7ebf7981 */ /* 0x0000a2000c1e1500 */
[----:B------:R-:W-:Y:S02]  /*59f0*/  IMAD R237, R237, 0x1d4, RZ ;  /* 0x000001d4eded7824 */ /* 0x000fe400078e02ff */
[----:B------:R-:W-:Y:S01]  /*5a00*/  LEA.HI.X.SX32 R123, R193, R121, 0x1, P0 ;  /* 0x00000079c17b7211 */ /* 0x000fe200000f0eff */
[----:B------:R-:W-:Y:S01]  /*5a10*/  IMAD R235, R235, 0x1e4, RZ ;  /* 0x000001e4ebeb7824 */ /* 0x000fe200078e02ff */
[----:B------:R0:W2:Y:S02]  /*5a20*/  LDG.E.U16 R192, desc[UR60][R124.64] ;  /* 0x0000003c7cc07981 */ /* 0x0000a4000c1e1500 */
[----:B0-----:R-:W-:-:S02]  /*5a30*/  IMAD R233, R233, 0x1f4, RZ ;  /* 0x000001f4e9e97824 */ /* 0x001fc400078e02ff */
[----:B------:R0:W2:Y:S01]  /*5a40*/  LDG.E.U16 R193, desc[UR60][R122.64] ;  /* 0x0000003c7ac17981 */ /* 0x0000a2000c1e1500 */
[----:B------:R-:W-:-:S04]  /*5a50*/  IADD3 R126, P1, R239, R120, RZ ;  /* 0x00000078ef7e7210 */ /* 0x000fc80007f3e0ff */
[-C--:B------:R-:W-:Y:S02]  /*5a60*/  LEA.HI.X.SX32 R127, R194, R121.reuse, 0x1, P1 ;  /* 0x00000079c27f7211 */ /* 0x080fe400008f0eff */
[-C--:B------:R-:W-:Y:S02]  /*5a70*/  IADD3 R124, P0, R237, R120.reuse, RZ ;  /* 0x00000078ed7c7210 */ /* 0x080fe40007f1e0ff */
[----:B0-----:R-:W-:Y:S01]  /*5a80*/  IADD3 R122, P1, R235, R120, RZ ;  /* 0x00000078eb7a7210 */ /* 0x001fe20007f3e0ff */
[----:B------:R1:W3:Y:S01]  /*5a90*/  LDG.E.U16 R194, desc[UR60][R126.64] ;  /* 0x0000003c7ec27981 */ /* 0x0002e2000c1e1500 */
[-C--:B------:R-:W-:Y:S02]  /*5aa0*/  LEA.HI.X.SX32 R125, R195, R121.reuse, 0x1, P0 ;  /* 0x00000079c37d7211 */ /* 0x080fe400000f0eff */
[----:B------:R-:W-:-:S03]  /*5ab0*/  LEA.HI.X.SX32 R123, R196, R121, 0x1, P1 ;  /* 0x00000079c47b7211 */ /* 0x000fc600008f0eff */
[----:B------:R0:W2:Y:S01]  /*5ac0*/  LDG.E.U16 R195, desc[UR60][R124.64] ;  /* 0x0000003c7cc37981 */ /* 0x0000a2000c1e1500 */
[----:B-1----:R-:W-:Y:S01]  /*5ad0*/  IMAD R127, R199, 0x3f4, RZ ;  /* 0x000003f4c77f7824 */ /* 0x002fe200078e02ff */
[-C--:B------:R-:W-:Y:S02]  /*5ae0*/  IADD3 R126, P0, R233, R120.reuse, RZ ;  /* 0x00000078e97e7210 */ /* 0x080fe40007f1e0ff */
[----:B------:R1:W2:Y:S01]  /*5af0*/  LDG.E.U16 R196, desc[UR60][R122.64] ;  /* 0x0000003c7ac47981 */ /* 0x0002a2000c1e1500 */
[----:B------:R-:W-:Y:S01]  /*5b00*/  IMAD R199, R231, 0x1fa, RZ ;  /* 0x000001fae7c77824 */ /* 0x000fe200078e02ff */
[-C--:B0-----:R-:W-:Y:S02]  /*5b10*/  IADD3 R124, P1, R127, R120.reuse, RZ ;  /* 0x000000787f7c7210 */ /* 0x081fe40007f3e0ff */
[----:B------:R-:W-:Y:S02]  /*5b20*/  LEA.HI.X.SX32 R127, R215, R121, 0x1, P0 ;  /* 0x00000079d77f7211 */ /* 0x000fe400000f0eff */
[----:B-1----:R-:W-:-:S02]  /*5b30*/  IADD3 R122, P0, R197, R120, RZ ;  /* 0x00000078c57a7210 */ /* 0x002fc40007f1e0ff */
[-C--:B------:R-:W-:Y:S01]  /*5b40*/  LEA.HI.X.SX32 R125, R199, R121.reuse, 0x1, P1 ;  /* 0x00000079c77d7211 */ /* 0x080fe200008f0eff */
[----:B------:R0:W2:Y:S01]  /*5b50*/  LDG.E.U16 R197, desc[UR60][R126.64] ;  /* 0x0000003c7ec57981 */ /* 0x0000a2000c1e1500 */
[----:B------:R-:W-:-:S05]  /*5b60*/  LEA.HI.X.SX32 R123, R216, R121, 0x1, P0 ;  /* 0x00000079d87b7211 */ /* 0x000fca00000f0eff */
[----:B------:R1:W4:Y:S01]  /*5b70*/  LDG.E.U16 R215, desc[UR60][R122.64] ;  /* 0x0000003c7ad77981 */ /* 0x000322000c1e1500 */
[----:B0-----:R-:W-:-:S03]  /*5b80*/  IADD3 R126, P1, R198, R120, RZ ;  /* 0x00000078c67e7210 */ /* 0x001fc60007f3e0ff */
[----:B------:R0:W2:Y:S01]  /*5b90*/  LDG.E.U16 R198, desc[UR60][R124.64] ;  /* 0x0000003c7cc67981 */ /* 0x0000a2000c1e1500 */
[-C--:B------:R-:W-:Y:S02]  /*5ba0*/  LEA.HI.X.SX32 R127, R218, R121.reuse, 0x1, P1 ;  /* 0x00000079da7f7211 */ /* 0x080fe400008f0eff */
[-C--:B-1----:R-:W-:Y:S01]  /*5bb0*/  IADD3 R122, P0, R210, R120.reuse, RZ ;  /* 0x00000078d27a7210 */ /* 0x082fe20007f1e0ff */
[----:B------:R1:W-:Y:S03]  /*5bc0*/  STS.U16 [R8+0x11800], R27 ;  /* 0x0118001b08007388 */ /* 0x0003e60000000400 */
[----:B------:R-:W-:Y:S01]  /*5bd0*/  LEA.HI.X.SX32 R123, R217, R121, 0x1, P0 ;  /* 0x00000079d97b7211 */ /* 0x000fe200000f0eff */
[----:B------:R5:W3:Y:S01]  /*5be0*/  LDG.E.U16 R126, desc[UR60][R126.64] ;  /* 0x0000003c7e7e7981 */ /* 0x000ae2000c1e1500 */
[----:B0-----:R-:W-:-:S04]  /*5bf0*/  IADD3 R124, P1, R211, R120, RZ ;  /* 0x00000078d37c7210 */ /* 0x001fc80007f3e0ff */
[----:B------:R-:W-:Y:S01]  /*5c00*/  LEA.HI.X.SX32 R125, R221, R121, 0x1, P1 ;  /* 0x00000079dd7d7211 */ /* 0x000fe200008f0eff */
[----:B-1----:R-:W2:Y:S04]  /*5c10*/  LDG.E.U16 R27, desc[UR60][R122.64] ;  /* 0x0000003c7a1b7981 */ /* 0x002ea8000c1e1500 */
[----:B------:R0:W-:Y:S04]  /*5c20*/  STS.U16 [R8+0x12c00], R9 ;  /* 0x012c000908007388 */ /* 0x0001e80000000400 */
[----:B------:R1:W-:Y:S04]  /*5c30*/  STS.U16 [R8+0x5400], R6 ;  /* 0x0054000608007388 */ /* 0x0003e80000000400 */
[----:B------:R1:W-:Y:S04]  /*5c40*/  STS.U16 [R8+0x4c00], R7 ;  /* 0x004c000708007388 */ /* 0x0003e80000000400 */
[----:B------:R1:W-:Y:S04]  /*5c50*/  STS.U16 [R8+0x12000], R4 ;  /* 0x0120000408007388 */ /* 0x0003e80000000400 */
[----:B------:R-:W-:Y:S04]  /*5c60*/  STS.U16 [R8+0x13000], R20 ;  /* 0x0130001408007388 */ /* 0x000fe80000000400 */
        /* <DEDUP_REMOVED lines=44> */
[----:B------:R4:W-:Y:S01]  /*5f30*/  STS.U16 [R8+0x7800], R12 ;  /* 0x0078000c08007388 */ /* 0x0009e20000000400 */
[----:B------:R-:W-:Y:S01]  /*5f40*/  IMAD R216, R26, 0x76, RZ ;  /* 0x000000761ad87824 */ /* 0x000fe200078e02ff */
[-C--:B------:R-:W-:Y:S01]  /*5f50*/  IADD3 R214, P2, R214, R120.reuse, RZ ;  /* 0x00000078d6d67210 */ /* 0x080fe20007f5e0ff */
[----:B-----5:R-:W5:Y:S01]  /*5f60*/  LDC R127, c[0x0][0x248] ;  /* 0x00009200ff7f7b82 */ /* 0x020f620000000800 */
[----:B0-----:R-:W5:Y:S01]  /*5f70*/  LDG.E.U16 R9, desc[UR60][R124.64] ;  /* 0x0000003c7c097981 */ /* 0x001f62000c1e1500 */
[----:B-1----:R-:W-:-:S04]  /*5f80*/  IADD3 R6, P0, R209, R120, RZ ;  /* 0x00000078d1067210 */ /* 0x002fc80007f1e0ff */
[-C--:B------:R-:W-:Y:S02]  /*5f90*/  LEA.HI.X.SX32 R7, R220, R121.reuse, 0x1, P0 ;  /* 0x00000079dc077211 */ /* 0x080fe400000f0eff */
[----:B------:R-:W-:Y:S01]  /*5fa0*/  IADD3 R4, P1, R208, R120, RZ ;  /* 0x00000078d0047210 */ /* 0x000fe20007f3e0ff */
[----:B----4-:R0:W-:Y:S01]  /*5fb0*/  STL [R1+0x28], R215 ;  /* 0x000028d701007387 */ /* 0x0101e20000100800 */
[----:B------:R-:W-:Y:S01]  /*5fc0*/  LOP3.LUT R8, R2, 0x20, RZ, 0x3c, !PT ;  /* 0x0000002002087812 */ /* 0x000fe200078e3cff */
[----:B------:R-:W-:Y:S01]  /*5fd0*/  IMAD R13, R26, 0x9e, RZ ;  /* 0x0000009e1a0d7824 */ /* 0x000fe200078e02ff */
[----:B------:R-:W1:Y:S01]  /*5fe0*/  LDC R47, c[0x0][0x248] ;  /* 0x00009200ff2f7b82 */ /* 0x000e620000000800 */
[----:B------:R4:W5:Y:S01]  /*5ff0*/  LDG.E.U16 R20, desc[UR60][R6.64] ;  /* 0x0000003c06147981 */ /* 0x000962000c1e1500 */
[----:B------:R-:W-:-:S05]  /*6000*/  LEA.HI.X.SX32 R5, R224, R121, 0x1, P1 ;  /* 0x00000079e0057211 */ /* 0x000fca00008f0eff */
[----:B------:R0:W5:Y:S01]  /*6010*/  LDG.E.U16 R18, desc[UR60][R4.64] ;  /* 0x0000003c04127981 */ /* 0x000162000c1e1500 */
[----:B------:R-:W-:Y:S01]  /*6020*/  IMAD R15, R26, 0x53, RZ ;  /* 0x000000531a0f7824 */ /* 0x000fe200078e02ff */
[----:B------:R-:W1:Y:S01]  /*6030*/  LDC R51, c[0x0][0x248] ;  /* 0x00009200ff337b82 */ /* 0x000e620000000800 */
[----:B----4-:R-:W-:-:S04]  /*6040*/  IADD3 R6, P0, R206, R120, RZ ;  /* 0x00000078ce067210 */ /* 0x010fc80007f1e0ff */
[-C--:B------:R-:W-:Y:S02]  /*6050*/  LEA.HI.X.SX32 R7, R219, R121.reuse, 0x1, P0 ;  /* 0x00000079db077211 */ /* 0x080fe400000f0eff */
[----:B0-----:R-:W-:Y:S01]  /*6060*/  IADD3 R4, P1, R207, R120, RZ ;  /* 0x00000078cf047210 */ /* 0x001fe20007f3e0ff */
[----:B------:R-:W-:Y:S01]  /*6070*/  IMAD R19, R26, 0x57, RZ ;  /* 0x000000571a137824 */ /* 0x000fe200078e02ff */
[----:B------:R-:W0:Y:S01]  /*6080*/  LDC R62, c[0x0][0x248] ;  /* 0x00009200ff3e7b82 */ /* 0x000e220000000800 */
[----:B------:R4:W5:Y:S01]  /*6090*/  LDG.E.U16 R17, desc[UR60][R6.64] ;  /* 0x0000003c06117981 */ /* 0x000962000c1e1500 */
[----:B------:R-:W-:-:S05]  /*60a0*/  LEA.HI.X.SX32 R5, R225, R121, 0x1, P1 ;  /* 0x00000079e1057211 */ /* 0x000fca00008f0eff */
[----:B------:R3:W5:Y:S01]  /*60b0*/  LDG.E.U16 R11, desc[UR60][R4.64] ;  /* 0x0000003c040b7981 */ /* 0x000762000c1e1500 */
[----:B------:R-:W5:Y:S01]  /*60c0*/  LDC R225, c[0x0][0x248] ;  /* 0x00009200ffe17b82 */ /* 0x000f620000000800 */
[----:B----4-:R-:W-:-:S04]  /*60d0*/  IADD3 R6, P0, R205, R120, RZ ;  /* 0x00000078cd067210 */ /* 0x010fc80007f1e0ff */
[-C--:B------:R-:W-:Y:S01]  /*60e0*/  LEA.HI.X.SX32 R7, R222, R121.reuse, 0x1, P0 ;  /* 0x00000079de077211 */ /* 0x080fe200000f0eff */
[----:B------:R-:W-:Y:S01]  /*60f0*/  IMAD R23, R26, 0x67, RZ ;  /* 0x000000671a177824 */ /* 0x000fe200078e02ff */
[----:B---3--:R-:W-:Y:S01]  /*6100*/  IADD3 R4, P1, R204, R120, RZ ;  /* 0x00000078cc047210 */ /* 0x008fe20007f3e0ff */
[----:B------:R-:W-:Y:S01]  /*6110*/  IMAD R21, R26, 0x63, RZ ;  /* 0x000000631a157824 */ /* 0x000fe200078e02ff */
[----:B------:R-:W3:Y:S01]  /*6120*/  LDC R63, c[0x0][0x248] ;  /* 0x00009200ff3f7b82 */ /* 0x000ee20000000800 */
[----:B------:R4:W5:Y:S01]  /*6130*/  LDG.E.U16 R10, desc[UR60][R6.64] ;  /* 0x0000003c060a7981 */ /* 0x000962000c1e1500 */
[----:B------:R-:W-:-:S03]  /*6140*/  LEA.HI.X.SX32 R5, R226, R121, 0x1, P1 ;  /* 0x00000079e2057211 */ /* 0x000fc600008f0eff */
[----:B------:R3:W-:Y:S01]  /*6150*/  STL [R1+0x24], R126 ;  /* 0x0000247e01007387 */ /* 0x0007e20000100800 */
[C---:B------:R-:W-:Y:S02]  /*6160*/  IMAD R28, R26.reuse, 0xf6, RZ ;  /* 0x000000f61a1c7824 */ /* 0x040fe400078e02ff */
[----:B------:R-:W-:Y:S01]  /*6170*/  IMAD R25, R26, 0xee, RZ ;  /* 0x000000ee1a197824 */ /* 0x000fe200078e02ff */
[----:B------:R-:W5:Y:S01]  /*6180*/  LDC R55, c[0x0][0x248] ;  /* 0x00009200ff377b82 */ /* 0x000f620000000800 */
[----:B----4-:R-:W-:Y:S01]  /*6190*/  IADD3 R6, P0, R203, R120, RZ ;  /* 0x00000078cb067210 */ /* 0x010fe20007f1e0ff */
[----:B--2---:R-:W-:Y:S03]  /*61a0*/  STL [R1+0x20], R27 ;  /* 0x0000201b01007387 */ /* 0x004fe60000100800 */
[----:B------:R-:W-:Y:S01]  /*61b0*/  LEA.HI.X.SX32 R7, R229, R121, 0x1, P0 ;  /* 0x00000079e5077211 */ /* 0x000fe200000f0eff */
[----:B------:R-:W2:Y:S02]  /*61c0*/  LDL R215, [R1+0xbb0] ;  /* 0x000bb00001d77983 */ /* 0x000ea40000100800 */
[----:B------:R-:W4:Y:S01]  /*61d0*/  LDC R58, c[0x0][0x248] ;  /* 0x00009200ff3a7b82 */ /* 0x000f220000000800 */
[----:B-1----:R-:W-:-:S02]  /*61e0*/  IMAD R47, R47, 0x11e, RZ ;  /* 0x0000011e2f2f7824 */ /* 0x002fc400078e02ff */
[----:B------:R-:W-:-:S05]  /*61f0*/  IMAD R51, R51, 0x126, RZ ;  /* 0x0000012633337824 */ /* 0x000fca00078e02ff */
[----:B------:R-:W1:Y:S01]  /*6200*/  LDC R67, c[0x0][0x248] ;  /* 0x00009200ff437b82 */ /* 0x000e620000000800 */
[----:B------:R-:W-:Y:S02]  /*6210*/  IMAD R29, R26, 0x7f, RZ ;  /* 0x0000007f1a1d7824 */ /* 0x000fe400078e02ff */
[----:B0-----:R-:W-:Y:S02]  /*6220*/  IMAD R62, R62, 0x136, RZ ;  /* 0x000001363e3e7824 */ /* 0x001fe400078e02ff */
[----:B---3--:R-:W-:-:S03]  /*6230*/  IMAD R63, R63, 0x13c, RZ ;  /* 0x0000013c3f3f7824 */ /* 0x008fc600078e02ff */
[----:B------:R-:W0:Y:S01]  /*6240*/  LDC R126, c[0x0][0x248] ;  /* 0x00009200ff7e7b82 */ /* 0x000e220000000800 */
[----:B-----5:R-:W-:Y:S02]  /*6250*/  IMAD R127, R127, 0x19c, RZ ;  /* 0x0000019c7f7f7824 */ /* 0x020fe400078e02ff */
[----:B------:R-:W-:-:S05]  /*6260*/  IMAD R123, R26, 0x104, RZ ;  /* 0x000001041a7b7824 */ /* 0x000fca00078e02ff */
[----:B------:R-:W3:Y:S08]  /*6270*/  LDC R46, c[0x0][0x248] ;  /* 0x00009200ff2e7b82 */ /* 0x000ef00000000800 */
[----:B------:R-:W5:Y:S08]  /*6280*/  LDC R49, c[0x0][0x248] ;  /* 0x00009200ff317b82 */ /* 0x000f700000000800 */
        /* <DEDUP_REMOVED lines=15> */
[----:B------:R-:W5:Y:S01]  /*6380*/  LDC R122, c[0x0][0x248] ;  /* 0x00009200ff7a7b82 */ /* 0x000f620000000800 */
[----:B------:R4:W-:Y:S07]  /*6390*/  STL [R1+0x1c], R9 ;  /* 0x00001c0901007387 */ /* 0x0009ee0000100800 */
[----:B------:R-:W5:Y:S08]  /*63a0*/  LDC R125, c[0x0][0x248] ;  /* 0x00009200ff7d7b82 */ /* 0x000f700000000800 */
[----:B------:R-:W5:Y:S01]  /*63b0*/  LDC R124, c[0x0][0x248] ;  /* 0x00009200ff7c7b82 */ /* 0x000f620000000800 */
[----:B----4-:R4:W3:Y:S04]  /*63c0*/  LDG.E.U16 R9, desc[UR60][R4.64] ;  /* 0x0000003c04097981 */ /* 0x0108e8000c1e1500 */
[----:B------:R1:W5:Y:S01]  /*63d0*/  LDG.E.U16 R5, desc[UR60][R6.64] ;  /* 0x0000003c06057981 */ /* 0x000362000c1e1500 */
[----:B----4-:R-:W-:Y:S01]  /*63e0*/  LOP3.LUT R4, R2, 0x10, RZ, 0x3c, !PT ;  /* 0x0000001002047812 */ /* 0x010fe200078e3cff */
[----:B-1----:R-:W-:Y:S01]  /*63f0*/  IMAD R7, R26, 0x95, RZ ;  /* 0x000000951a077824 */ /* 0x002fe200078e02ff */
[----:B------:R-:W-:-:S04]  /*6400*/  IADD3 R6, P1, R202, R120, RZ ;  /* 0x00000078ca067210 */ /* 0x000fc80007f3e0ff */
[----:B------:R-:W-:Y:S02]  /*6410*/  LEA.HI.X.SX32 R7, R7, R121, 0x1, P1 ;  /* 0x0000007907077211 */ /* 0x000fe400008f0eff */
[----:B------:R-:W-:-:S03]  /*6420*/  IADD3 R248, P1, R248, R120, RZ ;  /* 0x00000078f8f87210 */ /* 0x000fc60007f3e0ff */
[----:B------:R1:W4:Y:S02]  /*6430*/  LDG.E.U16 R251, desc[UR60][R6.64] ;  /* 0x0000003c06fb7981 */ /* 0x000324000c1e1500 */
[C---:B-1----:R-:W-:Y:S02]  /*6440*/  IMAD R7, R26.reuse, 0xb5, RZ ;  /* 0x000000b51a077824 */ /* 0x042fe400078e02ff */
[----:B------:R-:W-:Y:S04]  /*6450*/  STL [R1+0x18], R20 ;  /* 0x0000181401007387 */ /* 0x000fe80000100800 */
[----:B------:R-:W-:Y:S04]  /*6460*/  STL [R1+0x14], R18 ;  /* 0x0000141201007387 */ /* 0x000fe80000100800 */
[----:B------:R-:W-:Y:S04]  /*6470*/  STL [R1+0x10], R17 ;  /* 0x0000101101007387 */ /* 0x000fe80000100800 */
[----:B------:R-:W-:Y:S04]  /*6480*/  STL [R1+0xc], R11 ;  /* 0x00000c0b01007387 */ /* 0x000fe80000100800 */
[----:B------:R2:W-:Y:S02]  /*6490*/  STL [R1+0x8], R10 ;  /* 0x0000080a01007387 */ /* 0x0005e40000100800 */
[----:B--2---:R-:W-:Y:S01]  /*64a0*/  IMAD.IADD R10, R215, 0x1, R4 ;  /* 0x00000001d70a7824 */ /* 0x004fe200078e0204 */
[----:B------:R-:W-:Y:S01]  /*64b0*/  IADD3 R4, P0, R201, R120, RZ ;  /* 0x00000078c9047210 */ /* 0x000fe20007f1e0ff */
[----:B------:R-:W-:-:S05]  /*64c0*/  IMAD R11, R26, 0xa5, RZ ;  /* 0x000000a51a0b7824 */ /* 0x000fca00078e02ff */
[----:B------:R-:W-:Y:S02]  /*64d0*/  LEA.HI.X.SX32 R249, R11, R121, 0x1, P1 ;  /* 0x000000790bf97211 */ /* 0x000fe400008f0eff */
[----:B------:R-:W-:Y:S02]  /*64e0*/  IADD3 R242, P1, R242, R120, RZ ;  /* 0x00000078f2f27210 */ /* 0x000fe40007f3e0ff */
[----:B------:R-:W-:Y:S01]  /*64f0*/  IADD3 R8, R215, R8, RZ ;  /* 0x00000008d7087210 */ /* 0x000fe20007ffe0ff */
[----:B------:R1:W-:Y:S01]  /*6500*/  STS.U16 [R10+0x10080], R70 ;  /* 0x010080460a007388 */ /* 0x0003e20000000400 */
[----:B------:R-:W-:-:S03]  /*6510*/  IMAD R11, R26, 0x7e, RZ ;  /* 0x0000007e1a0b7824 */ /* 0x000fc600078e02ff */
[----:B------:R2:W-:Y:S04]  /*6520*/  STS.U16 [R10+0x10480], R71 ;  /* 0x010480470a007388 */ /* 0x0005e80000000400 */
[----:B------:R0:W-:Y:S01]  /*6530*/  STS.U16 [R10+0x10880], R75 ;  /* 0x0108804b0a007388 */ /* 0x0001e20000000400 */
[C---:B------:R-:W-:Y:S01]  /*6540*/  IMAD R17, R26.reuse, 0x96, RZ ;  /* 0x000000961a117824 */ /* 0x040fe200078e02ff */
[----:B-1----:R-:W1:Y:S02]  /*6550*/  LDC R70, c[0x0][0x248] ;  /* 0x00009200ff467b82 */ /* 0x002e640000000800 */
[----:B------:R-:W-:Y:S04]  /*6560*/  STS.U16 [R10+0x10c80], R119 ;  /* 0x010c80770a007388 */ /* 0x000fe80000000400 */
[----:B------:R0:W-:Y:S01]  /*6570*/  STS.U16 [R10+0x11080], R118 ;  /* 0x011080760a007388 */ /* 0x0001e20000000400 */
[C---:B------:R-:W-:Y:S01]  /*6580*/  IMAD R18, R26.reuse, 0xde, RZ ;  /* 0x000000de1a127824 */ /* 0x040fe200078e02ff */
[----:B--2---:R-:W2:Y:S02]  /*6590*/  LDC R71, c[0x0][0x248] ;  /* 0x00009200ff477b82 */ /* 0x004ea40000000800 */
[----:B------:R-:W-:Y:S04]  /*65a0*/  STS.U16 [R10+0x11480], R117 ;  /* 0x011480750a007388 */ /* 0x000fe80000000400 */
[----:B------:R-:W-:Y:S01]  /*65b0*/  STS.U16 [R10+0x11880], R116 ;  /* 0x011880740a007388 */ /* 0x000fe20000000400 */
[----:B------:R-:W-:Y:S01]  /*65c0*/  IMAD R27, R26, 0x77, RZ ;  /* 0x000000771a1b7824 */ /* 0x000fe200078e02ff */
[----:B0-----:R-:W0:Y:S02]  /*65d0*/  LDC R75, c[0x0][0x248] ;  /* 0x00009200ff4b7b82 */ /* 0x001e240000000800 */
[----:B------:R-:W-:Y:S04]  /*65e0*/  STS.U16 [R10+0x11c80], R115 ;  /* 0x011c80730a007388 */ /* 0x000fe80000000400 */
[----:B------:R-:W-:Y:S01]  /*65f0*/  STS.U16 [R10+0x12080], R114 ;  /* 0x012080720a007388 */ /* 0x000fe20000000400 */
[----:B------:R-:W-:Y:S01]  /*6600*/  IMAD R55, R55, 0x12c, RZ ;  /* 0x0000012c37377824 */ /* 0x000fe200078e02ff */
[----:B------:R-:W1:Y:S02]  /*6610*/  LDC R118, c[0x0][0x248] ;  /* 0x00009200ff767b82 */ /* 0x000e640000000800 */
[----:B------:R-:W-:Y:S04]  /*6620*/  STS.U16 [R10+0x12480], R113 ;  /* 0x012480710a007388 */ /* 0x000fe80000000400 */
[----:B------:R-:W-:Y:S04]  /*6630*/  STS.U16 [R10+0x12880], R112 ;  /* 0x012880700a007388 */ /* 0x000fe80000000400 */
[----:B------:R-:W-:Y:S04]  /*6640*/  STS.U16 [R10+0x12c80], R111 ;  /* 0x012c806f0a007388 */ /* 0x000fe80000000400 */
[----:B------:R-:W-:Y:S04]  /*6650*/  STS.U16 [R10+0x13080], R110 ;  /* 0x0130806e0a007388 */ /* 0x000fe80000000400 */
[----:B------:R-:W-:Y:S04]  /*6660*/  STS.U16 [R10+0x13480], R109 ;  /* 0x0134806d0a007388 */ /* 0x000fe80000000400 */
[----:B------:R-:W-:Y:S04]  /*6670*/  STS.U16 [R10+0x13880], R108 ;  /* 0x0138806c0a007388 */ /* 0x000fe80000000400 */
[----:B------:R2:W-:Y:S04]  /*6680*/  STS.U16 [R10+0x13c80], R107 ;  /* 0x013c806b0a007388 */ /* 0x0005e80000000400 */
[----:B------:R-:W-:Y:S04]  /*6690*/  STS.U16 [R10+0x14080], R106 ;  /* 0x0140806a0a007388 */ /* 0x000fe80000000400 */
[----:B------:R-:W-:Y:S04]  /*66a0*/  STS.U16 [R10+0x14480], R105 ;  /* 0x014480690a007388 */ /* 0x000fe80000000400 */
[----:B------:R-:W-:Y:S01]  /*66b0*/  STS.U16 [R10+0x14880], R104 ;  /* 0x014880680a007388 */ /* 0x000fe20000000400 */
[----:B------:R-:W-:Y:S01]  /*66c0*/  IMAD R58, R58, 0x12e, RZ ;  /* 0x0000012e3a3a7824 */ /* 0x000fe200078e02ff */
[----:B--2---:R-:W2:Y:S02]  /*66d0*/  LDC R107, c[0x0][0x248] ;  /* 0x00009200ff6b7b82 */ /* 0x004ea40000000800 */
[----:B------:R0:W-:Y:S04]  /*66e0*/  STS.U16 [R10+0x14c80], R103 ;  /* 0x014c80670a007388 */ /* 0x0001e80000000400 */
[----:B------:R-:W-:Y:S04]  /*66f0*/  STS.U16 [R10+0x15080], R102 ;  /* 0x015080660a007388 */ /* 0x000fe80000000400 */
[----:B------:R-:W-:Y:S04]  /*6700*/  STS.U16 [R10+0x15480], R101 ;  /* 0x015480650a007388 */ /* 0x000fe80000000400 */
[----:B------:R-:W-:Y:S01]  /*6710*/  STS.U16 [R10+0x15880], R100 ;  /* 0x015880640a007388 */ /* 0x000fe20000000400 */
[----:B0-----:R-:W0:Y:S03]  /*6720*/  LDC R103, c[0x0][0x248] ;  /* 0x00009200ff677b82 */ /* 0x001e260000000800 */
[----:B------:R-:W-:Y:S04]  /*6730*/  STS.U16 [R10+0x15c80], R99 ;  /* 0x015c80630a007388 */ /* 0x000fe80000000400 */
[----:B------:R1:W-:Y:S04]  /*6740*/  STS.U16 [R10+0x16080], R98 ;  /* 0x016080620a007388 */ /* 0x0003e80000000400 */
[----:B---3--:R3:W-:Y:S01]  /*6750*/  STL [R1+0x4], R9 ;  /* 0x0000040901007387 */ /* 0x0087e20000100800 */
[----:B-1----:R-:W1:Y:S03]  /*6760*/  LDC R98, c[0x0][0x248] ;  /* 0x00009200ff627b82 */ /* 0x002e660000000800 */
[----:B------:R-:W-:Y:S04]  /*6770*/  STS.U16 [R10+0x16480], R97 ;  /* 0x016480610a007388 */ /* 0x000fe80000000400 */
[----:B------:R-:W-:Y:S04]  /*6780*/  STS.U16 [R10+0x16880], R96 ;  /* 0x016880600a007388 */ /* 0x000fe80000000400 */
[----:B------:R2:W-:Y:S01]  /*6790*/  STS.U16 [R10+0x16c80], R95 ;  /* 0x016c805f0a007388 */ /* 0x0005e20000000400 */
[C---:B---3--:R-:W-:Y:S01]  /*67a0*/  IMAD R9, R26.reuse, 0x9d, RZ ;  /* 0x0000009d1a097824 */ /* 0x048fe200078e02ff */
[----:B------:R-:W3:Y:S02]  /*67b0*/  LDC R102, c[0x0][0x248] ;  /* 0x00009200ff667b82 */ /* 0x000ee40000000800 */
[----:B-----5:R5:W-:Y:S04]  /*67c0*/  STL [R1], R5 ;  /* 0x0000000501007387 */ /* 0x020be80000100800 */
[----:B------:R-:W-:Y:S02]  /*67d0*/  STS.U16 [R10+0x17080], R94 ;  /* 0x0170805e0a007388 */ /* 0x000fe40000000400 */
[----:B--2---:R-:W2:Y:S02]  /*67e0*/  LDC R95, c[0x0][0x248] ;  /* 0x00009200ff5f7b82 */ /* 0x004ea40000000800 */
[----:B------:R-:W-:Y:S01]  /*67f0*/  STS.U16 [R10+0x17480], R93 ;  /* 0x0174805d0a007388 */ /* 0x000fe20000000400 */
[----:B-----5:R-:W-:-:S03]  /*6800*/  IMAD R5, R26, 0x8d, RZ ;  /* 0x0000008d1a057824 */ /* 0x020fc600078e02ff */
[----:B------:R-:W-:Y:S04]  /*6810*/  STS.U16 [R10+0x17880], R92 ;  /* 0x0178805c0a007388 */ /* 0x000fe80000000400 */
[----:B------:R5:W-:Y:S01]  /*6820*/  STS.U16 [R10+0x80], R91 ;  /* 0x0000805b0a007388 */ /* 0x000be20000000400 */
[----:B------:R-:W-:-:S03]  /*6830*/  LEA.HI.X.SX32 R5, R5, R121, 0x1, P0 ;  /* 0x0000007905057211 */ /* 0x000fc600000f0eff */
[----:B------:R-:W-:Y:S04]  /*6840*/  STS.U16 [R10+0x480], R90 ;  /* 0x0004805a0a007388 */ /* 0x000fe80000000400 */
[----:B------:R-:W-:Y:S04]  /*6850*/  STS.U16 [R10+0x880], R89 ;  /* 0x000880590a007388 */ /* 0x000fe80000000400 */
[----:B------:R-:W-:Y:S01]  /*6860*/  STS.U16 [R10+0xc80], R88 ;  /* 0x000c80580a007388 */ /* 0x000fe20000000400 */
[----:B-----5:R-:W5:Y:S03]  /*6870*/  LDC R91, c[0x0][0x248] ;  /* 0x00009200ff5b7b82 */ /* 0x020f660000000800 */
[----:B------:R0:W4:Y:S04]  /*6880*/  LDG.E.U16 R252, desc[UR60][R4.64] ;  /* 0x0000003c04fc7981 */ /* 0x000128000c1e1500 */
[----:B------:R1:W-:Y:S04]  /*6890*/  STS.U16 [R10+0x1080], R87 ;  /* 0x001080570a007388 */ /* 0x0003e80000000400 */
[----:B------:R-:W-:Y:S04]  /*68a0*/  STS.U16 [R10+0x1480], R86 ;  /* 0x001480560a007388 */ /* 0x000fe80000000400 */
[----:B------:R-:W-:Y:S01]  /*68b0*/  STS.U16 [R10+0x1880], R85 ;  /* 0x001880550a007388 */ /* 0x000fe20000000400 */
[-C--:B0-----:R-:W-:Y:S01]  /*68c0*/  IADD3 R4, P0, R200, R120.reuse, RZ ;  /* 0x00000078c8047210 */ /* 0x081fe20007f1e0ff */
[----:B-1----:R-:W0:Y:S02]  /*68d0*/  LDC R87, c[0x0][0x248] ;  /* 0x00009200ff577b82 */ /* 0x002e240000000800 */
[----:B------:R-:W-:Y:S01]  /*68e0*/  STS.U16 [R10+0x1c80], R84 ;  /* 0x001c80540a007388 */ /* 0x000fe20000000400 */
[-C--:B------:R-:W-:Y:S01]  /*68f0*/  LEA.HI.X.SX32 R5, R9, R121.reuse, 0x1, P0 ;  /* 0x0000007909057211 */ /* 0x080fe200000f0eff */
[----:B------:R-:W-:Y:S01]  /*6900*/  IMAD R9, R26, 0xad, RZ ;  /* 0x000000ad1a097824 */ /* 0x000fe200078e02ff */
[----:B------:R-:W-:Y:S01]  /*6910*/  IADD3 R246, P0, R246, R120, RZ ;  /* 0x00000078f6f67210 */ /* 0x000fe20007f1e0ff */
[----:B------:R-:W-:Y:S04]  /*6920*/  STS.U16 [R10+0x2080], R83 ;  /* 0x002080530a007388 */ /* 0x000fe80000000400 */
[----:B------:R1:W-:Y:S01]  /*6930*/  STS.U16 [R10+0x2480], R82 ;  /* 0x002480520a007388 */ /* 0x0003e20000000400 */
[----:B------:R-:W-:-:S03]  /*6940*/  LEA.HI.X.SX32 R247, R9, R121, 0x1, P0 ;  /* 0x0000007909f77211 */ /* 0x000fc600000f0eff */
[----:B------:R-:W-:Y:S01]  /*6950*/  STS.U16 [R10+0x2880], R81 ;  /* 0x002880510a007388 */ /* 0x000fe20000000400 */
[----:B------:R-:W-:-:S03]  /*6960*/  IADD3 R244, P0, R244, R120, RZ ;  /* 0x00000078f4f47210 */ /* 0x000fc60007f1e0ff */
[----:B------:R-:W-:Y:S01]  /*6970*/  STS.U16 [R10+0x2c80], R80 ;  /* 0x002c80500a007388 */ /* 0x000fe20000000400 */
[-C--:B------:R-:W-:Y:S01]  /*6980*/  LEA.HI.X.SX32 R245, R7, R121.reuse, 0x1, P0 ;  /* 0x0000007907f57211 */ /* 0x080fe200000f0eff */
[----:B------:R-:W-:Y:S01]  /*6990*/  IMAD R7, R26, 0xc5, RZ ;  /* 0x000000c51a077824 */ /* 0x000fe200078e02ff */
[----:B------:R-:W3:Y:S01]  /*69a0*/  LDC R111, c[0x0][0x248] ;  /* 0x00009200ff6f7b82 */ /* 0x000ee20000000800 */
[----:B------:R2:W4:Y:S01]  /*69b0*/  LDG.E.U16 R250, desc[UR60][R4.64] ;  /* 0x0000003c04fa7981 */ /* 0x000522000c1e1500 */
[----:B------:R-:W-:Y:S01]  /*69c0*/  IADD3 R240, P0, R240, R120, RZ ;  /* 0x00000078f0f07210 */ /* 0x000fe20007f1e0ff */
[C---:B------:R-:W-:Y:S02]  /*69d0*/  IMAD R9, R26.reuse, 0xec, RZ ;  /* 0x000000ec1a097824 */ /* 0x040fe400078e02ff */
[----:B------:R-:W-:Y:S03]  /*69e0*/  STS.U16 [R10+0x3080], R79 ;  /* 0x0030804f0a007388 */ /* 0x000fe60000000400 */
[----:B-1----:R-:W1:Y:S01]  /*69f0*/  LDC R82, c[0x0][0x248] ;  /* 0x00009200ff527b82 */ /* 0x002e620000000800 */
[----:B------:R-:W-:Y:S01]  /*6a00*/  STS.U16 [R10+0x3480], R78 ;  /* 0x0034804e0a007388 */ /* 0x000fe20000000400 */
[----:B--2---:R-:W-:Y:S01]  /*6a10*/  IMAD R5, R26, 0xbd, RZ ;  /* 0x000000bd1a057824 */ /* 0x004fe200078e02ff */
[----:B------:R-:W-:-:S02]  /*6a20*/  LEA.HI.X.SX32 R241, R7, R121, 0x1, P0 ;  /* 0x0000007907f17211 */ /* 0x000fc400000f0eff */
[----:B------:R2:W-:Y:S01]  /*6a30*/  STS.U16 [R10+0x3880], R77 ;  /* 0x0038804d0a007388 */ /* 0x0005e20000000400 */
[-C--:B------:R-:W-:Y:S02]  /*6a40*/  IADD3 R238, P0, R238, R120.reuse, RZ ;  /* 0x00000078eeee7210 */ /* 0x080fe40007f1e0ff */
[-C--:B------:R-:W-:Y:S01]  /*6a50*/  LEA.HI.X.SX32 R243, R5, R121.reuse, 0x1, P1 ;  /* 0x0000007905f37211 */ /* 0x080fe200008f0eff */
[----:B------:R-:W-:Y:S01]  /*6a60*/  IMAD R5, R26, 0xcd, RZ ;  /* 0x000000cd1a057824 */ /* 0x000fe200078e02ff */
[-C--:B------:R-:W-:Y:S01]  /*6a70*/  IADD3 R236, P1, R236, R120.reuse, RZ ;  /* 0x00000078ecec7210 */ /* 0x080fe20007f3e0ff */
[----:B------:R-:W-:Y:S01]  /*6a80*/  IMAD R7, R26, 0xd5, RZ ;  /* 0x000000d51a077824 */ /* 0x000fe200078e02ff */
[----:B------:R-:W-:Y:S01]  /*6a90*/  STS.U16 [R10+0x3c80], R76 ;  /* 0x003c804c0a007388 */ /* 0x000fe20000000400 */
[----:B------:R-:W-:Y:S01]  /*6aa0*/  LOP3.LUT R4, R2, 0x30, RZ, 0x3c, !PT ;  /* 0x0000003002047812 */ /* 0x000fe200078e3cff */
[----:B------:R-:W5:Y:S01]  /*6ab0*/  LDC R83, c[0x0][0x248] ;  /* 0x00009200ff537b82 */ /* 0x000f620000000800 */
[-C--:B------:R-:W-:Y:S01]  /*6ac0*/  LEA.HI.X.SX32 R239, R5, R121.reuse, 0x1, P0 ;  /* 0x0000007905ef7211 */ /* 0x080fe200000f0eff */
[----:B------:R-:W-:Y:S01]  /*6ad0*/  IMAD R5, R26, 0xdd, RZ ;  /* 0x000000dd1a057824 */ /* 0x000fe200078e02ff */
[-C--:B------:R-:W-:Y:S01]  /*6ae0*/  IADD3 R234, P0, R234, R120.reuse, RZ ;  /* 0x00000078eaea7210 */ /* 0x080fe20007f1e0ff */
[----:B------:R-:W-:Y:S03]  /*6af0*/  STS.U16 [R10+0x4480], R130 ;  /* 0x004480820a007388 */ /* 0x000fe60000000400 */
[-C--:B------:R-:W-:Y:S01]  /*6b00*/  LEA.HI.X.SX32 R235, R5, R121.reuse, 0x1, P0 ;  /* 0x0000007905eb7211 */ /* 0x080fe200000f0eff */
[----:B------:R-:W-:Y:S01]  /*6b10*/  IMAD R5, R26, 0xe5, RZ ;  /* 0x000000e51a057824 */ /* 0x000fe200078e02ff */
[-C--:B------:R-:W-:Y:S01]  /*6b20*/  IADD3 R232, P0, R232, R120.reuse, RZ ;  /* 0x00000078e8e87210 */ /* 0x080fe20007f1e0ff */
[----:B------:R-:W-:Y:S01]  /*6b30*/  STS.U16 [R10+0x4880], R131 ;  /* 0x004880830a007388 */ /* 0x000fe20000000400 */
[-C--:B------:R-:W-:Y:S01]  /*6b40*/  LEA.HI.X.SX32 R237, R7, R121.reuse, 0x1, P1 ;  /* 0x0000007907ed7211 */ /* 0x080fe200008f0eff */
[----:B--2---:R-:W2:Y:S01]  /*6b50*/  LDC R77, c[0x0][0x248] ;  /* 0x00009200ff4d7b82 */ /* 0x004ea20000000800 */
[-C--:B------:R-:W-:Y:S01]  /*6b60*/  LEA.HI.X.SX32 R233, R5, R121.reuse, 0x1, P0 ;  /* 0x0000007905e97211 */ /* 0x080fe200000f0eff */
[----:B------:R-:W-:Y:S01]  /*6b70*/  IMAD R5, R26, 0xf5, RZ ;  /* 0x000000f51a057824 */ /* 0x000fe200078e02ff */
[-C--:B------:R-:W-:Y:S01]  /*6b80*/  IADD3 R228, P0, R228, R120.reuse, RZ ;  /* 0x00000078e4e47210 */ /* 0x080fe20007f1e0ff */
[----:B------:R-:W-:Y:S01]  /*6b90*/  IMAD R7, R26, 0xed, RZ ;  /* 0x000000ed1a077824 */ /* 0x000fe200078e02ff */
[-C--:B------:R-:W-:Y:S01]  /*6ba0*/  IADD3 R230, P1, R230, R120.reuse, RZ ;  /* 0x00000078e6e67210 */ /* 0x080fe20007f3e0ff */
[----:B------:R-:W-:Y:S01]  /*6bb0*/  STS.U16 [R10+0x4c80], R132 ;  /* 0x004c80840a007388 */ /* 0x000fe20000000400 */
[-C--:B------:R-:W-:Y:S01]  /*6bc0*/  LEA.HI.X.SX32 R229, R5, R121.reuse, 0x1, P0 ;  /* 0x0000007905e57211 */ /* 0x080fe200000f0eff */
[----:B------:R-:W-:Y:S01]  /*6bd0*/  IMAD R5, R26, 0xfd, RZ ;  /* 0x000000fd1a057824 */ /* 0x000fe200078e02ff */
[----:B------:R-:W-:Y:S01]  /*6be0*/  IADD3 R6, P0, R199, R120, RZ ;  /* 0x00000078c7067210 */ /* 0x000fe20007f1e0ff */
[----:B------:R-:W-:Y:S01]  /*6bf0*/  STS.U16 [R10+0x5080], R133 ;  /* 0x005080850a007388 */ /* 0x000fe20000000400 */
[----:B------:R-:W-:-:S03]  /*6c00*/  LEA.HI.X.SX32 R231, R7, R121, 0x1, P1 ;  /* 0x0000007907e77211 */ /* 0x000fc600008f0eff */
[----:B------:R-:W-:Y:S01]  /*6c10*/  STS.U16 [R10+0x5480], R134 ;  /* 0x005480860a007388 */ /* 0x000fe20000000400 */
[----:B------:R-:W-:-:S03]  /*6c20*/  LEA.HI.X.SX32 R7, R5, R121, 0x1, P0 ;  /* 0x0000007905077211 */ /* 0x000fc600000f0eff */
        /* <DEDUP_REMOVED lines=11> */
[----:B------:R-:W-:Y:S01]  /*6ce0*/  STS.U16 [R10+0x4080], R64 ;  /* 0x004080400a007388 */ /* 0x000fe20000000400 */
[----:B------:R-:W-:Y:S01]  /*6cf0*/  IMAD R5, R26, 0x3f, RZ ;  /* 0x0000003f1a057824 */ /* 0x000fe200078e02ff */
[----:B------:R-:W-:Y:S01]  /*6d00*/  IADD3 R4, R215, R4, RZ ;  /* 0x00000004d7047210 */ /* 0x000fe20007ffe0ff */
[----:B------:R-:W-:Y:S01]  /*6d10*/  IMAD R67, R67, 0x13e, RZ ;  /* 0x0000013e43437824 */ /* 0x000fe200078e02ff */
[----:B------:R0:W-:Y:S01]  /*6d20*/  STS.U16 [R8+0x7100], R194 ;  /* 0x007100c208007388 */ /* 0x0001e20000000400 */
[----:B------:R-:W-:Y:S01]  /*6d30*/  IMAD R71, R71, 0x146, RZ ;  /* 0x0000014647477824 */ /* 0x000fe200078e02ff */
[----:B------:R-:W2:Y:S02]  /*6d40*/  LDC R115, c[0x0][0x248] ;  /* 0x00009200ff737b82 */ /* 0x000ea40000000800 */
[----:B------:R3:W4:Y:S01]  /*6d50*/  LDG.E.U16 R226, desc[UR60][R6.64] ;  /* 0x0000003c06e27981 */ /* 0x000722000c1e1500 */
[----:B------:R-:W-:-:S03]  /*6d60*/  LEA.HI.X.SX32 R215, R9, R121, 0x1, P2 ;  /* 0x0000007909d77211 */ /* 0x000fc600010f0eff */
[----:B------:R-:W-:Y:S01]  /*6d70*/  STS.U16 [R8+0x100], R148 ;  /* 0x0001009408007388 */ /* 0x000fe20000000400 */
[-C--:B0-----:R-:W-:Y:S01]  /*6d80*/  IADD3 R194, P1, R9, R120.reuse, RZ ;  /* 0x0000007809c27210 */ /* 0x081fe20007f3e0ff */
[----:B------:R-:W-:Y:S02]  /*6d90*/  IMAD R75, R75, 0x14e, RZ ;  /* 0x0000014e4b4b7824 */ /* 0x000fe400078e02ff */
[----:B------:R-:W-:Y:S01]  /*6da0*/  STS.U16 [R8+0x10100], R149 ;  /* 0x0101009508007388 */ /* 0x000fe20000000400 */
[----:B-1----:R-:W-:Y:S01]  /*6db0*/  IMAD R82, R82, 0x156, RZ ;  /* 0x0000015652527824 */ /* 0x002fe200078e02ff */
[----:B------:R-:W0:Y:S01]  /*6dc0*/  LDC R10, c[0x0][0x248] ;  /* 0x00009200ff0a7b82 */ /* 0x000e220000000800 */
[----:B---3--:R-:W-:Y:S01]  /*6dd0*/  IMAD R7, R26, 0xfc, RZ ;  /* 0x000000fc1a077824 */ /* 0x008fe200078e02ff */
[----:B------:R-:W-:Y:S01]  /*6de0*/  STS.U16 [R8+0x10500], R150 ;  /* 0x0105009608007388 */ /* 0x000fe20000000400 */
[----:B------:R-:W-:-:S03]  /*6df0*/  IADD3 R6, P2, R212, R120, RZ ;  /* 0x00000078d4067210 */ /* 0x000fc60007f5e0ff */
[----:B------:R-:W-:Y:S01]  /*6e00*/  STS.U16 [R8+0x10900], R151 ;  /* 0x0109009708007388 */ /* 0x000fe20000000400 */
[----:B-----5:R-:W-:Y:S01]  /*6e10*/  IMAD R83, R83, 0x15c, RZ ;  /* 0x0000015c53537824 */ /* 0x020fe200078e02ff */
[----:B------:R-:W1:Y:S02]  /*6e20*/  LDC R64, c[0x0][0x248] ;  /* 0x00009200ff407b82 */ /* 0x000e640000000800 */
[----:B------:R-:W-:Y:S04]  /*6e30*/  STS.U16 [R8+0x10d00], R153 ;  /* 0x010d009908007388 */ /* 0x000fe80000000400 */
[----:B------:R-:W-:Y:S01]  /*6e40*/  STS.U16 [R8+0x11100], R154 ;  /* 0x0111009a08007388 */ /* 0x000fe20000000400 */
[----:B------:R-:W-:Y:S01]  /*6e50*/  IMAD R87, R87, 0x15e, RZ ;  /* 0x0000015e57577824 */ /* 0x000fe200078e02ff */
[----:B------:R-:W3:Y:S02]  /*6e60*/  LDC R79, c[0x0][0x248] ;  /* 0x00009200ff4f7b82 */ /* 0x000ee40000000800 */
[----:B------:R-:W-:Y:S04]  /*6e70*/  STS.U16 [R8+0x11500], R155 ;  /* 0x0115009b08007388 */ /* 0x000fe80000000400 */
[----:B------:R-:W-:Y:S01]  /*6e80*/  STS.U16 [R8+0x11900], R157 ;  /* 0x0119009d08007388 */ /* 0x000fe20000000400 */
[----:B------:R-:W-:Y:S01]  /*6e90*/  IMAD R95, R95, 0x16c, RZ ;  /* 0x0000016c5f5f7824 */ /* 0x000fe200078e02ff */
[----:B------:R-:W5:Y:S02]  /*6ea0*/  LDC R80, c[0x0][0x248] ;  /* 0x00009200ff507b82 */ /* 0x000f640000000800 */
        /* <DEDUP_REMOVED lines=39> */
[----:B------:R-:W1:Y:S02]  /*7120*/  LDC R46, c[0x0][0x248] ;  /* 0x00009200ff2e7b82 */ /* 0x000e640000000800 */
[----:B------:R-:W-:Y:S04]  /*7130*/  STS.U16 [R8+0x16d00], R129 ;  /* 0x016d008108007388 */ /* 0x000fe80000000400 */
[----:B------:R-:W-:Y:S01]  /*7140*/  STS.U16 [R8+0x17100], R180 ;  /* 0x017100b408007388 */ /* 0x000fe20000000400 */
[----:B------:R-:W-:Y:S01]  /*7150*/  IMAD R56, R56, 0x228, RZ ;  /* 0x0000022838387824 */ /* 0x000fe200078e02ff */
[----:B------:R-:W4:Y:S02]  /*7160*/  LDC R90, c[0x0][0x248] ;  /* 0x00009200ff5a7b82 */ /* 0x000f240000000800 */
[----:B------:R-:W-:Y:S04]  /*7170*/  STS.U16 [R8+0x17500], R181 ;  /* 0x017500b508007388 */ /* 0x000fe80000000400 */
[----:B------:R-:W-:Y:S01]  /*7180*/  STS.U16 [R8+0x17900], R182 ;  /* 0x017900b608007388 */ /* 0x000fe20000000400 */
[----:B------:R-:W-:Y:S01]  /*7190*/  IMAD R54, R54, 0x226, RZ ;  /* 0x0000022636367824 */ /* 0x000fe200078e02ff */
[----:B------:R-:W4:Y:S02]  /*71a0*/  LDC R93, c[0x0][0x248] ;  /* 0x00009200ff5d7b82 */ /* 0x000f240000000800 */
[----:B------:R2:W-:Y:S04]  /*71b0*/  STS.U16 [R8+0x500], R45 ;  /* 0x0005002d08007388 */ /* 0x0005e80000000400 */
[----:B------:R-:W-:Y:S01]  /*71c0*/  STS.U16 [R8+0x900], R44 ;  /* 0x0009002c08007388 */ /* 0x000fe20000000400 */
[----:B------:R-:W-:Y:S01]  /*71d0*/  IMAD R53, R53, 0x113, RZ ;  /* 0x0000011335357824 */ /* 0x000fe200078e02ff */
[----:B------:R-:W4:Y:S02]  /*71e0*/  LDC R97, c[0x0][0x248] ;  /* 0x00009200ff617b82 */ /* 0x000f240000000800 */
[----:B------:R-:W-:Y:S04]  /*71f0*/  STS.U16 [R8+0xd00], R43 ;  /* 0x000d002b08007388 */ /* 0x000fe80000000400 */
[----:B------:R0:W-:Y:S01]  /*7200*/  STS.U16 [R8+0x1100], R42 ;  /* 0x0011002a08007388 */ /* 0x0001e20000000400 */
[----:B------:R-:W-:Y:S01]  /*7210*/  IMAD R52, R52, 0x22e, RZ ;  /* 0x0000022e34347824 */ /* 0x000fe200078e02ff */
[----:B--2---:R-:W2:Y:S02]  /*7220*/  LDC R45, c[0x0][0x248] ;  /* 0x00009200ff2d7b82 */ /* 0x004ea40000000800 */
[----:B------:R-:W-:Y:S04]  /*7230*/  STS.U16 [R8+0x1500], R41 ;  /* 0x0015002908007388 */ /* 0x000fe80000000400 */
[----:B------:R-:W-:Y:S02]  /*7240*/  STS.U16 [R8+0x1900], R40 ;  /* 0x0019002808007388 */ /* 0x000fe40000000400 */
[----:B0-----:R-:W0:Y:S02]  /*7250*/  LDC R42, c[0x0][0x248] ;  /* 0x00009200ff2a7b82 */ /* 0x001e240000000800 */
[----:B------:R-:W-:Y:S04]  /*7260*/  STS.U16 [R8+0x1d00], R39 ;  /* 0x001d002708007388 */ /* 0x000fe80000000400 */
[----:B------:R3:W-:Y:S02]  /*7270*/  STS.U16 [R8+0x2100], R38 ;  /* 0x0021002608007388 */ /* 0x0007e40000000400 */
[----:B------:R-:W5:Y:S02]  /*7280*/  LDC R43, c[0x0][0x248] ;  /* 0x00009200ff2b7b82 */ /* 0x000f640000000800 */
[----:B------:R1:W-:Y:S04]  /*7290*/  STS.U16 [R8+0x2500], R37 ;  /* 0x0025002508007388 */ /* 0x0003e80000000400 */
[----:B------:R-:W-:Y:S02]  /*72a0*/  STS.U16 [R8+0x2900], R36 ;  /* 0x0029002408007388 */ /* 0x000fe40000000400 */
[----:B---3--:R-:W3:Y:S02]  /*72b0*/  LDC R38, c[0x0][0x248] ;  /* 0x00009200ff267b82 */ /* 0x008ee40000000800 */
[----:B------:R1:W-:Y:S04]  /*72c0*/  STS.U16 [R8+0x2d00], R35 ;  /* 0x002d002308007388 */ /* 0x0003e80000000400 */
[----:B------:R1:W-:Y:S02]  /*72d0*/  STS.U16 [R8+0x3100], R34 ;  /* 0x0031002208007388 */ /* 0x0003e40000000400 */
[----:B-1----:R-:W1:Y:S02]  /*72e0*/  LDC R37, c[0x0][0x248] ;  /* 0x00009200ff257b82 */ /* 0x002e640000000800 */
[----:B------:R2:W-:Y:S04]  /*72f0*/  STS.U16 [R8+0x3500], R33 ;  /* 0x0035002108007388 */ /* 0x0005e80000000400 */
[----:B------:R2:W-:Y:S01]  /*7300*/  STS.U16 [R8+0x3900], R32 ;  /* 0x0039002008007388 */ /* 0x0005e20000000400 */
[C---:B------:R-:W-:Y:S01]  /*7310*/  IMAD R35, R26.reuse, 0x8e, RZ ;  /* 0x0000008e1a237824 */ /* 0x040fe200078e02ff */
[----:B------:R-:W4:Y:S02]  /*7320*/  LDC R34, c[0x0][0x248] ;  /* 0x00009200ff227b82 */ /* 0x000f240000000800 */
[----:B------:R-:W-:Y:S01]  /*7330*/  STS.U16 [R8+0x3d00], R31 ;  /* 0x003d001f08007388 */ /* 0x000fe20000000400 */
[----:B--2---:R-:W-:-:S03]  /*7340*/  IMAD R33, R26, 0x86, RZ ;  /* 0x000000861a217824 */ /* 0x004fc600078e02ff */
[----:B------:R-:W-:Y:S01]  /*7350*/  STS.U16 [R8+0x4500], R183 ;  /* 0x004500b708007388 */ /* 0x000fe20000000400 */
[----:B------:R-:W-:Y:S01]  /*7360*/  IMAD R50, R50, 0x117, RZ ;  /* 0x0000011732327824 */ /* 0x000fe200078e02ff */
[----:B------:R-:W2:Y:S02]  /*7370*/  LDC R32, c[0x0][0x248] ;  /* 0x00009200ff207b82 */ /* 0x000ea40000000800 */
[----:B------:R-:W-:Y:S04]  /*7380*/  STS.U16 [R8+0x4900], R184 ;  /* 0x004900b808007388 */ /* 0x000fe80000000400 */
[----:B------:R-:W-:Y:S01]  /*7390*/  STS.U16 [R8+0x4d00], R185 ;  /* 0x004d00b908007388 */ /* 0x000fe20000000400 */
[----:B------:R-:W-:Y:S01]  /*73a0*/  IMAD R61, R61, 0x24e, RZ ;  /* 0x0000024e3d3d7824 */ /* 0x000fe200078e02ff */
[----:B------:R-:W2:Y:S02]  /*73b0*/  LDC R40, c[0x0][0x248] ;  /* 0x00009200ff287b82 */ /* 0x000ea40000000800 */
        /* <DEDUP_REMOVED lines=20> */
[----:B------:R-:W-:Y:S01]  /*7500*/  STS.U16 [R8+0x7d00], R197 ;  /* 0x007d00c508007388 */ /* 0x000fe20000000400 */
[----:B0-----:R-:W-:-:S03]  /*7510*/  LEA.HI.X.SX32 R195, R216, R121, 0x1, P1 ;  /* 0x00000079d8c37211 */ /* 0x001fc600008f0eff */
[----:B------:R-:W-:Y:S01]  /*7520*/  STS.U16 [R8+0x17d00], R198 ;  /* 0x017d00c608007388 */ /* 0x000fe20000000400 */
[-C--:B------:R-:W-:Y:S01]  /*7530*/  IADD3 R188, P1, R7, R120.reuse, RZ ;  /* 0x0000007807bc7210 */ /* 0x080fe20007f3e0ff */
[----:B------:R-:W-:Y:S01]  /*7540*/  IMAD R72, R72, 0x27c, RZ ;  /* 0x0000027c48487824 */ /* 0x000fe200078e02ff */
[----:B------:R-:W0:Y:S01]  /*7550*/  LDC R100, c[0x0][0x248] ;  /* 0x00009200ff647b82 */ /* 0x000e220000000800 */
[----:B------:R5:W-:Y:S01]  /*7560*/  STS.U16 [R8+0x4100], R3 ;  /* 0x0041000308007388 */ /* 0x000be20000000400 */
[-C--:B------:R-:W-:Y:S02]  /*7570*/  LEA.HI.X.SX32 R189, R11, R121.reuse, 0x1, P1 ;  /* 0x000000790bbd7211 */ /* 0x080fe400008f0eff */
[-C--:B------:R-:W-:Y:S01]  /*7580*/  LEA.HI.X.SX32 R7, R7, R121.reuse, 0x1, P2 ;  /* 0x0000007907077211 */ /* 0x080fe200010f0eff */
[----:B------:R-:W4:Y:S01]  /*7590*/  LDG.E.U16 R236, desc[UR60][R236.64] ;  /* 0x0000003cecec7981 */ /* 0x000f22000c1e1500 */
[----:B------:R-:W-:Y:S02]  /*75a0*/  IMAD R77, R77, 0x14c, RZ ;  /* 0x0000014c4d4d7824 */ /* 0x000fe400078e02ff */
[----:B------:R-:W-:Y:S01]  /*75b0*/  IMAD R115, R115, 0x18c, RZ ;  /* 0x0000018c73737824 */ /* 0x000fe200078e02ff */
[----:B------:R1:W4:Y:S01]  /*75c0*/  LDG.E.U16 R234, desc[UR60][R234.64] ;  /* 0x0000003ceaea7981 */ /* 0x000322000c1e1500 */
[----:B------:R-:W0:Y:S01]  /*75d0*/  LDC R101, c[0x0][0x248] ;  /* 0x00009200ff657b82 */ /* 0x000e220000000800 */
[-C--:B-----5:R-:W-:Y:S01]  /*75e0*/  IADD3 R8, P0, R11, R120.reuse, RZ ;  /* 0x000000780b087210 */ /* 0x0a0fe20007f1e0ff */
[C---:B------:R-:W-:Y:S01]  /*75f0*/  IMAD R3, R26.reuse, 0x43, RZ ;  /* 0x000000431a037824 */ /* 0x040fe200078e02ff */
[----:B------:R-:W5:Y:S02]  /*7600*/  LDG.E.U16 R228, desc[UR60][R228.64] ;  /* 0x0000003ce4e47981 */ /* 0x000f64000c1e1500 */
[-C--:B------:R-:W-:Y:S01]  /*7610*/  LEA.HI.X.SX32 R9, R5, R121.reuse, 0x1, P0 ;  /* 0x0000007905097211 */ /* 0x080fe200000f0eff */
[C---:B------:R-:W-:Y:S01]  /*7620*/  IMAD R5, R26.reuse, 0x47, RZ ;  /* 0x000000471a057824 */ /* 0x040fe200078e02ff */
[-C--:B------:R-:W-:Y:S01]  /*7630*/  IADD3 R220, P0, R33, R120.reuse, RZ ;  /* 0x0000007821dc7210 */ /* 0x080fe20007f1e0ff */
[----:B------:R-:W-:Y:S01]  /*7640*/  IMAD R11, R26, 0xa6, RZ ;  /* 0x000000a61a0b7824 */ /* 0x000fe200078e02ff */
[-C--:B------:R-:W-:Y:S01]  /*7650*/  IADD3 R218, P1, R35, R120.reuse, RZ ;  /* 0x0000007823da7210 */ /* 0x080fe20007f3e0ff */
[----:B------:R-:W-:Y:S01]  /*7660*/  STS.U16 [R4+0x180], R162 ;  /* 0x000180a204007388 */ /* 0x000fe20000000400 */
[----:B------:R-:W-:Y:S01]  /*7670*/  LEA.HI.X.SX32 R221, R3, R121, 0x1, P0 ;  /* 0x0000007903dd7211 */ /* 0x000fe200000f0eff */
[----:B------:R-:W0:Y:S02]  /*7680*/  LDC R96, c[0x0][0x248] ;  /* 0x00009200ff607b82 */ /* 0x000e240000000800 */
[----:B------:R-:W-:Y:S01]  /*7690*/  STS.U16 [R4+0x580], R160 ;  /* 0x000580a004007388 */ /* 0x000fe20000000400 */
[----:B------:R-:W-:-:S03]  /*76a0*/  IADD3 R216, P2, R17, R120, RZ ;  /* 0x0000007811d87210 */ /* 0x000fc60007f5e0ff */
[----:B------:R-:W-:Y:S01]  /*76b0*/  STS.U16 [R4+0x980], R158 ;  /* 0x0009809e04007388 */ /* 0x000fe20000000400 */
[----:B------:R-:W-:Y:S01]  /*76c0*/  LEA.HI.X.SX32 R219, R5, R121, 0x1, P1 ;  /* 0x0000007905db7211 */ /* 0x000fe200008f0eff */
[----:B------:R-:W0:Y:S02]  /*76d0*/  LDC R105, c[0x0][0x248] ;  /* 0x00009200ff697b82 */ /* 0x000e240000000800 */
[----:B------:R-:W-:Y:S04]  /*76e0*/  STS.U16 [R4+0xd80], R156 ;  /* 0x000d809c04007388 */ /* 0x000fe80000000400 */
[----:B------:R-:W-:Y:S02]  /*76f0*/  STS.U16 [R4+0x1180], R152 ;  /* 0x0011809804007388 */ /* 0x000fe40000000400 */
[----:B------:R-:W0:Y:S02]  /*7700*/  LDC R104, c[0x0][0x248] ;  /* 0x00009200ff687b82 */ /* 0x000e240000000800 */
[----:B------:R-:W-:Y:S04]  /*7710*/  STS.U16 [R4+0x1580], R146 ;  /* 0x0015809204007388 */ /* 0x000fe80000000400 */
[----:B------:R-:W-:Y:S02]  /*7720*/  STS.U16 [R4+0x1980], R136 ;  /* 0x0019808804007388 */ /* 0x000fe40000000400 */
[----:B------:R-:W0:Y:S02]  /*7730*/  LDC R109, c[0x0][0x248] ;  /* 0x00009200ff6d7b82 */ /* 0x000e240000000800 */
[----:B------:R2:W-:Y:S04]  /*7740*/  STS.U16 [R4+0x1d80], R0 ;  /* 0x001d800004007388 */ /* 0x0005e80000000400 */
[----:B------:R2:W5:Y:S01]  /*7750*/  LDG.E.U16 R222, desc[UR60][R8.64] ;  /* 0x0000003c08de7981 */ /* 0x000562000c1e1500 */
[----:B---3--:R-:W-:Y:S01]  /*7760*/  IMAD R38, R38, 0x10e, RZ ;  /* 0x0000010e26267824 */ /* 0x008fe200078e02ff */
[----:B-1----:R-:W1:Y:S02]  /*7770*/  LDC R235, c[0x0][0x248] ;  /* 0x00009200ffeb7b82 */ /* 0x002e640000000800 */
[----:B------:R3:W5:Y:S01]  /*7780*/  LDG.E.U16 R3, desc[UR60][R6.64] ;  /* 0x0000003c06037981 */ /* 0x000762000c1e1500 */
[----:B------:R-:W-:-:S03]  /*7790*/  IMAD R5, R26, 0x4f, RZ ;  /* 0x0000004f1a057824 */ /* 0x000fc600078e02ff */
[----:B--2---:R2:W5:Y:S01]  /*77a0*/  LDG.E.U16 R0, desc[UR60][R214.64] ;  /* 0x0000003cd6007981 */ /* 0x004562000c1e1500 */
[C---:B------:R-:W-:Y:S01]  /*77b0*/  IMAD R9, R26.reuse, 0x4b, RZ ;  /* 0x0000004b1a097824 */ /* 0x040fe200078e02ff */
[----:B------:R-:W0:Y:S01]  /*77c0*/  LDC R229, c[0x0][0x248] ;  /* 0x00009200ffe57b82 */ /* 0x000e220000000800 */
[----:B------:R-:W-:Y:S01]  /*77d0*/  IMAD R37, R37, 0x10c, RZ ;  /* 0x0000010c25257824 */ /* 0x000fe200078e02ff */
[----:B------:R2:W5:Y:S01]  /*77e0*/  LDG.E.U16 R188, desc[UR60][R188.64] ;  /* 0x0000003cbcbc7981 */ /* 0x000562000c1e1500 */
[-C--:B---3--:R-:W-:Y:S02]  /*77f0*/  IADD3 R6, P1, R11, R120.reuse, RZ ;  /* 0x000000780b067210 */ /* 0x088fe40007f3e0ff */
[-C--:B------:R-:W-:Y:S01]  /*7800*/  LEA.HI.X.SX32 R217, R9, R121.reuse, 0x1, P2 ;  /* 0x0000007909d97211 */ /* 0x080fe200010f0eff */
[C---:B------:R-:W-:Y:S01]  /*7810*/  IMAD R9, R26.reuse, 0xae, RZ ;  /* 0x000000ae1a097824 */ /* 0x040fe200078e02ff */
[-C--:B--2---:R-:W-:Y:S01]  /*7820*/  IADD3 R214, P0, R13, R120.reuse, RZ ;  /* 0x000000780dd67210 */ /* 0x084fe20007f1e0ff */
[C---:B------:R-:W-:Y:S01]  /*7830*/  IMAD R8, R26.reuse, 0xb6, RZ ;  /* 0x000000b61a087824 */ /* 0x040fe200078e02ff */
[-C--:B------:R-:W-:Y:S01]  /*7840*/  LEA.HI.X.SX32 R7, R15, R121.reuse, 0x1, P1 ;  /* 0x000000790f077211 */ /* 0x080fe200008f0eff */
[C---:B------:R-:W-:Y:S01]  /*7850*/  IMAD R237, R26.reuse, 0x106, RZ ;  /* 0x000001061aed7824 */ /* 0x040fe200078e02ff */
[-C--:B------:R-:W-:Y:S01]  /*7860*/  LEA.HI.X.SX32 R215, R5, R121.reuse, 0x1, P0 ;  /* 0x0000007905d77211 */ /* 0x080fe200000f0eff */
[----:B------:R-:W-:Y:S01]  /*7870*/  IMAD R5, R26, 0x5b, RZ ;  /* 0x0000005b1a057824 */ /* 0x000fe200078e02ff */
[-C--:B------:R-:W-:Y:S01]  /*7880*/  IADD3 R210, P2, R9, R120.reuse, RZ ;  /* 0x0000007809d27210 */ /* 0x080fe20007f5e0ff */
[----:B------:R2:W3:Y:S01]  /*7890*/  LDG.E.U16 R212, desc[UR60][R6.64] ;  /* 0x0000003c06d47981 */ /* 0x0004e2000c1e1500 */
[----:B------:R-:W-:Y:S01]  /*78a0*/  IADD3 R208, P0, R8, R120, RZ ;  /* 0x0000007808d07210 */ /* 0x000fe20007f1e0ff */
[C---:B------:R-:W-:Y:S01]  /*78b0*/  IMAD R31, R26.reuse, 0x83, RZ ;  /* 0x000000831a1f7824 */ /* 0x040fe200078e02ff */
[-C--:B------:R-:W-:Y:S01]  /*78c0*/  LEA.HI.X.SX32 R211, R19, R121.reuse, 0x1, P2 ;  /* 0x0000007913d37211 */ /* 0x080fe200010f0eff */
[C---:B------:R-:W-:Y:S01]  /*78d0*/  IMAD R19, R26.reuse, 0x5f, RZ ;  /* 0x0000005f1a137824 */ /* 0x040fe200078e02ff */
[----:B------:R-:W-:Y:S01]  /*78e0*/  LEA.HI.X.SX32 R209, R5, R121, 0x1, P0 ;  /* 0x0000007905d17211 */ /* 0x000fe200000f0eff */
[----:B------:R-:W-:Y:S01]  /*78f0*/  IMAD R15, R26, 0xd6, RZ ;  /* 0x000000d61a0f7824 */ /* 0x000fe200078e02ff */
[----:B------:R-:W1:Y:S01]  /*7900*/  LDC R189, c[0x0][0x248] ;  /* 0x00009200ffbd7b82 */ /* 0x000e620000000800 */
[----:B------:R-:W-:Y:S01]  /*7910*/  IMAD R42, R42, 0x116, RZ ;  /* 0x000001162a2a7824 */ /* 0x000fe200078e02ff */
[----:B------:R0:W5:Y:S01]  /*7920*/  LDG.E.U16 R194, desc[UR60][R194.64] ;  /* 0x0000003cc2c27981 */ /* 0x000162000c1e1500 */
[----:B--2---:R-:W-:-:S02]  /*7930*/  IMAD R7, R26, 0xbe, RZ ;  /* 0x000000be1a077824 */ /* 0x004fc400078e02ff */
[C---:B------:R-:W-:Y:S01]  /*7940*/  IMAD R5, R26.reuse, 0xce, RZ ;  /* 0x000000ce1a057824 */ /* 0x040fe200078e02ff */
[----:B------:R2:W5:Y:S02]  /*7950*/  LDG.E.U16 R232, desc[UR60][R232.64] ;  /* 0x0000003ce8e87981 */ /* 0x000564000c1e1500 */
[-C--:B------:R-:W-:Y:S01]  /*7960*/  IADD3 R206, P0, R7, R120.reuse, RZ ;  /* 0x0000007807ce7210 */ /* 0x080fe20007f1e0ff */
[C---:B------:R-:W-:Y:S01]  /*7970*/  IMAD R6, R26.reuse, 0xc6, RZ ;  /* 0x000000c61a067824 */ /* 0x040fe200078e02ff */
[----:B------:R2:W5:Y:S01]  /*7980*/  LDG.E.U16 R230, desc[UR60][R230.64] ;  /* 0x0000003ce6e67981 */ /* 0x000562000c1e1500 */
[----:B------:R-:W3:Y:S01]  /*7990*/  LDC R108, c[0x0][0x248] ;  /* 0x00009200ff6c7b82 */ /* 0x000ee20000000800 */
[-C--:B------:R-:W-:Y:S01]  /*79a0*/  LEA.HI.X.SX32 R207, R19, R121.reuse, 0x1, P0 ;  /* 0x0000007913cf7211 */ /* 0x080fe200000f0eff */
[C---:B------:R-:W-:Y:S01]  /*79b0*/  IMAD R19, R26.reuse, 0x6b, RZ ;  /* 0x0000006b1a137824 */ /* 0x040fe200078e02ff */
[-C--:B------:R-:W-:Y:S01]  /*79c0*/  IADD3 R200, P0, R15, R120.reuse, RZ ;  /* 0x000000780fc87210 */ /* 0x080fe20007f1e0ff */
[----:B------:R-:W-:Y:S01]  /*79d0*/  IMAD R43, R43, 0x11c, RZ ;  /* 0x0000011c2b2b7824 */ /* 0x000fe200078e02ff */
[-C--:B------:R-:W-:Y:S01]  /*79e0*/  IADD3 R202, P2, R5, R120.reuse, RZ ;  /* 0x0000007805ca7210 */ /* 0x080fe20007f5e0ff */
[----:B------:R-:W5:Y:S01]  /*79f0*/  LDG.E.U16 R242, desc[UR60][R242.64] ;  /* 0x0000003cf2f27981 */ /* 0x000f62000c1e1500 */
[-C--:B------:R-:W-:Y:S01]  /*7a00*/  LEA.HI.X.SX32 R201, R19, R121.reuse, 0x1, P0 ;  /* 0x0000007913c97211 */ /* 0x080fe200000f0eff */
[----:B------:R-:W-:Y:S01]  /*7a10*/  IMAD R19, R26, 0xe6, RZ ;  /* 0x000000e61a137824 */ /* 0x000fe200078e02ff */
[-C--:B------:R-:W-:Y:S01]  /*7a20*/  IADD3 R204, P1, R6, R120.reuse, RZ ;  /* 0x0000007806cc7210 */ /* 0x080fe20007f3e0ff */
[----:B0-----:R-:W0:Y:S01]  /*7a30*/  LDC R195, c[0x0][0x248] ;  /* 0x00009200ffc37b82 */ /* 0x001e220000000800 */
[-C--:B------:R-:W-:Y:S01]  /*7a40*/  LEA.HI.X.SX32 R203, R23, R121.reuse, 0x1, P2 ;  /* 0x0000007917cb7211 */ /* 0x080fe200010f0eff */
[C---:B------:R-:W-:Y:S01]  /*7a50*/  IMAD R23, R26.reuse, 0x73, RZ ;  /* 0x000000731a177824 */ /* 0x040fe200078e02ff */
[-C--:B------:R-:W-:Y:S01]  /*7a60*/  LEA.HI.X.SX32 R205, R21, R121.reuse, 0x1, P1 ;  /* 0x0000007915cd7211 */ /* 0x080fe200008f0eff */
[----:B------:R-:W-:Y:S01]  /*7a70*/  IMAD R21, R26, 0x6f, RZ ;  /* 0x0000006f1a157824 */ /* 0x000fe200078e02ff */
[-C--:B------:R-:W-:Y:S01]  /*7a80*/  IADD3 R196, P1, R19, R120.reuse, RZ ;  /* 0x0000007813c47210 */ /* 0x080fe20007f3e0ff */
[----:B-1----:R-:W-:Y:S01]  /*7a90*/  IMAD R189, R189, 0x1bc, RZ ;  /* 0x000001bcbdbd7824 */ /* 0x002fe200078e02ff */
[-C--:B------:R-:W-:Y:S01]  /*7aa0*/  IADD3 R198, P0, R18, R120.reuse, RZ ;  /* 0x0000007812c67210 */ /* 0x080fe20007f1e0ff */
[----:B--2---:R-:W1:Y:S01]  /*7ab0*/  LDC R233, c[0x0][0x248] ;  /* 0x00009200ffe97b82 */ /* 0x004e620000000800 */
[-C--:B------:R-:W-:Y:S01]  /*7ac0*/  LEA.HI.X.SX32 R197, R23, R121.reuse, 0x1, P1 ;  /* 0x0000007917c57211 */ /* 0x080fe200008f0eff */
[----:B------:R-:W-:Y:S01]  /*7ad0*/  IMAD R23, R26, 0x7b, RZ ;  /* 0x0000007b1a177824 */ /* 0x000fe200078e02ff */
[-C--:B------:R-:W-:Y:S01]  /*7ae0*/  LEA.HI.X.SX32 R199, R21, R121.reuse, 0x1, P0 ;  /* 0x0000007915c77211 */ /* 0x080fe200000f0eff */
[----:B------:R-:W-:Y:S01]  /*7af0*/  IMAD R235, R235, 0x1ce, RZ ;  /* 0x000001ceebeb7824 */ /* 0x000fe200078e02ff */
[-C--:B------:R-:W-:Y:S01]  /*7b00*/  IADD3 R190, P0, R28, R120.reuse, RZ ;  /* 0x000000781cbe7210 */ /* 0x080fe20007f1e0ff */
[C---:B------:R-:W-:Y:S01]  /*7b10*/  IMAD.SHL.U32 R21, R26.reuse, 0x4, RZ ;  /* 0x000000041a157824 */ /* 0x040fe200078e00ff */
[-C--:B------:R-:W-:Y:S01]  /*7b20*/  IADD3 R192, P2, R25, R120.reuse, RZ ;  /* 0x0000007819c07210 */ /* 0x080fe20007f5e0ff */
[----:B------:R2:W5:Y:S01]  /*7b30*/  LDG.E.U16 R196, desc[UR60][R196.64] ;  /* 0x0000003cc4c47981 */ /* 0x000562000c1e1500 */
[-C--:B------:R-:W-:Y:S01]  /*7b40*/  LEA.HI.X.SX32 R191, R23, R121.reuse, 0x1, P0 ;  /* 0x0000007917bf7211 */ /* 0x080fe200000f0eff */
[----:B------:R-:W1:Y:S01]  /*7b50*/  LDC R231, c[0x0][0x248] ;  /* 0x00009200ffe77b82 */ /* 0x000e620000000800 */
[-C--:B------:R-:W-:Y:S01]  /*7b60*/  LEA R224, P0, R225, R120.reuse, 0x3 ;  /* 0x00000078e1e07211 */ /* 0x080fe200078018ff */
[----:B------:R-:W5:Y:S03]  /*7b70*/  LDG.E.U16 R198, desc[UR60][R198.64] ;  /* 0x0000003cc6c67981 */ /* 0x000f66000c1e1500 */
[-C--:B------:R-:W-:Y:S01]  /*7b80*/  LEA.HI.X.SX32 R225, R21, R121.reuse, 0x1, P0 ;  /* 0x0000007915e17211 */ /* 0x080fe200000f0eff */
[----:B------:R-:W-:Y:S01]  /*7b90*/  IMAD R21, R26, 0x87, RZ ;  /* 0x000000871a157824 */ /* 0x000fe200078e02ff */
[-C--:B------:R-:W-:Y:S01]  /*7ba0*/  IADD3 R180, P0, R38, R120.reuse, RZ ;  /* 0x0000007826b47210 */ /* 0x080fe20007f1e0ff */
[----:B0-----:R-:W-:Y:S01]  /*7bb0*/  IMAD R195, R195, 0x1cc, RZ ;  /* 0x000001ccc3c37824 */ /* 0x001fe200078e02ff */
[-C--:B------:R-:W-:Y:S01]  /*7bc0*/  LEA.HI.X.SX32 R193, R27, R121.reuse, 0x1, P2 ;  /* 0x000000791bc17211 */ /* 0x080fe200010f0eff */
[C---:B------:R-:W-:Y:S01]  /*7bd0*/  IMAD R23, R26.reuse, 0x8b, RZ ;  /* 0x0000008b1a177824 */ /* 0x040fe200078e02ff */
[-C--:B------:R-:W-:Y:S01]  /*7be0*/  LEA.HI.X.SX32 R181, R21, R121.reuse, 0x1, P0 ;  /* 0x0000007915b57211 */ /* 0x080fe200000f0eff */
[C---:B------:R-:W-:Y:S01]  /*7bf0*/  IMAD R21, R26.reuse, 0x8f, RZ ;  /* 0x0000008f1a157824 */ /* 0x040fe200078e02ff */
[-C--:B------:R-:W-:Y:S01]  /*7c00*/  IADD3 R174, P0, R47, R120.reuse, RZ ;  /* 0x000000782fae7210 */ /* 0x080fe20007f1e0ff */
[C---:B------:R-:W-:Y:S01]  /*7c10*/  IMAD R27, R26.reuse, 0xfe, RZ ;  /* 0x000000fe1a1b7824 */ /* 0x040fe200078e02ff */
[-C--:B------:R-:W-:Y:S01]  /*7c20*/  IADD3 R184, P2, R237, R120.reuse, RZ ;  /* 0x00000078edb87210 */ /* 0x080fe20007f5e0ff */
[----:B------:R0:W5:Y:S01]  /*7c30*/  LDG.E.U16 R224, desc[UR60][R224.64] ;  /* 0x0000003ce0e07981 */ /* 0x000162000c1e1500 */
[-C--:B------:R-:W-:Y:S01]  /*7c40*/  LEA.HI.X.SX32 R175, R21, R121.reuse, 0x1, P0 ;  /* 0x0000007915af7211 */ /* 0x080fe200000f0eff */
[C---:B------:R-:W-:Y:S01]  /*7c50*/  IMAD R21, R26.reuse, 0x93, RZ ;  /* 0x000000931a157824 */ /* 0x040fe200078e02ff */
[-C--:B------:R-:W-:Y:S01]  /*7c60*/  IADD3 R172, P0, R51, R120.reuse, RZ ;  /* 0x0000007833ac7210 */ /* 0x080fe20007f1e0ff */
[----:B--2---:R-:W2:Y:S01]  /*7c70*/  LDC R197, c[0x0][0x248] ;  /* 0x00009200ffc57b82 */ /* 0x004ea20000000800 */
[-C--:B------:R-:W-:Y:S01]  /*7c80*/  IADD3 R186, P1, R27, R120.reuse, RZ ;  /* 0x000000781bba7210 */ /* 0x080fe20007f3e0ff */
[----:B------:R-:W5:Y:S01]  /*7c90*/  LDG.E.U16 R240, desc[UR60][R240.64] ;  /* 0x0000003cf0f07981 */ /* 0x000f62000c1e1500 */
[-C--:B------:R-:W-:Y:S01]  /*7ca0*/  LEA.HI.X.SX32 R173, R21, R121.reuse, 0x1, P0 ;  /* 0x0000007915ad7211 */ /* 0x080fe200000f0eff */
[----:B------:R-:W-:Y:S01]  /*7cb0*/  IMAD R21, R26, 0x9b, RZ ;  /* 0x0000009b1a157824 */ /* 0x000fe200078e02ff */
[-C--:B------:R-:W-:Y:S01]  /*7cc0*/  LEA.HI.X.SX32 R187, R29, R121.reuse, 0x1, P1 ;  /* 0x000000791dbb7211 */ /* 0x080fe200008f0eff */
[----:B------:R-:W5:Y:S01]  /*7cd0*/  LDG.E.U16 R204, desc[UR60][R204.64] ;  /* 0x0000003ccccc7981 */ /* 0x000f62000c1e1500 */
[-C--:B------:R-:W-:Y:S01]  /*7ce0*/  IADD3 R182, P1, R37, R120.reuse, RZ ;  /* 0x0000007825b67210 */ /* 0x080fe20007f3e0ff */
[----:B0-----:R-:W0:Y:S01]  /*7cf0*/  LDC R225, c[0x0][0x248] ;  /* 0x00009200ffe17b82 */ /* 0x001e220000000800 */
[----:B------:R-:W-:Y:S01]  /*7d00*/  IADD3 R166, P0, R62, R120, RZ ;  /* 0x000000783ea67210 */ /* 0x000fe20007f1e0ff */
[----:B------:R1:W5:Y:S01]  /*7d10*/  LDG.E.U16 R186, desc[UR60][R186.64] ;  /* 0x0000003cbaba7981 */ /* 0x000362000c1e1500 */
[----:B------:R-:W-:-:S02]  /*7d20*/  LEA.HI.X.SX32 R183, R33, R121, 0x1, P1 ;  /* 0x0000007921b77211 */ /* 0x000fc400008f0eff */
[-C--:B------:R-:W-:Y:S01]  /*7d30*/  LEA.HI.X.SX32 R167, R21, R121.reuse, 0x1, P0 ;  /* 0x0000007915a77211 */ /* 0x080fe200000f0eff */
[----:B------:R-:W-:Y:S01]  /*7d40*/  IMAD R229, R229, 0x1d6, RZ ;  /* 0x000001d6e5e57824 */ /* 0x000fe200078e02ff */
[-C--:B------:R-:W-:Y:S01]  /*7d50*/  LEA.HI.X.SX32 R185, R31, R121.reuse, 0x1, P2 ;  /* 0x000000791fb97211 */ /* 0x080fe200010f0eff */
[----:B------:R-:W4:Y:S01]  /*7d60*/  LDC R199, c[0x0][0x248] ;  /* 0x00009200ffc77b82 */ /* 0x000f220000000800 */
[-C--:B------:R-:W-:Y:S01]  /*7d70*/  IADD3 R178, P1, R42, R120.reuse, RZ ;  /* 0x000000782ab27210 */ /* 0x080fe20007f3e0ff */
[C---:B------:R-:W-:Y:S01]  /*7d80*/  IMAD R21, R26.reuse, 0xa3, RZ ;  /* 0x000000a31a157824 */ /* 0x040fe200078e02ff */
[-C--:B------:R-:W-:Y:S01]  /*7d90*/  IADD3 R164, P0, R63, R120.reuse, RZ ;  /* 0x000000783fa47210 */ /* 0x080fe20007f1e0ff */
[----:B------:R-:W5:Y:S01]  /*7da0*/  LDG.E.U16 R238, desc[UR60][R238.64] ;  /* 0x0000003ceeee7981 */ /* 0x000f62000c1e1500 */
[-C--:B------:R-:W-:Y:S02]  /*7db0*/  IADD3 R176, P2, R43, R120.reuse, RZ ;  /* 0x000000782bb07210 */ /* 0x080fe40007f5e0ff */
[-C--:B------:R-:W-:Y:S01]  /*7dc0*/  LEA.HI.X.SX32 R179, R23, R121.reuse, 0x1, P1 ;  /* 0x0000007917b37211 */ /* 0x080fe200008f0eff */
[----:B------:R-:W-:Y:S01]  /*7dd0*/  IMAD R23, R26, 0x97, RZ ;  /* 0x000000971a177824 */ /* 0x000fe200078e02ff */
[-C--:B------:R-:W-:Y:S01]  /*7de0*/  LEA.HI.X.SX32 R165, R13, R121.reuse, 0x1, P0 ;  /* 0x000000790da57211 */ /* 0x080fe200000f0eff */
[----:B-1----:R-:W1:Y:S01]  /*7df0*/  LDC R187, c[0x0][0x248] ;  /* 0x00009200ffbb7b82 */ /* 0x002e620000000800 */
[-C--:B------:R-:W-:Y:S01]  /*7e00*/  LEA.HI.X.SX32 R177, R35, R121.reuse, 0x1, P2 ;  /* 0x0000007923b17211 */ /* 0x080fe200010f0eff */
[----:B------:R-:W-:Y:S01]  /*7e10*/  IMAD R57, R40, 0x216, RZ ;  /* 0x0000021628397824 */ /* 0x000fe200078e02ff */
[-C--:B------:R-:W-:Y:S01]  /*7e20*/  IADD3 R170, P1, R55, R120.reuse, RZ ;  /* 0x0000007837aa7210 */ /* 0x080fe20007f3e0ff */
[----:B------:R-:W-:Y:S01]  /*7e30*/  IMAD R13, R26, 0xab, RZ ;  /* 0x000000ab1a0d7824 */ /* 0x000fe200078e02ff */
[-C--:B------:R-:W-:Y:S01]  /*7e40*/  IADD3 R158, P0, R77, R120.reuse, RZ ;  /* 0x000000784d9e7210 */ /* 0x080fe20007f1e0ff */
[----:B------:R2:W5:Y:S01]  /*7e50*/  LDG.E.U16 R164, desc[UR60][R164.64] ;  /* 0x0000003ca4a47981 */ /* 0x000562000c1e1500 */
[-C--:B------:R-:W-:Y:S01]  /*7e60*/  IADD3 R168, P2, R58, R120.reuse, RZ ;  /* 0x000000783aa87210 */ /* 0x080fe20007f5e0ff */
[----:B0-----:R-:W-:Y:S01]  /*7e70*/  IMAD R225, R225, 0x1c6, RZ ;  /* 0x000001c6e1e17824 */ /* 0x001fe200078e02ff */
[-C--:B------:R-:W-:Y:S01]  /*7e80*/  LEA.HI.X.SX32 R171, R17, R121.reuse, 0x1, P1 ;  /* 0x0000007911ab7211 */ /* 0x080fe200008f0eff */
[C---:B------:R-:W-:Y:S01]  /*7e90*/  IMAD R17, R26.reuse, 0x9f, RZ ;  /* 0x0000009f1a117824 */ /* 0x040fe200078e02ff */
[-C--:B------:R-:W-:Y:S01]  /*7ea0*/  LEA.HI.X.SX32 R159, R11, R121.reuse, 0x1, P0 ;  /* 0x000000790b9f7211 */ /* 0x080fe200000f0eff */
[C---:B------:R-:W-:Y:S01]  /*7eb0*/  IMAD R11, R26.reuse, 0xa7, RZ ;  /* 0x000000a71a0b7824 */ /* 0x040fe200078e02ff */
[-C--:B------:R-:W-:Y:S01]  /*7ec0*/  LEA.HI.X.SX32 R169, R23, R121.reuse, 0x1, P2 ;  /* 0x0000007917a97211 */ /* 0x080fe200010f0eff */
[----:B------:R-:W0:Y:S01]  /*7ed0*/  LDC R243, c[0x0][0x248] ;  /* 0x00009200fff37b82 */ /* 0x000e220000000800 */
[-C--:B------:R-:W-:Y:S01]  /*7ee0*/  IADD3 R162, P1, R67, R120.reuse, RZ ;  /* 0x0000007843a27210 */ /* 0x080fe20007f3e0ff */
[----:B--2---:R-:W-:Y:S01]  /*7ef0*/  IMAD R197, R197, 0x1dc, RZ ;  /* 0x000001dcc5c57824 */ /* 0x004fe200078e02ff */
[-C--:B------:R-:W-:Y:S01]  /*7f00*/  IADD3 R160, P2, R71, R120.reuse, RZ ;  /* 0x0000007847a07210 */ /* 0x080fe20007f5e0ff */
[----:B------:R-:W-:Y:S01]  /*7f10*/  IMAD R233, R233, 0x1de, RZ ;  /* 0x000001dee9e97824 */ /* 0x000fe200078e02ff */
[-C--:B------:R-:W-:Y:S01]  /*7f20*/  IADD3 R156, P0, R75, R120.reuse, RZ ;  /* 0x000000784b9c7210 */ /* 0x080fe20007f1e0ff */
[----:B------:R-:W-:Y:S01]  /*7f30*/  IMAD R231, R231, 0x1e6, RZ ;  /* 0x000001e6e7e77824 */ /* 0x000fe200078e02ff */
[-C--:B------:R-:W-:Y:S01]  /*7f40*/  LEA.HI.X.SX32 R163, R17, R121.reuse, 0x1, P1 ;  /* 0x0000007911a37211 */ /* 0x080fe200008f0eff */
[----:B------:R-:W2:Y:S01]  /*7f50*/  LDC R165, c[0x0][0x248] ;  /* 0x00009200ffa57b82 */ /* 0x000ea20000000800 */
[-C--:B------:R-:W-:Y:S01]  /*7f60*/  LEA.HI.X.SX32 R161, R21, R121.reuse, 0x1, P2 ;  /* 0x0000007915a17211 */ /* 0x080fe200010f0eff */
[----:B-1----:R-:W-:Y:S01]  /*7f70*/  IMAD R187, R187, 0x1be, RZ ;  /* 0x000001bebbbb7824 */ /* 0x002fe200078e02ff */
[-C--:B------:R-:W-:Y:S01]  /*7f80*/  LEA.HI.X.SX32 R157, R11, R121.reuse, 0x1, P0 ;  /* 0x000000790b9d7211 */ /* 0x080fe200000f0eff */
[----:B------:R-:W-:Y:S01]  /*7f90*/  IMAD R11, R26, 0xaf, RZ ;  /* 0x000000af1a0b7824 */ /* 0x000fe200078e02ff */
[-C--:B------:R-:W-:Y:S01]  /*7fa0*/  IADD3 R154, P1, R82, R120.reuse, RZ ;  /* 0x00000078529a7210 */ /* 0x080fe20007f3e0ff */
[C---:B------:R-:W-:Y:S01]  /*7fb0*/  IMAD R17, R26.reuse, 0xd3, RZ ;  /* 0x000000d31a117824 */ /* 0x040fe200078e02ff */
[-C--:B------:R-:W-:Y:S01]  /*7fc0*/  IADD3 R152, P2, R83, R120.reuse, RZ ;  /* 0x0000007853987210 */ /* 0x080fe20007f5e0ff */
[C---:B------:R-:W-:Y:S01]  /*7fd0*/  IMAD R21, R26.reuse, 0xd7, RZ ;  /* 0x000000d71a157824 */ /* 0x040fe200078e02ff */
[-C--:B------:R-:W-:Y:S01]  /*7fe0*/  IADD3 R150, P0, R87, R120.reuse, RZ ;  /* 0x0000007857967210 */ /* 0x080fe20007f1e0ff */
[----:B------:R-:W1:Y:S01]  /*7ff0*/  LDC R241, c[0x0][0x248] ;  /* 0x00009200fff17b82 */ /* 0x000e620000000800 */
[-C--:B------:R-:W-:Y:S01]  /*8000*/  LEA.HI.X.SX32 R155, R13, R121.reuse, 0x1, P1 ;  /* 0x000000790d9b7211 */ /* 0x080fe200008f0eff */
[C---:B------:R-:W-:Y:S01]  /*8010*/  IMAD R23, R26.reuse, 0xeb, RZ ;  /* 0x000000eb1a177824 */ /* 0x040fe200078e02ff */
[-C--:B------:R-:W-:Y:S01]  /*8020*/  LEA.HI.X.SX32 R153, R9, R121.reuse, 0x1, P2 ;  /* 0x0000007909997211 */ /* 0x080fe200010f0eff */
[C---:B------:R-:W-:Y:S01]  /*8030*/  IMAD R9, R26.reuse, 0xb3, RZ ;  /* 0x000000b31a097824 */ /* 0x040fe200078e02ff */
[-C--:B------:R-:W-:Y:S01]  /*8040*/  LEA.HI.X.SX32 R151, R11, R121.reuse, 0x1, P0 ;  /* 0x000000790b977211 */ /* 0x080fe200000f0eff */
[C---:B------:R-:W-:Y:S01]  /*8050*/  IMAD R13, R26.reuse, 0xbb, RZ ;  /* 0x000000bb1a0d7824 */ /* 0x040fe200078e02ff */
[-C--:B------:R-:W-:Y:S01]  /*8060*/  IADD3 R146, P1, R95, R120.reuse, RZ ;  /* 0x000000785f927210 */ /* 0x080fe20007f3e0ff */
[----:B------:R-:W1:Y:S01]  /*8070*/  LDC R205, c[0x0][0x248] ;  /* 0x00009200ffcd7b82 */ /* 0x000e620000000800 */
[----:B------:R-:W-:Y:S01]  /*8080*/  IADD3 R148, P0, R91, R120, RZ ;  /* 0x000000785b947210 */ /* 0x000fe20007f1e0ff */
[----:B------:R-:W-:Y:S01]  /*8090*/  IMAD R11, R26, 0xb7, RZ ;  /* 0x000000b71a0b7824 */ /* 0x000fe200078e02ff */
[-C--:B------:R-:W-:Y:S01]  /*80a0*/  LEA.HI.X.SX32 R147, R8, R121.reuse, 0x1, P1 ;  /* 0x0000007908937211 */ /* 0x080fe200008f0eff */
[----:B------:R0:W5:Y:S01]  /*80b0*/  LDG.E.U16 R150, desc[UR60][R150.64] ;  /* 0x0000003c96967981 */ /* 0x000162000c1e1500 */
[----:B------:R-:W-:-:S03]  /*80c0*/  LEA.HI.X.SX32 R149, R9, R121, 0x1, P0 ;  /* 0x0000007909957211 */ /* 0x000fc600000f0eff */
[----:B------:R-:W1:Y:S01]  /*80d0*/  LDC R8, c[0x0][0x248] ;  /* 0x00009200ff087b82 */ /* 0x000e620000000800 */
[-C--:B------:R-:W-:Y:S01]  /*80e0*/  IADD3 R140, P1, R103, R120.reuse, RZ ;  /* 0x00000078678c7210 */ /* 0x080fe20007f3e0ff */
[----:B------:R2:W5:Y:S01]  /*80f0*/  LDG.E.U16 R148, desc[UR60][R148.64] ;  /* 0x0000003c94947981 */ /* 0x000562000c1e1500 */
[-C--:B------:R-:W-:Y:S02]  /*8100*/  IADD3 R144, P0, R98, R120.reuse, RZ ;  /* 0x0000007862907210 */ /* 0x080fe40007f1e0ff */
[-C--:B------:R-:W-:Y:S01]  /*8110*/  LEA.HI.X.SX32 R141, R7, R121.reuse, 0x1, P1 ;  /* 0x00000079078d7211 */ /* 0x080fe200008f0eff */
[----:B------:R-:W-:Y:S01]  /*8120*/  IMAD R7, R26, 0xbf, RZ ;  /* 0x000000bf1a077824 */ /* 0x000fe200078e02ff */
[-C--:B------:R-:W-:Y:S01]  /*8130*/  LEA.HI.X.SX32 R145, R11, R121.reuse, 0x1, P0 ;  /* 0x000000790b917211 */ /* 0x080fe200000f0eff */
[----:B0-----:R-:W0:Y:S01]  /*8140*/  LDC R151, c[0x0][0x248] ;  /* 0x00009200ff977b82 */ /* 0x001e220000000800 */
[-C--:B------:R-:W-:Y:S01]  /*8150*/  IADD3 R138, P0, R107, R120.reuse, RZ ;  /* 0x000000786b8a7210 */ /* 0x080fe20007f1e0ff */
[----:B--2---:R-:W-:Y:S01]  /*8160*/  IMAD R165, R165, 0x1b6, RZ ;  /* 0x000001b6a5a57824 */ /* 0x004fe200078e02ff */
[-C--:B------:R-:W-:Y:S01]  /*8170*/  IADD3 R142, P2, R102, R120.reuse, RZ ;  /* 0x00000078668e7210 */ /* 0x080fe20007f5e0ff */
[C---:B------:R-:W-:Y:S01]  /*8180*/  IMAD R9, R26.reuse, 0xc3, RZ ;  /* 0x000000c31a097824 */ /* 0x040fe200078e02ff */
[----:B------:R-:W2:Y:S03]  /*8190*/  LDG.E.U16 R248, desc[UR60][R248.64] ;  /* 0x0000003cf8f87981 */ /* 0x000ea6000c1e1500 */
[----:B------:R-:W1:Y:S01]  /*81a0*/  LDC R149, c[0x0][0x248] ;  /* 0x00009200ff957b82 */ /* 0x000e620000000800 */
[-C--:B------:R-:W-:Y:S01]  /*81b0*/  LEA.HI.X.SX32 R139, R7, R121.reuse, 0x1, P0 ;  /* 0x00000079078b7211 */ /* 0x080fe200000f0eff */
[----:B------:R-:W-:Y:S01]  /*81c0*/  IMAD R7, R26, 0xc7, RZ ;  /* 0x000000c71a077824 */ /* 0x000fe200078e02ff */
[-C--:B------:R-:W-:Y:S01]  /*81d0*/  IADD3 R132, P0, R118, R120.reuse, RZ ;  /* 0x0000007876847210 */ /* 0x080fe20007f1e0ff */
[----:B------:R4:W2:Y:S03]  /*81e0*/  LDG.E.U16 R140, desc[UR60][R140.64] ;  /* 0x0000003c8c8c7981 */ /* 0x0008a6000c1e1500 */
[-C--:B------:R-:W-:Y:S01]  /*81f0*/  LEA.HI.X.SX32 R133, R7, R121.reuse, 0x1, P0 ;  /* 0x0000007907857211 */ /* 0x080fe200000f0eff */
[----:B------:R-:W3:Y:S01]  /*8200*/  LDC R239, c[0x0][0x248] ;  /* 0x00009200ffef7b82 */ /* 0x000ee20000000800 */
[-C--:B------:R-:W-:Y:S01]  /*8210*/  LEA.HI.X.SX32 R143, R13, R121.reuse, 0x1, P2 ;  /* 0x000000790d8f7211 */ /* 0x080fe200010f0eff */
[----:B------:R-:W-:Y:S01]  /*8220*/  IMAD R7, R26, 0xcb, RZ ;  /* 0x000000cb1a077824 */ /* 0x000fe200078e02ff */
[-C--:B------:R-:W-:Y:S01]  /*8230*/  IADD3 R136, P1, R111, R120.reuse, RZ ;  /* 0x000000786f887210 */ /* 0x080fe20007f3e0ff */
[----:B------:R1:W2:Y:S01]  /*8240*/  LDG.E.U16 R132, desc[UR60][R132.64] ;  /* 0x0000003c84847981 */ /* 0x0002a2000c1e1500 */
[-C--:B------:R-:W-:Y:S01]  /*8250*/  IADD3 R134, P2, R115, R120.reuse, RZ ;  /* 0x0000007873867210 */ /* 0x080fe20007f5e0ff */
[----:B----4-:R-:W-:Y:S01]  /*8260*/  IMAD R141, R10, 0x1a6, RZ ;  /* 0x000001a60a8d7824 */ /* 0x010fe200078e02ff */
[-C--:B------:R-:W-:Y:S01]  /*8270*/  IADD3 R12, P0, R126, R120.reuse, RZ ;  /* 0x000000787e0c7210 */ /* 0x080fe20007f1e0ff */
[----:B0-----:R-:W-:Y:S01]  /*8280*/  IMAD R151, R151, 0x1ae, RZ ;  /* 0x000001ae97977824 */ /* 0x001fe200078e02ff */
[-C--:B------:R-:W-:Y:S01]  /*8290*/  LEA.HI.X.SX32 R137, R9, R121.reuse, 0x1, P1 ;  /* 0x0000007909897211 */ /* 0x080fe200008f0eff */
[----:B------:R-:W-:Y:S01]  /*82a0*/  IMAD R9, R26, 0xcf, RZ ;  /* 0x000000cf1a097824 */ /* 0x000fe200078e02ff */
[-C--:B------:R-:W-:Y:S01]  /*82b0*/  LEA.HI.X.SX32 R135, R6, R121.reuse, 0x1, P2 ;  /* 0x0000007906877211 */ /* 0x080fe200010f0eff */
[----:B------:R-:W-:Y:S01]  /*82c0*/  IMAD R199, R199, 0x1ec, RZ ;  /* 0x000001ecc7c77824 */ /* 0x000fe200078e02ff */
[----:B------:R-:W0:Y:S01]  /*82d0*/  LDC R33, c[0x0][0x248] ;  /* 0x00009200ff217b82 */ /* 0x000e220000000800 */
[----:B-1----:R-:W-:Y:S01]  /*82e0*/  IMAD R133, R8, 0x19e, RZ ;  /* 0x0000019e08857824 */ /* 0x002fe200078e02ff */
[-C--:B------:R-:W-:Y:S01]  /*82f0*/  IADD3 R6, P1, R127, R120.reuse, RZ ;  /* 0x000000787f067210 */ /* 0x080fe20007f3e0ff */
[----:B------:R-:W-:Y:S01]  /*8300*/  IMAD R149, R149, 0x1ac, RZ ;  /* 0x000001ac95957824 */ /* 0x000fe200078e02ff */
[-C--:B------:R-:W-:Y:S01]  /*8310*/  LEA.HI.X.SX32 R13, R7, R121.reuse, 0x1, P0 ;  /* 0x00000079070d7211 */ /* 0x080fe200000f0eff */
[----:B------:R-:W-:Y:S01]  /*8320*/  IMAD R29, R26, 0xf3, RZ ;  /* 0x000000f31a1d7824 */ /* 0x000fe200078e02ff */
[-C--:B------:R-:W-:Y:S01]  /*8330*/  IADD3 R10, P2, R133, R120.reuse, RZ ;  /* 0x00000078850a7210 */ /* 0x080fe20007f5e0ff */
[----:B------:R-:W-:Y:S01]  /*8340*/  IMAD R45, R45, 0x10b, RZ ;  /* 0x0000010b2d2d7824 */ /* 0x000fe200078e02ff */
[----:B------:R-:W-:Y:S01]  /*8350*/  IADD3 R8, P0, R141, R120, RZ ;  /* 0x000000788d087210 */ /* 0x000fe20007f1e0ff */
[----:B------:R-:W1:Y:S01]  /*8360*/  LDC R35, c[0x0][0x248] ;  /* 0x00009200ff237b82 */ /* 0x000e620000000800 */
[-C--:B------:R-:W-:Y:S01]  /*8370*/  LEA.HI.X.SX32 R7, R5, R121.reuse, 0x1, P1 ;  /* 0x0000007905077211 */ /* 0x080fe200008f0eff */
[----:B------:R-:W-:Y:S01]  /*8380*/  IMAD R243, R243, 0x1ee, RZ ;  /* 0x000001eef3f37824 */ /* 0x000fe200078e02ff */
[-C--:B------:R-:W-:Y:S01]  /*8390*/  LEA.HI.X.SX32 R11, R9, R121.reuse, 0x1, P2 ;  /* 0x00000079090b7211 */ /* 0x080fe200010f0eff */
[----:B------:R4:W2:Y:S01]  /*83a0*/  LDG.E.U16 R5, desc[UR60][R12.64] ;  /* 0x0000003c0c057981 */ /* 0x0008a2000c1e1500 */
[----:B------:R-:W-:-:S02]  /*83b0*/  LEA.HI.X.SX32 R9, R17, R121, 0x1, P0 ;  /* 0x0000007911097211 */ /* 0x000fc400000f0eff */
[-C--:B------:R-:W-:Y:S01]  /*83c0*/  IADD3 R16, P0, R149, R120.reuse, RZ ;  /* 0x0000007895107210 */ /* 0x080fe20007f1e0ff */
[----:B------:R-:W2:Y:S01]  /*83d0*/  LDG.E.U16 R6, desc[UR60][R6.64] ;  /* 0x0000003c06067981 */ /* 0x000ea2000c1e1500 */
[-C--:B------:R-:W-:Y:S01]  /*83e0*/  IADD3 R14, P2, R165, R120.reuse, RZ ;  /* 0x00000078a50e7210 */ /* 0x080fe20007f5e0ff */
[----:B------:R-:W-:Y:S01]  /*83f0*/  IMAD R241, R241, 0x1f6, RZ ;  /* 0x000001f6f1f17824 */ /* 0x000fe200078e02ff */
[----:B------:R-:W-:Y:S01]  /*8400*/  LEA.HI.X.SX32 R17, R15, R121, 0x1, P0 ;  /* 0x000000790f117211 */ /* 0x000fe200000f0eff */
[----:B------:R-:W2:Y:S01]  /*8410*/  LDG.E.U16 R8, desc[UR60][R8.64] ;  /* 0x0000003c08087981 */ /* 0x000ea2000c1e1500 */
[----:B------:R-:W-:Y:S01]  /*8420*/  IMAD R205, R205, 0x1fc, RZ ;  /* 0x000001fccdcd7824 */ /* 0x000fe200078e02ff */
[----:B------:R-:W5:Y:S01]  /*8430*/  LDC R40, c[0x0][0x248] ;  /* 0x00009200ff287b82 */ /* 0x000f620000000800 */
[----:B----4-:R-:W-:Y:S01]  /*8440*/  IMAD R13, R26, 0xdb, RZ ;  /* 0x000000db1a0d7824 */ /* 0x010fe200078e02ff */
[----:B------:R-:W4:Y:S01]  /*8450*/  LDG.E.U16 R136, desc[UR60][R136.64] ;  /* 0x0000003c88887981 */ /* 0x000f22000c1e1500 */
[----:B------:R-:W-:-:S03]  /*8460*/  IADD3 R12, P0, R189, R120, RZ ;  /* 0x00000078bd0c7210 */ /* 0x000fc60007f1e0ff */
[----:B------:R0:W4:Y:S01]  /*8470*/  LDG.E.U16 R7, desc[UR60][R10.64] ;  /* 0x0000003c0a077981 */ /* 0x000122000c1e1500 */
[-C--:B------:R-:W-:Y:S01]  /*8480*/  LEA.HI.X.SX32 R15, R13, R121.reuse, 0x1, P2 ;  /* 0x000000790d0f7211 */ /* 0x080fe200010f0eff */
[----:B------:R-:W-:Y:S01]  /*8490*/  IMAD R39, R39, 0x10d, RZ ;  /* 0x0000010d27277824 */ /* 0x000fe200078e02ff */
[-C--:B------:R-:W-:Y:S01]  /*84a0*/  LEA.HI.X.SX32 R13, R18, R121.reuse, 0x1, P0 ;  /* 0x00000079120d7211 */ /* 0x080fe200000f0eff */
[----:B------:R0:W4:Y:S01]  /*84b0*/  LDG.E.U16 R9, desc[UR60][R16.64] ;  /* 0x0000003c10097981 */ /* 0x000122000c1e1500 */
[----:B---3--:R-:W-:Y:S01]  /*84c0*/  IMAD R239, R239, 0x1fe, RZ ;  /* 0x000001feefef7824 */ /* 0x008fe200078e02ff */
[----:B------:R-:W3:Y:S01]  /*84d0*/  LDC R106, c[0x0][0x248] ;  /* 0x00009200ff6a7b82 */ /* 0x000ee20000000800 */
[----:B------:R-:W-:Y:S01]  /*84e0*/  IMAD R46, R46, 0x238, RZ ;  /* 0x000002382e2e7824 */ /* 0x000fe200078e02ff */
[----:B------:R-:W4:Y:S01]  /*84f0*/  LDG.E.U16 R134, desc[UR60][R134.64] ;  /* 0x0000003c86867981 */ /* 0x000f22000c1e1500 */
[-C--:B0-----:R-:W-:Y:S02]  /*8500*/  IADD3 R10, P1, R151, R120.reuse, RZ ;  /* 0x00000078970a7210 */ /* 0x081fe40007f3e0ff */
[-C--:B------:R-:W-:Y:S01]  /*8510*/  IADD3 R20, P0, R187, R120.reuse, RZ ;  /* 0x00000078bb147210 */ /* 0x080fe20007f1e0ff */
[----:B------:R-:W4:Y:S01]  /*8520*/  LDG.E.U16 R12, desc[UR60][R12.64] ;  /* 0x0000003c0c0c7981 */ /* 0x000f22000c1e1500 */
[-C--:B------:R-:W-:Y:S01]  /*8530*/  LEA.HI.X.SX32 R11, R21, R121.reuse, 0x1, P1 ;  /* 0x00000079150b7211 */ /* 0x080fe200008f0eff */
[C---:B------:R-:W-:Y:S01]  /*8540*/  IMAD R17, R26.reuse, 0xdf, RZ ;  /* 0x000000df1a117824 */ /* 0x040fe200078e02ff */
[-C--:B------:R-:W-:Y:S01]  /*8550*/  IADD3 R18, P2, R195, R120.reuse, RZ ;  /* 0x00000078c3127210 */ /* 0x080fe20007f5e0ff */
[----:B------:R-:W-:Y:S01]  /*8560*/  IMAD R41, R33, 0x206, RZ ;  /* 0x0000020621297824 */ /* 0x000fe200078e02ff */
[----:B------:R-:W0:Y:S01]  /*8570*/  LDC R112, c[0x0][0x248] ;  /* 0x00009200ff707b82 */ /* 0x000e220000000800 */
[----:B------:R-:W4:Y:S01]  /*8580*/  LDG.E.U16 R10, desc[UR60][R10.64] ;  /* 0x0000003c0a0a7981 */ /* 0x000f22000c1e1500 */
[-C--:B------:R-:W-:Y:S01]  /*8590*/  LEA.HI.X.SX32 R21, R17, R121.reuse, 0x1, P0 ;  /* 0x0000007911157211 */ /* 0x080fe200000f0eff */
[----:B------:R-:W-:Y:S01]  /*85a0*/  IMAD R17, R26, 0xe7, RZ ;  /* 0x000000e71a117824 */ /* 0x000fe200078e02ff */
[----:B------:R-:W-:Y:S01]  /*85b0*/  IADD3 R16, P0, R235, R120, RZ ;  /* 0x00000078eb107210 */ /* 0x000fe20007f1e0ff */
[----:B------:R-:W-:Y:S01]  /*85c0*/  IMAD R64, R64, 0x25a, RZ ;  /* 0x0000025a40407824 */ /* 0x000fe200078e02ff */
[-C--:B------:R-:W-:Y:S01]  /*85d0*/  LEA.HI.X.SX32 R19, R19, R121.reuse, 0x1, P2 ;  /* 0x0000007913137211 */ /* 0x080fe200010f0eff */
[----:B------:R-:W4:Y:S01]  /*85e0*/  LDG.E.U16 R13, desc[UR60][R20.64] ;  /* 0x0000003c140d7981 */ /* 0x000f22000c1e1500 */
[----:B-1----:R-:W-:Y:S01]  /*85f0*/  IMAD R35, R35, 0x20a, RZ ;  /* 0x0000020a23237824 */ /* 0x002fe200078e02ff */
[----:B------:R-:W1:Y:S02]  /*8600*/  LDC R110, c[0x0][0x248] ;  /* 0x00009200ff6e7b82 */ /* 0x000e640000000800 */
[----:B------:R3:W4:Y:S01]  /*8610*/  LDG.E.U16 R11, desc[UR60][R14.64] ;  /* 0x0000003c0e0b7981 */ /* 0x000722000c1e1500 */
[----:B------:R-:W-:-:S02]  /*8620*/  LEA.HI.X.SX32 R17, R17, R121, 0x1, P0 ;  /* 0x0000007911117211 */ /* 0x000fc400000f0eff */
[-C--:B------:R-:W-:Y:S01]  /*8630*/  IADD3 R22, P0, R229, R120.reuse, RZ ;  /* 0x00000078e5167210 */ /* 0x080fe20007f1e0ff */
[----:B------:R-:W2:Y:S02]  /*8640*/  LDG.E.U16 R142, desc[UR60][R142.64] ;  /* 0x0000003c8e8e7981 */ /* 0x000ea4000c1e1500 */
[----:B------:R-:W1:Y:S02]  /*8650*/  LDC R113, c[0x0][0x248] ;  /* 0x00009200ff717b82 */ /* 0x000e640000000800 */
[----:B------:R-:W4:Y:S01]  /*8660*/  LDG.E.U16 R138, desc[UR60][R138.64] ;  /* 0x0000003c8a8a7981 */ /* 0x000f22000c1e1500 */
[C---:B---3--:R-:W-:Y:S01]  /*8670*/  IMAD R15, R26.reuse, 0xe3, RZ ;  /* 0x000000e31a0f7824 */ /* 0x048fe200078e02ff */
[-C--:B------:R-:W-:Y:S01]  /*8680*/  IADD3 R14, P1, R225, R120.reuse, RZ ;  /* 0x00000078e10e7210 */ /* 0x080fe20007f3e0ff */
[C---:B------:R-:W-:Y:S01]  /*8690*/  IMAD R21, R26.reuse, 0xef, RZ ;  /* 0x000000ef1a157824 */ /* 0x040fe200078e02ff */
[-C--:B------:R-:W-:Y:S01]  /*86a0*/  LEA.HI.X.SX32 R23, R23, R121.reuse, 0x1, P0 ;  /* 0x0000007917177211 */ /* 0x080fe200000f0eff */
[----:B------:R-:W3:Y:S01]  /*86b0*/  LDG.E.U16 R16, desc[UR60][R16.64] ;  /* 0x0000003c10107981 */ /* 0x000ee2000c1e1500 */
[----:B------:R-:W-:Y:S01]  /*86c0*/  LEA.HI.X.SX32 R15, R15, R121, 0x1, P1 ;  /* 0x000000790f0f7211 */ /* 0x000fe200008f0eff */
[----:B------:R-:W-:Y:S01]  /*86d0*/  IMAD R33, R26, 0x103, RZ ;  /* 0x000001031a217824 */ /* 0x000fe200078e02ff */
[-C--:B------:R-:W-:Y:S01]  /*86e0*/  IADD3 R20, P2, R231, R120.reuse, RZ ;  /* 0x00000078e7147210 */ /* 0x080fe20007f5e0ff */
[----:B------:R-:W1:Y:S01]  /*86f0*/  LDC R117, c[0x0][0x248] ;  /* 0x00009200ff757b82 */ /* 0x000e620000000800 */
[----:B------:R-:W3:Y:S04]  /*8700*/  LDG.E.U16 R144, desc[UR60][R144.64] ;  /* 0x0000003c90907981 */ /* 0x000ee8000c1e1500 */
[----:B------:R-:W3:Y:S01]  /*8710*/  LDG.E.U16 R14, desc[UR60][R14.64] ;  /* 0x0000003c0e0e7981 */ /* 0x000ee2000c1e1500 */
[----:B------:R-:W-:-:S02]  /*8720*/  IADD3 R24, P0, R233, R120, RZ ;  /* 0x00000078e9187210 */ /* 0x000fc40007f1e0ff */
[----:B------:R-:W1:Y:S01]  /*8730*/  LDC R119, c[0x0][0x248] ;  /* 0x00009200ff777b82 */ /* 0x000e620000000800 */
[----:B------:R-:W3:Y:S04]  /*8740*/  LDG.E.U16 R17, desc[UR60][R22.64] ;  /* 0x0000003c16117981 */ /* 0x000ee8000c1e1500 */
[----:B------:R-:W2:Y:S03]  /*8750*/  LDG.E.U16 R154, desc[UR60][R154.64] ;  /* 0x0000003c9a9a7981 */ /* 0x000ea6000c1e1500 */
[----:B------:R-:W1:Y:S01]  /*8760*/  LDC R114, c[0x0][0x248] ;  /* 0x00009200ff727b82 */ /* 0x000e620000000800 */
[----:B------:R0:W3:Y:S04]  /*8770*/  LDG.E.U16 R15, desc[UR60][R18.64] ;  /* 0x0000003c120f7981 */ /* 0x0000e8000c1e1500 */
[----:B------:R-:W3:Y:S03]  /*8780*/  LDG.E.U16 R152, desc[UR60][R152.64] ;  /* 0x0000003c98987981 */ /* 0x000ee6000c1e1500 */
[----:B------:R-:W1:Y:S01]  /*8790*/  LDC R116, c[0x0][0x248] ;  /* 0x00009200ff747b82 */ /* 0x000e620000000800 */
[----:B------:R-:W3:Y:S01]  /*87a0*/  LDG.E.U16 R146, desc[UR60][R146.64] ;  /* 0x0000003c92927981 */ /* 0x000ee2000c1e1500 */
[----:B0-----:R-:W-:-:S03]  /*87b0*/  IADD3 R18, P1, R197, R120, RZ ;  /* 0x00000078c5127210 */ /* 0x001fc60007f3e0ff */
[----:B------:R-:W4:Y:S01]  /*87c0*/  LDG.E.U16 R160, desc[UR60][R160.64] ;  /* 0x0000003ca0a07981 */ /* 0x000f22000c1e1500 */
[-C--:B------:R-:W-:Y:S02]  /*87d0*/  LEA.HI.X.SX32 R19, R25, R121.reuse, 0x1, P1 ;  /* 0x0000007919137211 */ /* 0x080fe400008f0eff */
[----:B------:R-:W0:Y:S01]  /*87e0*/  LDC R249, c[0x0][0x248] ;  /* 0x00009200fff97b82 */ /* 0x000e220000000800 */
[-C--:B------:R-:W-:Y:S01]  /*87f0*/  IADD3 R22, P1, R199, R120.reuse, RZ ;  /* 0x00000078c7167210 */ /* 0x080fe20007f3e0ff */
[----:B------:R-:W3:Y:S01]  /*8800*/  LDG.E.U16 R158, desc[UR60][R158.64] ;  /* 0x0000003c9e9e7981 */ /* 0x000ee2000c1e1500 */
[-C--:B------:R-:W-:Y:S02]  /*8810*/  LEA.HI.X.SX32 R25, R21, R121.reuse, 0x1, P0 ;  /* 0x0000007915197211 */ /* 0x080fe400000f0eff */
[-C--:B------:R-:W-:Y:S01]  /*8820*/  LEA.HI.X.SX32 R21, R29, R121.reuse, 0x1, P2 ;  /* 0x000000791d157211 */ /* 0x080fe200010f0eff */
[----:B------:R-:W3:Y:S01]  /*8830*/  LDG.E.U16 R18, desc[UR60][R18.64] ;  /* 0x0000003c12127981 */ /* 0x000ee2000c1e1500 */
[----:B------:R-:W-:Y:S01]  /*8840*/  LEA.HI.X.SX32 R23, R28, R121, 0x1, P1 ;  /* 0x000000791c177211 */ /* 0x000fe200008f0eff */
[----:B------:R-:W-:Y:S01]  /*8850*/  IMAD R29, R26, 0xf7, RZ ;  /* 0x000000f71a1d7824 */ /* 0x000fe200078e02ff */
[----:B------:R-:W1:Y:S01]  /*8860*/  LDC R131, c[0x0][0x248] ;  /* 0x00009200ff837b82 */ /* 0x000e620000000800 */
[----:B------:R-:W3:Y:S01]  /*8870*/  LDG.E.U16 R20, desc[UR60][R20.64] ;  /* 0x0000003c14147981 */ /* 0x000ee2000c1e1500 */
[----:B------:R-:W-:-:S03]  /*8880*/  IADD3 R30, P1, R241, R120, RZ ;  /* 0x00000078f11e7210 */ /* 0x000fc60007f3e0ff */
[----:B------:R-:W3:Y:S03]  /*8890*/  LDG.E.U16 R162, desc[UR60][R162.64] ;  /* 0x0000003ca2a27981 */ /* 0x000ee6000c1e1500 */
[----:B------:R-:W2:Y:S01]  /*88a0*/  LDC R129, c[0x0][0x248] ;  /* 0x00009200ff817b82 */ /* 0x000ea20000000800 */
[----:B------:R0:W3:Y:S04]  /*88b0*/  LDG.E.U16 R19, desc[UR60][R24.64] ;  /* 0x0000003c18137981 */ /* 0x0000e8000c1e1500 */
[----:B------:R0:W3:Y:S03]  /*88c0*/  LDG.E.U16 R21, desc[UR60][R22.64] ;  /* 0x0000003c16157981 */ /* 0x0000e6000c1e1500 */
[----:B------:R-:W1:Y:S01]  /*88d0*/  LDC R128, c[0x0][0x248] ;  /* 0x00009200ff807b82 */ /* 0x000e620000000800 */
[----:B------:R-:W4:Y:S01]  /*88e0*/  LDG.E.U16 R166, desc[UR60][R166.64] ;  /* 0x0000003ca6a67981 */ /* 0x000f22000c1e1500 */
[----:B0-----:R-:W-:-:S03]  /*88f0*/  IMAD R25, R26, 0xfb, RZ ;  /* 0x000000fb1a197824 */ /* 0x001fc600078e02ff */
[----:B------:R-:W3:Y:S01]  /*8900*/  LDG.E.U16 R156, desc[UR60][R156.64] ;  /* 0x0000003c9c9c7981 */ /* 0x000ee2000c1e1500 */
[-C--:B------:R-:W-:Y:S01]  /*8910*/  IADD3 R22, P0, R243, R120.reuse, RZ ;  /* 0x00000078f3167210 */ /* 0x080fe20007f1e0ff */
[----:B------:R-:W-:Y:S01]  /*8920*/  IMAD R249, R249, 0x184, RZ ;  /* 0x00000184f9f97824 */ /* 0x000fe200078e02ff */
[-C--:B------:R-:W-:Y:S01]  /*8930*/  IADD3 R24, P2, R205, R120.reuse, RZ ;  /* 0x00000078cd187210 */ /* 0x080fe20007f5e0ff */
[----:B------:R-:W0:Y:S01]  /*8940*/  LDC R130, c[0x0][0x248] ;  /* 0x00009200ff827b82 */ /* 0x000e220000000800 */
[-C--:B------:R-:W-:Y:S01]  /*8950*/  LEA.HI.X.SX32 R23, R29, R121.reuse, 0x1, P0 ;  /* 0x000000791d177211 */ /* 0x080fe200000f0eff */
[C---:B------:R-:W-:Y:S01]  /*8960*/  IMAD R29, R26.reuse, 0xff, RZ ;  /* 0x000000ff1a1d7824 */ /* 0x040fe200078e02ff */
[-C--:B------:R-:W-:Y:S01]  /*8970*/  IADD3 R28, P0, R239, R120.reuse, RZ ;  /* 0x00000078ef1c7210 */ /* 0x080fe20007f1e0ff */
[----:B------:R-:W3:Y:S01]  /*8980*/  LDG.E.U16 R174, desc[UR60][R174.64] ;  /* 0x0000003caeae7981 */ /* 0x000ee2000c1e1500 */
[-C--:B------:R-:W-:Y:S02]  /*8990*/  LEA.HI.X.SX32 R31, R25, R121.reuse, 0x1, P1 ;  /* 0x00000079191f7211 */ /* 0x080fe400008f0eff */
[-C--:B------:R-:W-:Y:S01]  /*89a0*/  LEA.HI.X.SX32 R25, R27, R121.reuse, 0x1, P2 ;  /* 0x000000791b197211 */ /* 0x080fe200010f0eff */
[----:B------:R-:W3:Y:S01]  /*89b0*/  LDG.E.U16 R22, desc[UR60][R22.64] ;  /* 0x0000003c16167981 */ /* 0x000ee2000c1e1500 */
[----:B------:R-:W-:Y:S01]  /*89c0*/  LEA.HI.X.SX32 R29, R29, R121, 0x1, P0 ;  /* 0x000000791d1d7211 */ /* 0x000fe200000f0eff */
[----:B------:R-:W0:Y:S02]  /*89d0*/  LDC R137, c[0x0][0x248] ;  /* 0x00009200ff897b82 */ /* 0x000e240000000800 */
[----:B------:R-:W3:Y:S04]  /*89e0*/  LDG.E.U16 R24, desc[UR60][R24.64] ;  /* 0x0000003c18187981 */ /* 0x000ee8000c1e1500 */
[----:B------:R-:W3:Y:S02]  /*89f0*/  LDG.E.U16 R168, desc[UR60][R168.64] ;  /* 0x0000003ca8a87981 */ /* 0x000ee4000c1e1500 */
[----:B------:R-:W0:Y:S02]  /*8a00*/  LDC R135, c[0x0][0x248] ;  /* 0x00009200ff877b82 */ /* 0x000e240000000800 */
[----:B------:R1:W3:Y:S04]  /*8a10*/  LDG.E.U16 R23, desc[UR60][R30.64] ;  /* 0x0000003c1e177981 */ /* 0x0002e8000c1e1500 */
[----:B------:R1:W3:Y:S01]  /*8a20*/  LDG.E.U16 R25, desc[UR60][R28.64] ;  /* 0x0000003c1c197981 */ /* 0x0002e2000c1e1500 */
[----:B------:R-:W-:Y:S01]  /*8a30*/  IMAD R27, R26, 0x105, RZ ;  /* 0x000001051a1b7824 */ /* 0x000fe200078e02ff */
[----:B------:R-:W0:Y:S02]  /*8a40*/  LDC R139, c[0x0][0x248] ;  /* 0x00009200ff8b7b82 */ /* 0x000e240000000800 */
[----:B------:R-:W4:Y:S01]  /*8a50*/  LDG.E.U16 R172, desc[UR60][R172.64] ;  /* 0x0000003cacac7981 */ /* 0x000f22000c1e1500 */
[----:B-1----:R-:W-:Y:S01]  /*8a60*/  IMAD R31, R34, 0x208, RZ ;  /* 0x00000208221f7824 */ /* 0x002fe200078e02ff */
[----:B------:R-:W-:-:S02]  /*8a70*/  IADD3 R34, P0, R41, R120, RZ ;  /* 0x0000007829227210 */ /* 0x000fc40007f1e0ff */
[----:B------:R-:W3:Y:S01]  /*8a80*/  LDG.E.U16 R176, desc[UR60][R176.64] ;  /* 0x0000003cb0b07981 */ /* 0x000ee2000c1e1500 */
[----:B------:R-:W-:Y:S01]  /*8a90*/  IMAD R29, R32, 0x20e, RZ ;  /* 0x0000020e201d7824 */ /* 0x000fe200078e02ff */
[-C--:B------:R-:W-:Y:S01]  /*8aa0*/  IADD3 R32, P1, R31, R120.reuse, RZ ;  /* 0x000000781f207210 */ /* 0x080fe20007f3e0ff */
[----:B------:R-:W-:Y:S01]  /*8ab0*/  IMAD R31, R26, 0x107, RZ ;  /* 0x000001071a1f7824 */ /* 0x000fe200078e02ff */
[-C--:B------:R-:W-:Y:S01]  /*8ac0*/  IADD3 R28, P2, R35, R120.reuse, RZ ;  /* 0x00000078231c7210 */ /* 0x080fe20007f5e0ff */
[----:B------:R-:W1:Y:S01]  /*8ad0*/  LDC R41, c[0x0][0x248] ;  /* 0x00009200ff297b82 */ /* 0x000e620000000800 */
[-C--:B------:R-:W-:Y:S01]  /*8ae0*/  LEA.HI.X.SX32 R35, R33, R121.reuse, 0x1, P0 ;  /* 0x0000007921237211 */ /* 0x080fe200000f0eff */
[----:B------:R-:W3:Y:S01]  /*8af0*/  LDG.E.U16 R170, desc[UR60][R170.64] ;  /* 0x0000003caaaa7981 */ /* 0x000ee2000c1e1500 */
[-C--:B------:R-:W-:Y:S02]  /*8b00*/  IADD3 R30, P0, R29, R120.reuse, RZ ;  /* 0x000000781d1e7210 */ /* 0x080fe40007f1e0ff */
[-C--:B------:R-:W-:Y:S01]  /*8b10*/  LEA.HI.X.SX32 R29, R27, R121.reuse, 0x1, P2 ;  /* 0x000000791b1d7211 */ /* 0x080fe200010f0eff */
[----:B------:R5:W3:Y:S01]  /*8b20*/  LDG.E.U16 R26, desc[UR60][R34.64] ;  /* 0x0000003c221a7981 */ /* 0x000ae2000c1e1500 */
[-C--:B------:R-:W-:Y:S01]  /*8b30*/  LEA.HI.X.SX32 R33, R123, R121.reuse, 0x1, P1 ;  /* 0x000000797b217211 */ /* 0x080fe200008f0eff */
[----:B------:R-:W0:Y:S01]  /*8b40*/  LDC R143, c[0x0][0x248] ;  /* 0x00009200ff8f7b82 */ /* 0x000e220000000800 */
[----:B------:R-:W-:Y:S01]  /*8b50*/  LEA.HI.X.SX32 R31, R31, R121, 0x1, P0 ;  /* 0x000000791f1f7211 */ /* 0x000fe200000f0eff */
[----:B------:R-:W3:Y:S04]  /*8b60*/  LDG.E.U16 R28, desc[UR60][R28.64] ;  /* 0x0000003c1c1c7981 */ /* 0x000ee8000c1e1500 */
[----:B------:R5:W3:Y:S02]  /*8b70*/  LDG.E.U16 R27, desc[UR60][R32.64] ;  /* 0x0000003c201b7981 */ /* 0x000ae4000c1e1500 */
[----:B-----5:R-:W-:Y:S01]  /*8b80*/  IMAD R35, R44, 0x21c, RZ ;  /* 0x0000021c2c237824 */ /* 0x020fe200078e02ff */
[----:B------:R-:W5:Y:S01]  /*8b90*/  LDC R123, c[0x0][0x248] ;  /* 0x00009200ff7b7b82 */ /* 0x000f620000000800 */
[----:B------:R-:W4:Y:S04]  /*8ba0*/  LDG.E.U16 R178, desc[UR60][R178.64] ;  /* 0x0000003cb2b27981 */ /* 0x000f28000c1e1500 */
[----:B------:R1:W3:Y:S01]  /*8bb0*/  LDG.E.U16 R29, desc[UR60][R30.64] ;  /* 0x0000003c1e1d7981 */ /* 0x0002e2000c1e1500 */
[----:B------:R-:W-:Y:S01]  /*8bc0*/  IMAD R33, R36, 0x21a, RZ ;  /* 0x0000021a24217824 */ /* 0x000fe200078e02ff */
[-C--:B------:R-:W-:Y:S01]  /*8bd0*/  IADD3 R34, P2, R35, R120.reuse, RZ ;  /* 0x0000007823227210 */ /* 0x080fe20007f5e0ff */
[----:B-1----:R-:W-:Y:S01]  /*8be0*/  IMAD R41, R41, 0x10f, RZ ;  /* 0x0000010f29297824 */ /* 0x002fe200078e02ff */
[----:B------:R-:W1:Y:S01]  /*8bf0*/  LDC R44, c[0x0][0x248] ;  /* 0x00009200ff2c7b82 */ /* 0x000e620000000800 */
[----:B------:R-:W4:Y:S01]  /*8c00*/  LDG.E.U16 R184, desc[UR60][R184.64] ;  /* 0x0000003cb8b87981 */ /* 0x000f22000c1e1500 */
[----:B------:R-:W-:-:S03]  /*8c10*/  IADD3 R30, P0, R57, R120, RZ ;  /* 0x00000078391e7210 */ /* 0x000fc60007f1e0ff */
[----:B------:R-:W3:Y:S01]  /*8c20*/  LDG.E.U16 R182, desc[UR60][R182.64] ;  /* 0x0000003cb6b67981 */ /* 0x000ee2000c1e1500 */
[-C--:B------:R-:W-:Y:S02]  /*8c30*/  IADD3 R36, P1, R59, R120.reuse, RZ ;  /* 0x000000783b247210 */ /* 0x080fe40007f3e0ff */
[----:B------:R-:W0:Y:S01]  /*8c40*/  LDC R57, c[0x0][0x248] ;  /* 0x00009200ff397b82 */ /* 0x000e220000000800 */
[-C--:B------:R-:W-:Y:S01]  /*8c50*/  LEA.HI.X.SX32 R31, R45, R121.reuse, 0x1, P0 ;  /* 0x000000792d1f7211 */ /* 0x080fe200000f0eff */
[----:B------:R-:W3:Y:S01]  /*8c60*/  LDG.E.U16 R180, desc[UR60][R180.64] ;  /* 0x0000003cb4b47981 */ /* 0x000ee2000c1e1500 */
[-C--:B------:R-:W-:Y:S02]  /*8c70*/  IADD3 R32, P0, R33, R120.reuse, RZ ;  /* 0x0000007821207210 */ /* 0x080fe40007f1e0ff */
[-C--:B------:R-:W-:Y:S01]  /*8c80*/  LEA.HI.X.SX32 R35, R38, R121.reuse, 0x1, P2 ;  /* 0x0000007926237211 */ /* 0x080fe200010f0eff */
[----:B------:R-:W3:Y:S01]  /*8c90*/  LDG.E.U16 R30, desc[UR60][R30.64] ;  /* 0x0000003c1e1e7981 */ /* 0x000ee2000c1e1500 */
[-C--:B------:R-:W-:Y:S01]  /*8ca0*/  LEA.HI.X.SX32 R33, R39, R121.reuse, 0x1, P0 ;  /* 0x0000007927217211 */ /* 0x080fe200000f0eff */
[----:B------:R-:W5:Y:S01]  /*8cb0*/  LDC R45, c[0x0][0x248] ;  /* 0x00009200ff2d7b82 */ /* 0x000f620000000800 */
[----:B------:R-:W-:Y:S01]  /*8cc0*/  LEA.HI.X.SX32 R37, R37, R121, 0x1, P1 ;  /* 0x0000007925257211 */ /* 0x000fe200008f0eff */
[----:B------:R-:W-:Y:S01]  /*8cd0*/  IMAD R38, R40, 0x22a, RZ ;  /* 0x0000022a28267824 */ /* 0x000fe200078e02ff */
[----:B------:R-:W4:Y:S04]  /*8ce0*/  LDG.E.U16 R216, desc[UR60][R216.64] ;  /* 0x0000003cd8d87981 */ /* 0x000f28000c1e1500 */
[----:B------:R-:W3:Y:S01]  /*8cf0*/  LDG.E.U16 R32, desc[UR60][R32.64] ;  /* 0x0000003c20207981 */ /* 0x000ee2000c1e1500 */
[----:B------:R-:W1:Y:S03]  /*8d00*/  LDC R39, c[0x0][0x248] ;  /* 0x00009200ff277b82 */ /* 0x000e660000000800 */
[----:B------:R0:W3:Y:S01]  /*8d10*/  LDG.E.U16 R31, desc[UR60][R36.64] ;  /* 0x0000003c241f7981 */ /* 0x0000e2000c1e1500 */
[----:B------:R-:W-:-:S03]  /*8d20*/  IADD3 R40, P1, R54, R120, RZ ;  /* 0x0000007836287210 */ /* 0x000fc60007f3e0ff */
[----:B------:R-:W3:Y:S01]  /*8d30*/  LDG.E.U16 R190, desc[UR60][R190.64] ;  /* 0x0000003cbebe7981 */ /* 0x000ee2000c1e1500 */
[----:B------:R-:W5:Y:S03]  /*8d40*/  LDC R54, c[0x0][0x248] ;  /* 0x00009200ff367b82 */ /* 0x000f660000000800 */
[----:B------:R0:W3:Y:S02]  /*8d50*/  LDG.E.U16 R33, desc[UR60][R34.64] ;  /* 0x0000003c22217981 */ /* 0x0000e4000c1e1500 */
[-C--:B0-----:R-:W-:Y:S02]  /*8d60*/  IADD3 R36, P2, R56, R120.reuse, RZ ;  /* 0x0000007838247210 */ /* 0x081fe40007f5e0ff */
[----:B------:R-:W3:Y:S01]  /*8d70*/  LDG.E.U16 R214, desc[UR60][R214.64] ;  /* 0x0000003cd6d67981 */ /* 0x000ee2000c1e1500 */
[----:B------:R-:W0:Y:S03]  /*8d80*/  LDC R56, c[0x0][0x248] ;  /* 0x00009200ff387b82 */ /* 0x000e260000000800 */
[----:B------:R-:W3:Y:S01]  /*8d90*/  LDG.E.U16 R208, desc[UR60][R208.64] ;  /* 0x0000003cd0d07981 */ /* 0x000ee2000c1e1500 */
[----:B------:R-:W-:-:S03]  /*8da0*/  IADD3 R34, P0, R49, R120, RZ ;  /* 0x0000007831227210 */ /* 0x000fc60007f1e0ff */
[----:B------:R-:W3:Y:S01]  /*8db0*/  LDG.E.U16 R210, desc[UR60][R210.64] ;  /* 0x0000003cd2d27981 */ /* 0x000ee2000c1e1500 */
[----:B-1----:R-:W-:Y:S01]  /*8dc0*/  IMAD R39, R39, 0x115, RZ ;  /* 0x0000011527277824 */ /* 0x002fe200078e02ff */
[-C--:B------:R-:W-:Y:S01]  /*8dd0*/  LEA.HI.X.SX32 R35, R41, R121.reuse, 0x1, P0 ;  /* 0x0000007929237211 */ /* 0x080fe200000f0eff */
[----:B------:R-:W1:Y:S01]  /*8de0*/  LDC R49, c[0x0][0x248] ;  /* 0x00009200ff317b82 */ /* 0x000e620000000800 */
[-C--:B------:R-:W-:Y:S01]  /*8df0*/  IADD3 R38, P0, R38, R120.reuse, RZ ;  /* 0x0000007826267210 */ /* 0x080fe20007f1e0ff */
[----:B------:R-:W3:Y:S01]  /*8e00*/  LDG.E.U16 R202, desc[UR60][R202.64] ;  /* 0x0000003ccaca7981 */ /* 0x000ee2000c1e1500 */
[-C--:B------:R-:W-:Y:S02]  /*8e10*/  LEA.HI.X.SX32 R37, R213, R121.reuse, 0x1, P2 ;  /* 0x00000079d5257211 */ /* 0x080fe400010f0eff */
[-C--:B------:R-:W-:Y:S01]  /*8e20*/  LEA.HI.X.SX32 R39, R39, R121.reuse, 0x1, P0 ;  /* 0x0000007927277211 */ /* 0x080fe200000f0eff */
[----:B------:R-:W3:Y:S01]  /*8e30*/  LDG.E.U16 R34, desc[UR60][R34.64] ;  /* 0x0000003c22227981 */ /* 0x000ee2000c1e1500 */
[----:B------:R-:W-:Y:S01]  /*8e40*/  LEA.HI.X.SX32 R41, R53, R121, 0x1, P1 ;  /* 0x0000007935297211 */ /* 0x000fe200008f0eff */
[----:B------:R-:W2:Y:S02]  /*8e50*/  LDC R59, c[0x0][0x248] ;  /* 0x00009200ff3b7b82 */ /* 0x000ea40000000800 */
[----:B------:R-:W3:Y:S04]  /*8e60*/  LDG.E.U16 R36, desc[UR60][R36.64] ;  /* 0x0000003c24247981 */ /* 0x000ee8000c1e1500 */
[----:B------:R-:W3:Y:S02]  /*8e70*/  LDG.E.U16 R200, desc[UR60][R200.64] ;  /* 0x0000003cc8c87981 */ /* 0x000ee4000c1e1500 */
[----:B------:R-:W2:Y:S02]  /*8e80*/  LDC R53, c[0x0][0x248] ;  /* 0x00009200ff357b82 */ /* 0x000ea40000000800 */
[----:B------:R-:W3:Y:S04]  /*8e90*/  LDG.E.U16 R35, desc[UR60][R40.64] ;  /* 0x0000003c28237981 */ /* 0x000ee8000c1e1500 */
[----:B------:R0:W3:Y:S01]  /*8ea0*/  LDG.E.U16 R37, desc[UR60][R38.64] ;  /* 0x0000003c26257981 */ /* 0x0000e2000c1e1500 */
[----:B-----5:R-:W-:Y:S01]  /*8eb0*/  IMAD R54, R54, 0x23a, RZ ;  /* 0x0000023a36367824 */ /* 0x020fe200078e02ff */
[----:B------:R-:W5:Y:S02]  /*8ec0*/  LDC R145, c[0x0][0x248] ;  /* 0x00009200ff917b82 */ /* 0x000f640000000800 */
[----:B------:R-:W3:Y:S04]  /*8ed0*/  LDG.E.U16 R206, desc[UR60][R206.64] ;  /* 0x0000003ccece7981 */ /* 0x000ee8000c1e1500 */
[----:B------:R-:W3:Y:S01]  /*8ee0*/  LDG.E.U16 R192, desc[UR60][R192.64] ;  /* 0x0000003cc0c07981 */ /* 0x000ee2000c1e1500 */
[----:B0-----:R-:W-:Y:S01]  /*8ef0*/  IMAD R38, R48, 0x22c, RZ ;  /* 0x0000022c30267824 */ /* 0x001fe200078e02ff */
[----:B------:R-:W0:Y:S02]  /*8f00*/  LDC R155, c[0x0][0x248] ;  /* 0x00009200ff9b7b82 */ /* 0x000e240000000800 */
[----:B------:R-:W3:Y:S02]  /*8f10*/  LDG.E.U16 R218, desc[UR60][R218.64] ;  /* 0x0000003cdada7981 */ /* 0x000ee4000c1e1500 */
[----:B------:R-:W-:-:S02]  /*8f20*/  IADD3 R38, P0, R38, R120, RZ ;  /* 0x0000007826267210 */ /* 0x000fc40007f1e0ff */
[----:B------:R-:W4:Y:S02]  /*8f30*/  LDG.E.U16 R220, desc[UR60][R220.64] ;  /* 0x0000003cdcdc7981 */ /* 0x000f24000c1e1500 */
[----:B------:R-:W2:Y:S01]  /*8f40*/  LDC R48, c[0x0][0x248] ;  /* 0x00009200ff307b82 */ /* 0x000ea20000000800 */
[----:B------:R-:W-:Y:S01]  /*8f50*/  LEA.HI.X.SX32 R39, R42, R121, 0x1, P0 ;  /* 0x000000792a277211 */ /* 0x000fe200000f0eff */
[----:B------:R-:W3:Y:S01]  /*8f60*/  LDG.E.U16 R246, desc[UR60][R246.64] ;  /* 0x0000003cf6f67981 */ /* 0x000ee2000c1e1500 */
[-C--:B------:R-:W-:Y:S01]  /*8f70*/  IADD3 R42, P2, R46, R120.reuse, RZ ;  /* 0x000000782e2a7210 */ /* 0x080fe20007f5e0ff */
[----:B------:R-:W-:Y:S02]  /*8f80*/  IMAD R40, R44, 0x236, RZ ;  /* 0x000002362c287824 */ /* 0x000fe400078e02ff */
[----:B------:R-:W-:Y:S01]  /*8f90*/  IMAD R41, R45, 0x11b, RZ ;  /* 0x0000011b2d297824 */ /* 0x000fe200078e02ff */
[----:B------:R-:W3:Y:S01]  /*8fa0*/  LDG.E.U16 R38, desc[UR60][R38.64] ;  /* 0x0000003c26267981 */ /* 0x000ee2000c1e1500 */
[----:B------:R-:W5:Y:S01]  /*8fb0*/  LDC R46, c[0x0][0x248] ;  /* 0x00009200ff2e7b82 */ /* 0x000f620000000800 */
[----:B------:R-:W-:-:S02]  /*8fc0*/  IADD3 R44, P1, R52, R120, RZ ;  /* 0x00000078342c7210 */ /* 0x000fc40007f3e0ff */
[----:B------:R-:W-:Y:S01]  /*8fd0*/  IADD3 R40, P0, R40, R120, RZ ;  /* 0x0000007828287210 */ /* 0x000fe20007f1e0ff */
[----:B------:R-:W3:Y:S01]  /*8fe0*/  LDG.E.U16 R244, desc[UR60][R244.64] ;  /* 0x0000003cf4f47981 */ /* 0x000ee2000c1e1500 */
[----:B------:R-:W-:-:S03]  /*8ff0*/  LEA.HI.X.SX32 R45, R50, R121, 0x1, P1 ;  /* 0x00000079322d7211 */ /* 0x000fc600008f0eff */
[----:B------:R-:W0:Y:S01]  /*9000*/  LDC R50, c[0x0][0x248] ;  /* 0x00009200ff327b82 */ /* 0x000e220000000800 */
[-C--:B------:R-:W-:Y:S01]  /*9010*/  LEA.HI.X.SX32 R41, R41, R121.reuse, 0x1, P0 ;  /* 0x0000007929297211 */ /* 0x080fe200000f0eff */
[----:B------:R-:W-:Y:S01]  /*9020*/  IMAD R56, R56, 0x23e, RZ ;  /* 0x0000023e38387824 */ /* 0x000fe200078e02ff */
[----:B------:R-:W-:Y:S01]  /*9030*/  LEA.HI.X.SX32 R43, R43, R121, 0x1, P2 ;  /* 0x000000792b2b7211 */ /* 0x000fe200010f0eff */
[----:B------:R2:W3:Y:S04]  /*9040*/  LDG.E.U16 R39, desc[UR60][R44.64] ;  /* 0x0000003c2c277981 */ /* 0x0004e8000c1e1500 */
[----:B------:R-:W0:Y:S01]  /*9050*/  LDC R52, c[0x0][0x248] ;  /* 0x00009200ff347b82 */ /* 0x000e220000000800 */
[----:B------:R-:W3:Y:S01]  /*9060*/  LDG.E.U16 R40, desc[UR60][R40.64] ;  /* 0x0000003c28287981 */ /* 0x000ee2000c1e1500 */
[----:B------:R-:W-:-:S02]  /*9070*/  IMAD R57, R57, 0x11d, RZ ;  /* 0x0000011d39397824 */ /* 0x000fc400078e02ff */
[----:B-1----:R-:W-:Y:S02]  /*9080*/  IMAD R49, R49, 0x23c, RZ ;  /* 0x0000023c31317824 */ /* 0x002fe400078e02ff */
[----:B--2---:R-:W-:Y:S01]  /*9090*/  IMAD R45, R48, 0x246, RZ ;  /* 0x00000246302d7824 */ /* 0x004fe200078e02ff */
[-C--:B------:R-:W-:Y:S01]  /*90a0*/  IADD3 R44, P2, R56, R120.reuse, RZ ;  /* 0x00000078382c7210 */ /* 0x080fe20007f5e0ff */
[----:B------:R-:W-:Y:S01]  /*90b0*/  IMAD R59, R59, 0x11f, RZ ;  /* 0x0000011f3b3b7824 */ /* 0x000fe200078e02ff */
[----:B------:R-:W1:Y:S01]  /*90c0*/  LDC R153, c[0x0][0x248] ;  /* 0x00009200ff997b82 */ /* 0x000e620000000800 */
[----:B------:R2:W3:Y:S01]  /*90d0*/  LDG.E.U16 R41, desc[UR60][R42.64] ;  /* 0x0000003c2a297981 */ /* 0x0004e2000c1e1500 */
[----:B------:R-:W-:Y:S01]  /*90e0*/  IADD3 R48, P1, R49, R120, RZ ;  /* 0x0000007831307210 */ /* 0x000fe20007f3e0ff */
[----:B------:R-:W-:-:S05]  /*90f0*/  IMAD R53, R53, 0x248, RZ ;  /* 0x0000024835357824 */ /* 0x000fca00078e02ff */
[----:B------:R-:W1:Y:S01]  /*9100*/  LDC R56, c[0x0][0x248] ;  /* 0x00009200ff387b82 */ /* 0x000e620000000800 */
[----:B--2---:R-:W-:Y:S01]  /*9110*/  IADD3 R42, P0, R54, R120, RZ ;  /* 0x00000078362a7210 */ /* 0x004fe20007f1e0ff */
[----:B-----5:R-:W-:-:S03]  /*9120*/  IMAD R54, R46, 0x123, RZ ;  /* 0x000001232e367824 */ /* 0x020fc600078e02ff */
[-C--:B------:R-:W-:Y:S01]  /*9130*/  LEA.HI.X.SX32 R43, R57, R121.reuse, 0x1, P0 ;  /* 0x00000079392b7211 */ /* 0x080fe200000f0eff */
[----:B------:R-:W-:Y:S01]  /*9140*/  IMAD R123, R123, 0x144, RZ ;  /* 0x000001447b7b7824 */ /* 0x000fe200078e02ff */
[-C--:B------:R-:W-:Y:S01]  /*9150*/  IADD3 R46, P0, R45, R120.reuse, RZ ;  /* 0x000000782d2e7210 */ /* 0x080fe20007f1e0ff */
[----:B0-----:R-:W-:Y:S01]  /*9160*/  IMAD R50, R50, 0x24a, RZ ;  /* 0x0000024a32327824 */ /* 0x001fe200078e02ff */
[-C--:B------:R-:W-:Y:S01]  /*9170*/  LEA.HI.X.SX32 R45, R59, R121.reuse, 0x1, P2 ;  /* 0x000000793b2d7211 */ /* 0x080fe200010f0eff */
[----:B------:R-:W2:Y:S01]  /*9180*/  LDG.E.U16 R42, desc[UR60][R42.64] ;  /* 0x0000003c2a2a7981 */ /* 0x000ea2000c1e1500 */
[----:B------:R-:W0:Y:S01]  /*9190*/  LDC R59, c[0x0][0x248] ;  /* 0x00009200ff3b7b82 */ /* 0x000e220000000800 */
[-C--:B------:R-:W-:Y:S02]  /*91a0*/  LEA.HI.X.SX32 R49, R47, R121.reuse, 0x1, P1 ;  /* 0x000000792f317211 */ /* 0x080fe400008f0eff */
[----:B------:R-:W-:Y:S01]  /*91b0*/  LEA.HI.X.SX32 R47, R54, R121, 0x1, P0 ;  /* 0x00000079362f7211 */ /* 0x000fe200000f0eff */
[----:B------:R-:W5:Y:S04]  /*91c0*/  LDG.E.U16 R44, desc[UR60][R44.64] ;  /* 0x0000003c2c2c7981 */ /* 0x000f68000c1e1500 */
[----:B------:R-:W1:Y:S01]  /*91d0*/  LDC R57, c[0x0][0x248] ;  /* 0x00009200ff397b82 */ /* 0x000e620000000800 */
[----:B------:R0:W5:Y:S04]  /*91e0*/  LDG.E.U16 R43, desc[UR60][R48.64] ;  /* 0x0000003c302b7981 */ /* 0x000168000c1e1500 */
[----:B------:R0:W2:Y:S03]  /*91f0*/  LDG.E.U16 R45, desc[UR60][R46.64] ;  /* 0x0000003c2e2d7981 */ /* 0x0000a6000c1e1500 */
[----:B------:R-:W1:Y:S01]  /*9200*/  LDC R54, c[0x0][0x248] ;  /* 0x00009200ff367b82 */ /* 0x000e620000000800 */
[----:B0-----:R-:W-:Y:S01]  /*9210*/  IMAD R48, R52, 0x24c, RZ ;  /* 0x0000024c34307824 */ /* 0x001fe200078e02ff */
[----:B------:R-:W-:-:S02]  /*9220*/  IADD3 R52, P1, R50, R120, RZ ;  /* 0x0000007832347210 */ /* 0x000fc40007f3e0ff */
[----:B------:R-:W-:-:S04]  /*9230*/  IADD3 R46, P0, R53, R120, RZ ;  /* 0x00000078352e7210 */ /* 0x000fc80007f1e0ff */
[----:B------:R-:W0:Y:S01]  /*9240*/  LDC R147, c[0x0][0x248] ;  /* 0x00009200ff937b82 */ /* 0x000e220000000800 */
[-C--:B------:R-:W-:Y:S02]  /*9250*/  IADD3 R48, P2, R48, R120.reuse, RZ ;  /* 0x0000007830307210 */ /* 0x080fe40007f5e0ff */
[-C--:B------:R-:W-:Y:S02]  /*9260*/  LEA.HI.X.SX32 R47, R223, R121.reuse, 0x1, P0 ;  /* 0x00000079df2f7211 */ /* 0x080fe400000f0eff */
[----:B------:R-:W-:Y:S02]  /*9270*/  IADD3 R50, P0, R61, R120, RZ ;  /* 0x000000783d327210 */ /* 0x000fe40007f1e0ff */
[-C--:B------:R-:W-:Y:S01]  /*9280*/  LEA.HI.X.SX32 R49, R51, R121.reuse, 0x1, P2 ;  /* 0x0000007933317211 */ /* 0x080fe200010f0eff */
[----:B------:R-:W5:Y:S01]  /*9290*/  LDG.E.U16 R46, desc[UR60][R46.64] ;  /* 0x0000003c2e2e7981 */ /* 0x000f62000c1e1500 */
[-C--:B------:R-:W-:Y:S01]  /*92a0*/  LEA.HI.X.SX32 R51, R66, R121.reuse, 0x1, P0 ;  /* 0x0000007942337211 */ /* 0x080fe200000f0eff */
[----:B------:R-:W0:Y:S02]  /*92b0*/  LDC R61, c[0x0][0x248] ;  /* 0x00009200ff3d7b82 */ /* 0x000e240000000800 */
[----:B------:R-:W5:Y:S01]  /*92c0*/  LDG.E.U16 R48, desc[UR60][R48.64] ;  /* 0x0000003c30307981 */ /* 0x000f62000c1e1500 */
[----:B------:R-:W-:-:S05]  /*92d0*/  LEA.HI.X.SX32 R53, R60, R121, 0x1, P1 ;  /* 0x000000793c357211 */ /* 0x000fca00008f0eff */
[----:B------:R-:W0:Y:S01]  /*92e0*/  LDC R66, c[0x0][0x248] ;  /* 0x00009200ff427b82 */ /* 0x000e220000000800 */
[----:B------:R-:W5:Y:S04]  /*92f0*/  LDG.E.U16 R47, desc[UR60][R52.64] ;  /* 0x0000003c342f7981 */ /* 0x000f68000c1e1500 */
[----:B------:R1:W5:Y:S03]  /*9300*/  LDG.E.U16 R49, desc[UR60][R50.64] ;  /* 0x0000003c32317981 */ /* 0x000366000c1e1500 */
[----:B------:R-:W0:Y:S01]  /*9310*/  LDC R60, c[0x0][0x248] ;  /* 0x00009200ff3c7b82 */ /* 0x000e220000000800 */
[----:B-1----:R-:W-:-:S07]  /*9320*/  IMAD R50, R59, 0x256, RZ ;  /* 0x000002563b327824 */ /* 0x002fce00078e02ff */
[----:B------:R-:W1:Y:S01]  /*9330*/  LDC R161, c[0x0][0x248] ;  /* 0x00009200ffa17b82 */ /* 0x000e620000000800 */
[----:B------:R-:W-:Y:S01]  /*9340*/  IMAD R51, R56, 0x12b, RZ ;  /* 0x0000012b38337824 */ /* 0x000fe200078e02ff */
[----:B------:R-:W-:-:S06]  /*9350*/  IADD3 R50, P0, R50, R120, RZ ;  /* 0x0000007832327210 */ /* 0x000fcc0007f1e0ff */
[----:B------:R-:W1:Y:S01]  /*9360*/  LDC R59, c[0x0][0x248] ;  /* 0x00009200ff3b7b82 */ /* 0x000e620000000800 */
[-C--:B------:R-:W-:Y:S01]  /*9370*/  LEA.HI.X.SX32 R51, R51, R121.reuse, 0x1, P0 ;  /* 0x0000007933337211 */ /* 0x080fe200000f0eff */
[----:B------:R-:W-:Y:S01]  /*9380*/  IMAD R57, R57, 0x258, RZ ;  /* 0x0000025839397824 */ /* 0x000fe200078e02ff */
[-C--:B------:R-:W-:Y:S01]  /*9390*/  IADD3 R52, P0, R64, R120.reuse, RZ ;  /* 0x0000007840347210 */ /* 0x080fe20007f1e0ff */
[----:B------:R-:W-:Y:S02]  /*93a0*/  IMAD R54, R54, 0x25c, RZ ;  /* 0x0000025c36367824 */ /* 0x000fe400078e02ff */
[----:B0-----:R-:W-:Y:S01]  /*93b0*/  IMAD R66, R66, 0x25e, RZ ;  /* 0x0000025e42427824 */ /* 0x001fe200078e02ff */
[-C--:B------:R-:W-:Y:S01]  /*93c0*/  LEA.HI.X.SX32 R53, R65, R121.reuse, 0x1, P0 ;  /* 0x0000007941357211 */ /* 0x080fe200000f0eff */
[----:B------:R-:W0:Y:S01]  /*93d0*/  LDC R64, c[0x0][0x248] ;  /* 0x00009200ff407b82 */ /* 0x000e220000000800 */
[-C--:B------:R-:W-:Y:S01]  /*93e0*/  IADD3 R56, P1, R57, R120.reuse, RZ ;  /* 0x0000007839387210 */ /* 0x080fe20007f3e0ff */
[----:B------:R-:W-:Y:S01]  /*93f0*/  IMAD R60, R60, 0x266, RZ ;  /* 0x000002663c3c7824 */ /* 0x000fe200078e02ff */
[----:B------:R-:W-:Y:S01]  /*9400*/  IADD3 R54, P2, R54, R120, RZ ;  /* 0x0000007836367210 */ /* 0x000fe20007f5e0ff */
[----:B------:R-:W5:Y:S04]  /*9410*/  LDG.E.U16 R52, desc[UR60][R52.64] ;  /* 0x0000003c34347981 */ /* 0x000f68000c1e1500 */
[----:B------:R-:W0:Y:S01]  /*9420*/  LDC R65, c[0x0][0x248] ;  /* 0x00009200ff417b82 */ /* 0x000e220000000800 */
[-C--:B------:R-:W-:Y:S01]  /*9430*/  LEA.HI.X.SX32 R57, R55, R121.reuse, 0x1, P1 ;  /* 0x0000007937397211 */ /* 0x080fe200008f0eff */
[----:B------:R-:W5:Y:S01]  /*9440*/  LDG.E.U16 R50, desc[UR60][R50.64] ;  /* 0x0000003c32327981 */ /* 0x000f62000c1e1500 */
[----:B------:R-:W-:Y:S01]  /*9450*/  LEA.HI.X.SX32 R55, R58, R121, 0x1, P2 ;  /* 0x000000793a377211 */ /* 0x000fe200010f0eff */
[----:B------:R-:W-:-:S04]  /*9460*/  IMAD R58, R70, 0x26a, RZ ;  /* 0x0000026a463a7824 */ /* 0x000fc800078e02ff */
[----:B------:R1:W5:Y:S02]  /*9470*/  LDG.E.U16 R53, desc[UR60][R54.64] ;  /* 0x0000003c36357981 */ /* 0x000364000c1e1500 */
[----:B-1----:R-:W-:Y:S01]  /*9480*/  IMAD R59, R59, 0x268, RZ ;  /* 0x000002683b3b7824 */ /* 0x002fe200078e02ff */
[-C--:B------:R-:W-:Y:S01]  /*9490*/  IADD3 R60, P1, R60, R120.reuse, RZ ;  /* 0x000000783c3c7210 */ /* 0x080fe20007f3e0ff */
[----:B------:R-:W1:Y:S01]  /*94a0*/  LDC R70, c[0x0][0x248] ;  /* 0x00009200ff467b82 */ /* 0x000e620000000800 */
[----:B------:R0:W5:Y:S01]  /*94b0*/  LDG.E.U16 R51, desc[UR60][R56.64] ;  /* 0x0000003c38337981 */ /* 0x000162000c1e1500 */
[----:B------:R-:W-:-:S06]  /*94c0*/  IADD3 R54, P0, R66, R120, RZ ;  /* 0x0000007842367210 */ /* 0x000fcc0007f1e0ff */
[----:B------:R-:W4:Y:S01]  /*94d0*/  LDC R159, c[0x0][0x248] ;  /* 0x00009200ff9f7b82 */ /* 0x000f220000000800 */
[----:B------:R-:W-:Y:S02]  /*94e0*/  LEA.HI.X.SX32 R55, R69, R121, 0x1, P0 ;  /* 0x0000007945377211 */ /* 0x000fe400000f0eff */
[----:B0-----:R-:W-:Y:S01]  /*94f0*/  IADD3 R56, P2, R59, R120, RZ ;  /* 0x000000783b387210 */ /* 0x001fe20007f5e0ff */
[----:B------:R-:W-:-:S04]  /*9500*/  IMAD R59, R61, 0x135, RZ ;  /* 0x000001353d3b7824 */ /* 0x000fc800078e02ff */
[----:B------:R-:W0:Y:S01]  /*9510*/  LDC R69, c[0x0][0x248] ;  /* 0x00009200ff457b82 */ /* 0x000e220000000800 */
[----:B------:R-:W-:Y:S01]  /*9520*/  IADD3 R58, P0, R58, R120, RZ ;  /* 0x000000783a3a7210 */ /* 0x000fe20007f1e0ff */
[----:B------:R-:W5:Y:S01]  /*9530*/  LDG.E.U16 R54, desc[UR60][R54.64] ;  /* 0x0000003c36367981 */ /* 0x000f62000c1e1500 */
[-C--:B------:R-:W-:Y:S02]  /*9540*/  LEA.HI.X.SX32 R61, R68, R121.reuse, 0x1, P1 ;  /* 0x00000079443d7211 */ /* 0x080fe400008f0eff */
[----:B------:R-:W-:-:S03]  /*9550*/  LEA.HI.X.SX32 R57, R227, R121, 0x1, P2 ;  /* 0x00000079e3397211 */ /* 0x000fc600010f0eff */
[----:B------:R-:W1:Y:S01]  /*9560*/  LDC R68, c[0x0][0x248] ;  /* 0x00009200ff447b82 */ /* 0x000e620000000800 */
[----:B------:R-:W-:Y:S01]  /*9570*/  LEA.HI.X.SX32 R59, R59, R121, 0x1, P0 ;  /* 0x000000793b3b7211 */ /* 0x000fe200000f0eff */
[----:B------:R-:W-:Y:S01]  /*9580*/  IMAD R65, R65, 0x26c, RZ ;  /* 0x0000026c41417824 */ /* 0x000fe200078e02ff */
[----:B------:R-:W5:Y:S04]  /*9590*/  LDG.E.U16 R56, desc[UR60][R56.64] ;  /* 0x0000003c38387981 */ /* 0x000f68000c1e1500 */
[----:B------:R0:W5:Y:S01]  /*95a0*/  LDG.E.U16 R55, desc[UR60][R60.64] ;  /* 0x0000003c3c377981 */ /* 0x000162000c1e1500 */
[----:B------:R-:W-:Y:S01]  /*95b0*/  IMAD R64, R64, 0x26e, RZ ;  /* 0x0000026e40407824 */ /* 0x000fe200078e02ff */
[----:B------:R-:W4:Y:S02]  /*95c0*/  LDC R163, c[0x0][0x248] ;  /* 0x00009200ffa37b82 */ /* 0x000f240000000800 */
[----:B------:R0:W5:Y:S02]  /*95d0*/  LDG.E.U16 R57, desc[UR60][R58.64] ;  /* 0x0000003c3a397981 */ /* 0x000164000c1e1500 */
[----:B0-----:R-:W-:-:S04]  /*95e0*/  IMAD R61, R73, 0x137, RZ ;  /* 0x00000137493d7824 */ /* 0x001fc800078e02ff */
[----:B------:R-:W0:Y:S01]  /*95f0*/  LDC R167, c[0x0][0x248] ;  /* 0x00009200ffa77b82 */ /* 0x000e220000000800 */
[----:B------:R-:W-:Y:S01]  /*9600*/  IMAD R60, R74, 0x276, RZ ;  /* 0x000002764a3c7824 */ /* 0x000fe200078e02ff */
[----:B------:R-:W-:-:S06]  /*9610*/  IADD3 R58, P0, R65, R120, RZ ;  /* 0x00000078413a7210 */ /* 0x000fcc0007f1e0ff */
[----:B------:R-:W0:Y:S01]  /*9620*/  LDC R73, c[0x0][0x248] ;  /* 0x00009200ff497b82 */ /* 0x000e220000000800 */
[----:B------:R-:W-:Y:S01]  /*9630*/  IMAD R65, R79, 0x278, RZ ;  /* 0x000002784f417824 */ /* 0x000fe200078e02ff */
[-C--:B------:R-:W-:Y:S01]  /*9640*/  IADD3 R64, P1, R64, R120.reuse, RZ ;  /* 0x0000007840407210 */ /* 0x080fe20007f3e0ff */
[----:B------:R-:W-:Y:S01]  /*9650*/  IMAD R66, R80, 0x13b, RZ ;  /* 0x0000013b50427824 */ /* 0x000fe200078e02ff */
[-C--:B------:R-:W-:Y:S02]  /*9660*/  LEA.HI.X.SX32 R59, R62, R121.reuse, 0x1, P0 ;  /* 0x000000793e3b7211 */ /* 0x080fe400000f0eff */
[-C--:B------:R-:W-:Y:S02]  /*9670*/  IADD3 R60, P0, R60, R120.reuse, RZ ;  /* 0x000000783c3c7210 */ /* 0x080fe40007f1e0ff */
[----:B------:R-:W-:Y:S01]  /*9680*/  IADD3 R62, P2, R65, R120, RZ ;  /* 0x00000078413e7210 */ /* 0x000fe20007f5e0ff */
[----:B------:R-:W4:Y:S01]  /*9690*/  LDC R74, c[0x0][0x248] ;  /* 0x00009200ff4a7b82 */ /* 0x000f220000000800 */
[-C--:B------:R-:W-:Y:S01]  /*96a0*/  LEA.HI.X.SX32 R65, R61, R121.reuse, 0x1, P1 ;  /* 0x000000793d417211 */ /* 0x080fe200008f0eff */
[----:B------:R-:W-:Y:S01]  /*96b0*/  IMAD R69, R69, 0x27a, RZ ;  /* 0x0000027a45457824 */ /* 0x000fe200078e02ff */
[-C--:B------:R-:W-:Y:S01]  /*96c0*/  LEA.HI.X.SX32 R61, R66, R121.reuse, 0x1, P0 ;  /* 0x00000079423d7211 */ /* 0x080fe200000f0eff */
[----:B------:R-:W5:Y:S01]  /*96d0*/  LDG.E.U16 R58, desc[UR60][R58.64] ;  /* 0x0000003c3a3a7981 */ /* 0x000f62000c1e1500 */
[----:B------:R-:W-:-:S03]  /*96e0*/  LEA.HI.X.SX32 R63, R63, R121, 0x1, P2 ;  /* 0x000000793f3f7211 */ /* 0x000fc600010f0eff */
[----:B------:R-:W4:Y:S01]  /*96f0*/  LDC R79, c[0x0][0x248] ;  /* 0x00009200ff4f7b82 */ /* 0x000f220000000800 */
[----:B------:R-:W5:Y:S01]  /*9700*/  LDG.E.U16 R60, desc[UR60][R60.64] ;  /* 0x0000003c3c3c7981 */ /* 0x000f62000c1e1500 */
[----:B------:R-:W-:-:S03]  /*9710*/  IMAD R66, R78, 0x286, RZ ;  /* 0x000002864e427824 */ /* 0x000fc600078e02ff */
[----:B------:R1:W5:Y:S03]  /*9720*/  LDG.E.U16 R59, desc[UR60][R64.64] ;  /* 0x0000003c403b7981 */ /* 0x000366000c1e1500 */
[----:B------:R-:W4:Y:S01]  /*9730*/  LDC R80, c[0x0][0x248] ;  /* 0x00009200ff507b82 */ /* 0x000f220000000800 */
[----:B------:R1:W5:Y:S02]  /*9740*/  LDG.E.U16 R61, desc[UR60][R62.64] ;  /* 0x0000003c3e3d7981 */ /* 0x000364000c1e1500 */
[----:B-1----:R-:W-:-:S05]  /*9750*/  IMAD R64, R68, 0x27e, RZ ;  /* 0x0000027e44407824 */ /* 0x002fca00078e02ff */
[----:B------:R-:W1:Y:S01]  /*9760*/  LDC R78, c[0x0][0x248] ;  /* 0x00009200ff4e7b82 */ /* 0x000e620000000800 */
[----:B------:R-:W-:Y:S01]  /*9770*/  IMAD R63, R70, 0x13d, RZ ;  /* 0x0000013d463f7824 */ /* 0x000fe200078e02ff */
[-C--:B------:R-:W-:Y:S01]  /*9780*/  IADD3 R62, P0, R69, R120.reuse, RZ ;  /* 0x00000078453e7210 */ /* 0x080fe20007f1e0ff */
[----:B------:R-:W-:Y:S01]  /*9790*/  IMAD R65, R76, 0x13f, RZ ;  /* 0x0000013f4c417824 */ /* 0x000fe200078e02ff */
[-C--:B------:R-:W-:Y:S01]  /*97a0*/  IADD3 R68, P1, R72, R120.reuse, RZ ;  /* 0x0000007848447210 */ /* 0x080fe20007f3e0ff */
[----:B0-----:R-:W-:Y:S01]  /*97b0*/  IMAD R70, R73, 0x143, RZ ;  /* 0x0000014349467824 */ /* 0x001fe200078e02ff */
[-C--:B------:R-:W-:Y:S02]  /*97c0*/  IADD3 R64, P2, R64, R120.reuse, RZ ;  /* 0x0000007840407210 */ /* 0x080fe40007f5e0ff */
[----:B------:R-:W0:Y:S01]  /*97d0*/  LDC R76, c[0x0][0x248] ;  /* 0x00009200ff4c7b82 */ /* 0x000e220000000800 */
[----:B------:R-:W-:Y:S02]  /*97e0*/  LEA.HI.X.SX32 R63, R63, R121, 0x1, P0 ;  /* 0x000000793f3f7211 */ /* 0x000fe400000f0eff */
[----:B------:R-:W-:-:S02]  /*97f0*/  IADD3 R66, P0, R66, R120, RZ ;  /* 0x0000007842427210 */ /* 0x000fc40007f1e0ff */
[-C--:B------:R-:W-:Y:S01]  /*9800*/  LEA.HI.X.SX32 R69, R67, R121.reuse, 0x1, P1 ;  /* 0x0000007943457211 */ /* 0x080fe200008f0eff */
[----:B------:R-:W5:Y:S01]  /*9810*/  LDG.E.U16 R62, desc[UR60][R62.64] ;  /* 0x0000003c3e3e7981 */ /* 0x000f62000c1e1500 */
[-C--:B------:R-:W-:Y:S01]  /*9820*/  LEA.HI.X.SX32 R65, R65, R121.reuse, 0x1, P2 ;  /* 0x0000007941417211 */ /* 0x080fe200010f0eff */
[----:B------:R-:W3:Y:S01]  /*9830*/  LDC R157, c[0x0][0x248] ;  /* 0x00009200ff9d7b82 */ /* 0x000ee20000000800 */
[----:B------:R-:W-:-:S03]  /*9840*/  LEA.HI.X.SX32 R67, R70, R121, 0x1, P0 ;  /* 0x0000007946437211 */ /* 0x000fc600000f0eff */
[----:B------:R-:W5:Y:S01]  /*9850*/  LDG.E.U16 R64, desc[UR60][R64.64] ;  /* 0x0000003c40407981 */ /* 0x000f62000c1e1500 */
[----:B----4-:R-:W-:-:S03]  /*9860*/  IMAD R72, R79, 0x28a, RZ ;  /* 0x0000028a4f487824 */ /* 0x010fc600078e02ff */
[----:B------:R4:W5:Y:S01]  /*9870*/  LDG.E.U16 R63, desc[UR60][R68.64] ;  /* 0x0000003c443f7981 */ /* 0x000962000c1e1500 */
[----:B------:R-:W-:Y:S01]  /*9880*/  IMAD R70, R85, 0x28e, RZ ;  /* 0x0000028e55467824 */ /* 0x000fe200078e02ff */
[----:B------:R-:W2:Y:S02]  /*9890*/  LDC R169, c[0x0][0x248] ;  /* 0x00009200ffa97b82 */ /* 0x000ea40000000800 */
[----:B------:R1:W5:Y:S01]  /*98a0*/  LDG.E.U16 R65, desc[UR60][R66.64] ;  /* 0x0000003c42417981 */ /* 0x000362000c1e1500 */
[----:B----4-:R-:W-:Y:S01]  /*98b0*/  IMAD R68, R80, 0x28c, RZ ;  /* 0x0000028c50447824 */ /* 0x010fe200078e02ff */
[----:B------:R-:W-:Y:S01]  /*98c0*/  IADD3 R72, P1, R72, R120, RZ ;  /* 0x0000007848487210 */ /* 0x000fe20007f3e0ff */
[----:B------:R-:W-:-:S03]  /*98d0*/  IMAD R69, R84, 0x145, RZ ;  /* 0x0000014554457824 */ /* 0x000fc600078e02ff */
[----:B------:R-:W4:Y:S01]  /*98e0*/  LDC R79, c[0x0][0x248] ;  /* 0x00009200ff4f7b82 */ /* 0x000f220000000800 */
[----:B-1----:R-:W-:Y:S01]  /*98f0*/  IMAD R66, R74, 0x288, RZ ;  /* 0x000002884a427824 */ /* 0x002fe200078e02ff */
[----:B------:R-:W-:-:S04]  /*9900*/  IADD3 R68, P2, R68, R120, RZ ;  /* 0x0000007844447210 */ /* 0x000fc80007f5e0ff */
[-C--:B------:R-:W-:Y:S01]  /*9910*/  IADD3 R66, P0, R66, R120.reuse, RZ ;  /* 0x0000007842427210 */ /* 0x080fe20007f1e0ff */
[----:B------:R-:W-:Y:S01]  /*9920*/  IMAD R74, R89, 0x147, RZ ;  /* 0x00000147594a7824 */ /* 0x000fe200078e02ff */
[-C--:B------:R-:W-:Y:S01]  /*9930*/  LEA.HI.X.SX32 R73, R69, R121.reuse, 0x1, P1 ;  /* 0x0000007945497211 */ /* 0x080fe200008f0eff */
[----:B------:R-:W1:Y:S01]  /*9940*/  LDC R80, c[0x0][0x248] ;  /* 0x00009200ff507b82 */ /* 0x000e620000000800 */
[-C--:B------:R-:W-:Y:S02]  /*9950*/  LEA.HI.X.SX32 R67, R123, R121.reuse, 0x1, P0 ;  /* 0x000000797b437211 */ /* 0x080fe400000f0eff */
[----:B------:R-:W-:Y:S02]  /*9960*/  IADD3 R70, P0, R70, R120, RZ ;  /* 0x0000007846467210 */ /* 0x000fe40007f1e0ff */
[-C--:B------:R-:W-:Y:S01]  /*9970*/  LEA.HI.X.SX32 R69, R71, R121.reuse, 0x1, P2 ;  /* 0x0000007947457211 */ /* 0x080fe200010f0eff */
[----:B------:R-:W5:Y:S01]  /*9980*/  LDG.E.U16 R66, desc[UR60][R66.64] ;  /* 0x0000003c42427981 */ /* 0x000f62000c1e1500 */
[----:B------:R-:W-:Y:S01]  /*9990*/  LEA.HI.X.SX32 R71, R74, R121, 0x1, P0 ;  /* 0x000000794a477211 */ /* 0x000fe200000f0eff */
[----:B------:R-:W3:Y:S02]  /*99a0*/  LDC R85, c[0x0][0x248] ;  /* 0x00009200ff557b82 */ /* 0x000ee40000000800 */
[----:B------:R-:W5:Y:S01]  /*99b0*/  LDG.E.U16 R68, desc[UR60][R68.64] ;  /* 0x0000003c44447981 */ /* 0x000f62000c1e1500 */
[----:B------:R-:W-:-:S05]  /*99c0*/  IMAD R74, R86, 0x29c, RZ ;  /* 0x0000029c564a7824 */ /* 0x000fca00078e02ff */
[----:B------:R-:W2:Y:S01]  /*99d0*/  LDC R84, c[0x0][0x248] ;  /* 0x00009200ff547b82 */ /* 0x000ea20000000800 */
[----:B------:R-:W5:Y:S04]  /*99e0*/  LDG.E.U16 R67, desc[UR60][R72.64] ;  /* 0x0000003c48437981 */ /* 0x000f68000c1e1500 */
[----:B------:R0:W5:Y:S03]  /*99f0*/  LDG.E.U16 R69, desc[UR60][R70.64] ;  /* 0x0000003c46457981 */ /* 0x000166000c1e1500 */
[----:B------:R-:W3:Y:S01]  /*9a00*/  LDC R89, c[0x0][0x248] ;  /* 0x00009200ff597b82 */ /* 0x000ee20000000800 */
[----:B0-----:R-:W-:-:S07]  /*9a10*/  IMAD R70, R76, 0x296, RZ ;  /* 0x000002964c467824 */ /* 0x001fce00078e02ff */
[----:B------:R-:W0:Y:S01]  /*9a20*/  LDC R123, c[0x0][0x248] ;  /* 0x00009200ff7b7b82 */ /* 0x000e220000000800 */
[----:B------:R-:W-:Y:S02]  /*9a30*/  IMAD R71, R81, 0x14b, RZ ;  /* 0x0000014b51477824 */ /* 0x000fe400078e02ff */
[----:B------:R-:W-:Y:S01]  /*9a40*/  IMAD R72, R88, 0x29a, RZ ;  /* 0x0000029a58487824 */ /* 0x000fe200078e02ff */
[----:B------:R-:W-:Y:S01]  /*9a50*/  IADD3 R70, P0, R70, R120, RZ ;  /* 0x0000007846467210 */ /* 0x000fe20007f1e0ff */
[----:B------:R-:W-:-:S03]  /*9a60*/  IMAD R73, R92, 0x14d, RZ ;  /* 0x0000014d5c497824 */ /* 0x000fc600078e02ff */
[----:B------:R-:W3:Y:S01]  /*9a70*/  LDC R81, c[0x0][0x248] ;  /* 0x00009200ff517b82 */ /* 0x000ee20000000800 */
[-C--:B------:R-:W-:Y:S01]  /*9a80*/  LEA.HI.X.SX32 R71, R71, R121.reuse, 0x1, P0 ;  /* 0x0000007947477211 */ /* 0x080fe200000f0eff */
[----:B------:R-:W-:Y:S01]  /*9a90*/  IMAD R76, R78, 0x298, RZ ;  /* 0x000002984e4c7824 */ /* 0x000fe200078e02ff */
[-C--:B------:R-:W-:Y:S02]  /*9aa0*/  IADD3 R72, P0, R72, R120.reuse, RZ ;  /* 0x0000007848487210 */ /* 0x080fe40007f1e0ff */
[-C--:B------:R-:W-:Y:S01]  /*9ab0*/  IADD3 R74, P2, R74, R120.reuse, RZ ;  /* 0x000000784a4a7210 */ /* 0x080fe20007f5e0ff */
[----:B------:R-:W5:Y:S01]  /*9ac0*/  LDG.E.U16 R70, desc[UR60][R70.64] ;  /* 0x0000003c46467981 */ /* 0x000f62000c1e1500 */
[-C--:B------:R-:W-:Y:S01]  /*9ad0*/  LEA.HI.X.SX32 R73, R73, R121.reuse, 0x1, P0 ;  /* 0x0000007949497211 */ /* 0x080fe200000f0eff */
[----:B------:R-:W3:Y:S01]  /*9ae0*/  LDC R86, c[0x0][0x248] ;  /* 0x00009200ff567b82 */ /* 0x000ee20000000800 */
[----:B------:R-:W-:Y:S02]  /*9af0*/  IADD3 R76, P1, R76, R120, RZ ;  /* 0x000000784c4c7210 */ /* 0x000fe40007f3e0ff */
[-C--:B------:R-:W-:Y:S01]  /*9b00*/  LEA.HI.X.SX32 R75, R75, R121.reuse, 0x1, P2 ;  /* 0x000000794b4b7211 */ /* 0x080fe200010f0eff */
[----:B------:R-:W5:Y:S01]  /*9b10*/  LDG.E.U16 R72, desc[UR60][R72.64] ;  /* 0x0000003c48487981 */ /* 0x000f62000c1e1500 */
[----:B------:R-:W-:Y:S01]  /*9b20*/  LEA.HI.X.SX32 R77, R77, R121, 0x1, P1 ;  /* 0x000000794d4d7211 */ /* 0x000fe200008f0eff */
[----:B------:R-:W-:-:S02]  /*9b30*/  IMAD R78, R90, 0x2aa, RZ ;  /* 0x000002aa5a4e7824 */ /* 0x000fc400078e02ff */
[----:B0-----:R-:W-:Y:S01]  /*9b40*/  IMAD R123, R123, 0x154, RZ ;  /* 0x000001547b7b7824 */ /* 0x001fe200078e02ff */
[----:B------:R-:W0:Y:S01]  /*9b50*/  LDC R88, c[0x0][0x248] ;  /* 0x00009200ff587b82 */ /* 0x000e220000000800 */
[----:B------:R2:W5:Y:S04]  /*9b60*/  LDG.E.U16 R71, desc[UR60][R76.64] ;  /* 0x0000003c4c477981 */ /* 0x000568000c1e1500 */
[----:B------:R4:W5:Y:S03]  /*9b70*/  LDG.E.U16 R73, desc[UR60][R74.64] ;  /* 0x0000003c4a497981 */ /* 0x000966000c1e1500 */
[----:B------:R-:W0:Y:S01]  /*9b80*/  LDC R90, c[0x0][0x248] ;  /* 0x00009200ff5a7b82 */ /* 0x000e220000000800 */
[----:B--2---:R-:W-:-:S02]  /*9b90*/  IMAD R76, R84, 0x2a8, RZ ;  /* 0x000002a8544c7824 */ /* 0x004fc400078e02ff */
[----:B----4-:R-:W-:-:S05]  /*9ba0*/  IMAD R74, R79, 0x29e, RZ ;  /* 0x0000029e4f4a7824 */ /* 0x010fca00078e02ff */
[----:B------:R-:W2:Y:S01]  /*9bb0*/  LDC R92, c[0x0][0x248] ;  /* 0x00009200ff5c7b82 */ /* 0x000ea20000000800 */
[----:B-1----:R-:W-:Y:S02]  /*9bc0*/  IMAD R75, R80, 0x14f, RZ ;  /* 0x0000014f504b7824 */ /* 0x002fe400078e02ff */
[----:B---3--:R-:W-:Y:S01]  /*9bd0*/  IMAD R80, R85, 0x2a6, RZ ;  /* 0x000002a655507824 */ /* 0x008fe200078e02ff */
[-C--:B------:R-:W-:Y:S01]  /*9be0*/  IADD3 R74, P0, R74, R120.reuse, RZ ;  /* 0x000000784a4a7210 */ /* 0x080fe20007f1e0ff */
[----:B------:R-:W-:Y:S01]  /*9bf0*/  IMAD R77, R89, 0x153, RZ ;  /* 0x00000153594d7824 */ /* 0x000fe200078e02ff */
[-C--:B------:R-:W-:Y:S01]  /*9c00*/  IADD3 R76, P2, R76, R120.reuse, RZ ;  /* 0x000000784c4c7210 */ /* 0x080fe20007f5e0ff */
[----:B------:R-:W-:Y:S01]  /*9c10*/  IMAD R79, R81, 0x155, RZ ;  /* 0x00000155514f7824 */ /* 0x000fe200078e02ff */
[----:B------:R-:W-:Y:S01]  /*9c20*/  IADD3 R80, P1, R80, R120, RZ ;  /* 0x0000007850507210 */ /* 0x000fe20007f3e0ff */
[----:B------:R-:W1:Y:S01]  /*9c30*/  LDC R89, c[0x0][0x248] ;  /* 0x00009200ff597b82 */ /* 0x000e620000000800 */
[----:B------:R-:W-:-:S02]  /*9c40*/  LEA.HI.X.SX32 R75, R75, R121, 0x1, P0 ;  /* 0x000000794b4b7211 */ /* 0x000fc400000f0eff */
[----:B------:R-:W-:Y:S02]  /*9c50*/  IADD3 R78, P0, R78, R120, RZ ;  /* 0x000000784e4e7210 */ /* 0x000fe40007f1e0ff */
[-C--:B------:R-:W-:Y:S01]  /*9c60*/  LEA.HI.X.SX32 R81, R77, R121.reuse, 0x1, P1 ;  /* 0x000000794d517211 */ /* 0x080fe200008f0eff */
[----:B------:R-:W3:Y:S01]  /*9c70*/  LDG.E.U16 R74, desc[UR60][R74.64] ;  /* 0x0000003c4a4a7981 */ /* 0x000ee2000c1e1500 */
[-C--:B------:R-:W-:Y:S01]  /*9c80*/  LEA.HI.X.SX32 R77, R123, R121.reuse, 0x1, P2 ;  /* 0x000000797b4d7211 */ /* 0x080fe200010f0eff */
[----:B------:R-:W4:Y:S01]  /*9c90*/  LDC R175, c[0x0][0x248] ;  /* 0x00009200ffaf7b82 */ /* 0x000f220000000800 */
[----:B------:R-:W-:-:S03]  /*9ca0*/  LEA.HI.X.SX32 R79, R79, R121, 0x1, P0 ;  /* 0x000000794f4f7211 */ /* 0x000fc600000f0eff */
[----:B------:R-:W3:Y:S01]  /*9cb0*/  LDG.E.U16 R76, desc[UR60][R76.64] ;  /* 0x0000003c4c4c7981 */ /* 0x000ee2000c1e1500 */
[----:B------:R-:W-:-:S03]  /*9cc0*/  IMAD R84, R93, 0x2ae, RZ ;  /* 0x000002ae5d547824 */ /* 0x000fc600078e02ff */
[----:B------:R0:W3:Y:S01]  /*9cd0*/  LDG.E.U16 R75, desc[UR60][R80.64] ;  /* 0x0000003c504b7981 */ /* 0x0000e2000c1e1500 */
[----:B------:R-:W-:Y:S01]  /*9ce0*/  IMAD R85, R99, 0x2b8, RZ ;  /* 0x000002b863557824 */ /* 0x000fe200078e02ff */
[----:B------:R-:W4:Y:S02]  /*9cf0*/  LDC R93, c[0x0][0x248] ;  /* 0x00009200ff5d7b82 */ /* 0x000f240000000800 */
[----:B------:R0:W3:Y:S02]  /*9d00*/  LDG.E.U16 R77, desc[UR60][R78.64] ;  /* 0x0000003c4e4d7981 */ /* 0x0000e4000c1e1500 */
[----:B0-----:R-:W-:Y:S01]  /*9d10*/  IMAD R80, R97, 0x2b6, RZ ;  /* 0x000002b661507824 */ /* 0x001fe200078e02ff */
[----:B------:R-:W-:Y:S01]  /*9d20*/  IADD3 R84, P1, R84, R120, RZ ;  /* 0x0000007854547210 */ /* 0x000fe20007f3e0ff */
[----:B------:R-:W-:Y:S02]  /*9d30*/  IMAD R81, R94, 0x157, RZ ;  /* 0x000001575e517824 */ /* 0x000fe400078e02ff */
[----:B------:R-:W0:Y:S01]  /*9d40*/  LDC R99, c[0x0][0x248] ;  /* 0x00009200ff637b82 */ /* 0x000e220000000800 */
[----:B------:R-:W-:-:S05]  /*9d50*/  IMAD R78, R86, 0x2ac, RZ ;  /* 0x000002ac564e7824 */ /* 0x000fca00078e02ff */
[-C--:B------:R-:W-:Y:S01]  /*9d60*/  IADD3 R78, P0, R78, R120.reuse, RZ ;  /* 0x000000784e4e7210 */ /* 0x080fe20007f1e0ff */
[----:B------:R-:W-:Y:S01]  /*9d70*/  IMAD R86, R100, 0x15b, RZ ;  /* 0x0000015b64567824 */ /* 0x000fe200078e02ff */
[----:B------:R-:W0:Y:S02]  /*9d80*/  LDC R94, c[0x0][0x248] ;  /* 0x00009200ff5e7b82 */ /* 0x000e240000000800 */
[-C--:B------:R-:W-:Y:S02]  /*9d90*/  LEA.HI.X.SX32 R79, R82, R121.reuse, 0x1, P0 ;  /* 0x00000079524f7211 */ /* 0x080fe400000f0eff */
[-C--:B------:R-:W-:Y:S02]  /*9da0*/  IADD3 R80, P0, R80, R120.reuse, RZ ;  /* 0x0000007850507210 */ /* 0x080fe40007f1e0ff */
[----:B------:R-:W-:Y:S01]  /*9db0*/  IADD3 R82, P2, R85, R120, RZ ;  /* 0x0000007855527210 */ /* 0x000fe20007f5e0ff */
[----:B------:R-:W3:Y:S01]  /*9dc0*/  LDG.E.U16 R78, desc[UR60][R78.64] ;  /* 0x0000003c4e4e7981 */ /* 0x000ee2000c1e1500 */
[-C--:B------:R-:W-:Y:S01]  /*9dd0*/  LEA.HI.X.SX32 R85, R81, R121.reuse, 0x1, P1 ;  /* 0x0000007951557211 */ /* 0x080fe200008f0eff */
[----:B------:R-:W0:Y:S01]  /*9de0*/  LDC R100, c[0x0][0x248] ;  /* 0x00009200ff647b82 */ /* 0x000e220000000800 */
[----:B------:R-:W-:-:S02]  /*9df0*/  LEA.HI.X.SX32 R81, R86, R121, 0x1, P0 ;  /* 0x0000007956517211 */ /* 0x000fc400000f0eff */
[----:B------:R-:W-:-:S03]  /*9e00*/  LEA.HI.X.SX32 R83, R83, R121, 0x1, P2 ;  /* 0x0000007953537211 */ /* 0x000fc600010f0eff */
[----:B------:R-:W3:Y:S02]  /*9e10*/  LDG.E.U16 R80, desc[UR60][R80.64] ;  /* 0x0000003c50507981 */ /* 0x000ee4000c1e1500 */
[----:B------:R-:W0:Y:S02]  /*9e20*/  LDC R123, c[0x0][0x248] ;  /* 0x00009200ff7b7b82 */ /* 0x000e240000000800 */
[----:B------:R2:W3:Y:S04]  /*9e30*/  LDG.E.U16 R79, desc[UR60][R84.64] ;  /* 0x0000003c544f7981 */ /* 0x0004e8000c1e1500 */
[----:B------:R1:W3:Y:S01]  /*9e40*/  LDG.E.U16 R81, desc[UR60][R82.64] ;  /* 0x0000003c52517981 */ /* 0x0002e2000c1e1500 */
[----:B------:R-:W-:Y:S01]  /*9e50*/  IMAD R86, R101, 0x2c6, RZ ;  /* 0x000002c665567824 */ /* 0x000fe200078e02ff */
[----:B------:R-:W0:Y:S01]  /*9e60*/  LDC R97, c[0x0][0x248] ;  /* 0x00009200ff617b82 */ /* 0x000e220000000800 */
[----:B--2---:R-:W-:-:S02]  /*9e70*/  IMAD R84, R92, 0x2be, RZ ;  /* 0x000002be5c547824 */ /* 0x004fc400078e02ff */
[----:B-1----:R-:W-:-:S05]  /*9e80*/  IMAD R82, R88, 0x2ba, RZ ;  /* 0x000002ba58527824 */ /* 0x002fca00078e02ff */
[----:B------:R-:W1:Y:S01]  /*9e90*/  LDC R101, c[0x0][0x248] ;  /* 0x00009200ff657b82 */ /* 0x000e620000000800 */
[----:B------:R-:W-:Y:S02]  /*9ea0*/  IMAD R83, R89, 0x15d, RZ ;  /* 0x0000015d59537824 */ /* 0x000fe400078e02ff */
[----:B------:R-:W-:Y:S01]  /*9eb0*/  IMAD R88, R90, 0x2bc, RZ ;  /* 0x000002bc5a587824 */ /* 0x000fe200078e02ff */
[-C--:B------:R-:W-:Y:S01]  /*9ec0*/  IADD3 R82, P0, R82, R120.reuse, RZ ;  /* 0x0000007852527210 */ /* 0x080fe20007f1e0ff */
[----:B------:R-:W-:Y:S01]  /*9ed0*/  IMAD R85, R96, 0x15f, RZ ;  /* 0x0000015f60557824 */ /* 0x000fe200078e02ff */
[-C--:B------:R-:W-:Y:S01]  /*9ee0*/  IADD3 R84, P2, R84, R120.reuse, RZ ;  /* 0x0000007854547210 */ /* 0x080fe20007f5e0ff */
[----:B----4-:R-:W-:Y:S01]  /*9ef0*/  IMAD R90, R93, 0x163, RZ ;  /* 0x000001635d5a7824 */ /* 0x010fe200078e02ff */
[----:B------:R-:W-:Y:S01]  /*9f00*/  IADD3 R88, P1, R88, R120, RZ ;  /* 0x0000007858587210 */ /* 0x000fe20007f3e0ff */
[----:B------:R-:W2:Y:S01]  /*9f10*/  LDC R96, c[0x0][0x248] ;  /* 0x00009200ff607b82 */ /* 0x000ea20000000800 */
[----:B------:R-:W-:-:S02]  /*9f20*/  LEA.HI.X.SX32 R83, R83, R121, 0x1, P0 ;  /* 0x0000007953537211 */ /* 0x000fc400000f0eff */
[----:B------:R-:W-:Y:S02]  /*9f30*/  IADD3 R86, P0, R86, R120, RZ ;  /* 0x0000007856567210 */ /* 0x000fe40007f1e0ff */
[-C--:B------:R-:W-:Y:S01]  /*9f40*/  LEA.HI.X.SX32 R89, R87, R121.reuse, 0x1, P1 ;  /* 0x0000007957597211 */ /* 0x080fe200008f0eff */
[----:B------:R-:W4:Y:S01]  /*9f50*/  LDG.E.U16 R82, desc[UR60][R82.64] ;  /* 0x0000003c52527981 */ /* 0x000f22000c1e1500 */
[-C--:B------:R-:W-:Y:S01]  /*9f60*/  LEA.HI.X.SX32 R85, R85, R121.reuse, 0x1, P2 ;  /* 0x0000007955557211 */ /* 0x080fe200010f0eff */
[----:B------:R-:W5:Y:S01]  /*9f70*/  LDC R173, c[0x0][0x248] ;  /* 0x00009200ffad7b82 */ /* 0x000f620000000800 */
[----:B------:R-:W-:-:S03]  /*9f80*/  LEA.HI.X.SX32 R87, R90, R121, 0x1, P0 ;  /* 0x000000795a577211 */ /* 0x000fc600000f0eff */
[----:B------:R-:W4:Y:S01]  /*9f90*/  LDG.E.U16 R84, desc[UR60][R84.64] ;  /* 0x0000003c54547981 */ /* 0x000f22000c1e1500 */
[----:B0-----:R-:W-:Y:S02]  /*9fa0*/  IMAD R92, R99, 0x2ca, RZ ;  /* 0x000002ca635c7824 */ /* 0x001fe400078e02ff */
[----:B------:R-:W-:Y:S01]  /*9fb0*/  IMAD R123, R123, 0x164, RZ ;  /* 0x000001647b7b7824 */ /* 0x000fe200078e02ff */
[----:B------:R0:W4:Y:S01]  /*9fc0*/  LDG.E.U16 R83, desc[UR60][R88.64] ;  /* 0x0000003c58537981 */ /* 0x000122000c1e1500 */
[----:B------:R-:W-:Y:S01]  /*9fd0*/  IMAD R90, R105, 0x2ce, RZ ;  /* 0x000002ce695a7824 */ /* 0x000fe200078e02ff */
[----:B------:R-:W5:Y:S02]  /*9fe0*/  LDC R177, c[0x0][0x248] ;  /* 0x00009200ffb17b82 */ /* 0x000f640000000800 */
[----:B------:R0:W4:Y:S02]  /*9ff0*/  LDG.E.U16 R85, desc[UR60][R86.64] ;  /* 0x0000003c56557981 */ /* 0x000124000c1e1500 */
[----:B0-----:R-:W-:Y:S01]  /*a000*/  IMAD R88, R100, 0x2cc, RZ ;  /* 0x000002cc64587824 */ /* 0x001fe200078e02ff */
[----:B------:R-:W-:Y:S01]  /*a010*/  IADD3 R92, P1, R92, R120, RZ ;  /* 0x000000785c5c7210 */ /* 0x000fe20007f3e0ff */
[----:B------:R-:W-:-:S02]  /*a020*/  IMAD R89, R104, 0x165, RZ ;  /* 0x0000016568597824 */ /* 0x000fc400078e02ff */
[----:B------:R-:W0:Y:S01]  /*a030*/  LDC R99, c[0x0][0x248] ;  /* 0x00009200ff637b82 */ /* 0x000e220000000800 */
[----:B------:R-:W-:Y:S01]  /*a040*/  IMAD R86, R94, 0x2c8, RZ ;  /* 0x000002c85e567824 */ /* 0x000fe200078e02ff */
[----:B------:R-:W-:-:S04]  /*a050*/  IADD3 R88, P2, R88, R120, RZ ;  /* 0x0000007858587210 */ /* 0x000fc80007f5e0ff */
[-C--:B------:R-:W-:Y:S01]  /*a060*/  IADD3 R86, P0, R86, R120.reuse, RZ ;  /* 0x0000007856567210 */ /* 0x080fe20007f1e0ff */
[----:B------:R-:W-:Y:S01]  /*a070*/  IMAD R94, R109, 0x167, RZ ;  /* 0x000001676d5e7824 */ /* 0x000fe200078e02ff */
[-C--:B------:R-:W-:Y:S01]  /*a080*/  LEA.HI.X.SX32 R93, R89, R121.reuse, 0x1, P1 ;  /* 0x00000079595d7211 */ /* 0x080fe200008f0eff */
[----:B------:R-:W0:Y:S01]  /*a090*/  LDC R100, c[0x0][0x248] ;  /* 0x00009200ff647b82 */ /* 0x000e220000000800 */
[-C--:B------:R-:W-:Y:S02]  /*a0a0*/  LEA.HI.X.SX32 R87, R123, R121.reuse, 0x1, P0 ;  /* 0x000000797b577211 */ /* 0x080fe400000f0eff */
[----:B------:R-:W-:Y:S02]  /*a0b0*/  IADD3 R90, P0, R90, R120, RZ ;  /* 0x000000785a5a7210 */ /* 0x000fe40007f1e0ff */
[-C--:B------:R-:W-:Y:S01]  /*a0c0*/  LEA.HI.X.SX32 R89, R91, R121.reuse, 0x1, P2 ;  /* 0x000000795b597211 */ /* 0x080fe200010f0eff */
[----:B------:R-:W4:Y:S01]  /*a0d0*/  LDG.E.U16 R86, desc[UR60][R86.64] ;  /* 0x0000003c56567981 */ /* 0x000f22000c1e1500 */
[----:B------:R-:W-:Y:S01]  /*a0e0*/  LEA.HI.X.SX32 R91, R94, R121, 0x1, P0 ;  /* 0x000000795e5b7211 */ /* 0x000fe200000f0eff */
[----:B------:R-:W0:Y:S02]  /*a0f0*/  LDC R105, c[0x0][0x248] ;  /* 0x00009200ff697b82 */ /* 0x000e240000000800 */
[----:B------:R-:W4:Y:S01]  /*a100*/  LDG.E.U16 R88, desc[UR60][R88.64] ;  /* 0x0000003c58587981 */ /* 0x000f22000c1e1500 */
[----:B------:R-:W-:-:S05]  /*a110*/  IMAD R94, R106, 0x2dc, RZ ;  /* 0x000002dc6a5e7824 */ /* 0x000fca00078e02ff */
[----:B------:R-:W0:Y:S01]  /*a120*/  LDC R104, c[0x0][0x248] ;  /* 0x00009200ff687b82 */ /* 0x000e220000000800 */
[----:B------:R-:W4:Y:S04]  /*a130*/  LDG.E.U16 R87, desc[UR60][R92.64] ;  /* 0x0000003c5c577981 */ /* 0x000f28000c1e1500 */
[----:B------:R2:W4:Y:S03]  /*a140*/  LDG.E.U16 R89, desc[UR60][R90.64] ;  /* 0x0000003c5a597981 */ /* 0x000526000c1e1500 */
[----:B------:R-:W0:Y:S01]  /*a150*/  LDC R109, c[0x0][0x248] ;  /* 0x00009200ff6d7b82 */ /* 0x000e220000000800 */
[----:B--2---:R-:W-:-:S07]  /*a160*/  IMAD R90, R96, 0x2d6, RZ ;  /* 0x000002d6605a7824 */ /* 0x004fce00078e02ff */
[----:B------:R-:W2:Y:S01]  /*a170*/  LDC R123, c[0x0][0x248] ;  /* 0x00009200ff7b7b82 */ /* 0x000ea20000000800 */
[----:B-1----:R-:W-:Y:S02]  /*a180*/  IMAD R91, R101, 0x16b, RZ ;  /* 0x0000016b655b7824 */ /* 0x002fe400078e02ff */
[----:B------:R-:W-:Y:S01]  /*a190*/  IMAD R96, R97, 0x2d8, RZ ;  /* 0x000002d861607824 */ /* 0x000fe200078e02ff */
[----:B------:R-:W-:Y:S01]  /*a1a0*/  IADD3 R90, P0, R90, R120, RZ ;  /* 0x000000785a5a7210 */ /* 0x000fe20007f1e0ff */
[----:B------:R-:W-:-:S03]  /*a1b0*/  IMAD R92, R108, 0x2da, RZ ;  /* 0x000002da6c5c7824 */ /* 0x000fc600078e02ff */
[----:B------:R-:W1:Y:S01]  /*a1c0*/  LDC R101, c[0x0][0x248] ;  /* 0x00009200ff657b82 */ /* 0x000e620000000800 */
[-C--:B------:R-:W-:Y:S01]  /*a1d0*/  LEA.HI.X.SX32 R91, R91, R121.reuse, 0x1, P0 ;  /* 0x000000795b5b7211 */ /* 0x080fe200000f0eff */
[----:B------:R-:W-:Y:S01]  /*a1e0*/  IMAD R93, R112, 0x16d, RZ ;  /* 0x0000016d705d7824 */ /* 0x000fe200078e02ff */
[-C--:B------:R-:W-:Y:S02]  /*a1f0*/  IADD3 R96, P1, R96, R120.reuse, RZ ;  /* 0x0000007860607210 */ /* 0x080fe40007f3e0ff */
[-C--:B------:R-:W-:Y:S01]  /*a200*/  IADD3 R92, P0, R92, R120.reuse, RZ ;  /* 0x000000785c5c7210 */ /* 0x080fe20007f1e0ff */
[----:B------:R-:W4:Y:S01]  /*a210*/  LDG.E.U16 R90, desc[UR60][R90.64] ;  /* 0x0000003c5a5a7981 */ /* 0x000f22000c1e1500 */
[----:B------:R-:W-:Y:S01]  /*a220*/  IADD3 R94, P2, R94, R120, RZ ;  /* 0x000000785e5e7210 */ /* 0x000fe20007f5e0ff */
[----:B------:R-:W1:Y:S01]  /*a230*/  LDC R106, c[0x0][0x248] ;  /* 0x00009200ff6a7b82 */ /* 0x000e620000000800 */
[-C--:B------:R-:W-:Y:S02]  /*a240*/  LEA.HI.X.SX32 R97, R95, R121.reuse, 0x1, P1 ;  /* 0x000000795f617211 */ /* 0x080fe400008f0eff */
[----:B------:R-:W-:-:S02]  /*a250*/  LEA.HI.X.SX32 R93, R93, R121, 0x1, P0 ;  /* 0x000000795d5d7211 */ /* 0x000fc400000f0eff */
[----:B------:R-:W-:-:S03]  /*a260*/  LEA.HI.X.SX32 R95, R98, R121, 0x1, P2 ;  /* 0x00000079625f7211 */ /* 0x000fc600010f0eff */
[----:B------:R-:W4:Y:S01]  /*a270*/  LDG.E.U16 R92, desc[UR60][R92.64] ;  /* 0x0000003c5c5c7981 */ /* 0x000f22000c1e1500 */
[----:B------:R-:W-:Y:S01]  /*a280*/  IMAD R98, R110, 0x2ea, RZ ;  /* 0x000002ea6e627824 */ /* 0x000fe200078e02ff */
[----:B------:R-:W5:Y:S02]  /*a290*/  LDC R108, c[0x0][0x248] ;  /* 0x00009200ff6c7b82 */ /* 0x000f640000000800 */
[----:B------:R0:W4:Y:S04]  /*a2a0*/  LDG.E.U16 R91, desc[UR60][R96.64] ;  /* 0x0000003c605b7981 */ /* 0x000128000c1e1500 */
[----:B------:R0:W4:Y:S01]  /*a2b0*/  LDG.E.U16 R93, desc[UR60][R94.64] ;  /* 0x0000003c5e5d7981 */ /* 0x000122000c1e1500 */
[----:B--2---:R-:W-:Y:S01]  /*a2c0*/  IMAD R123, R123, 0x174, RZ ;  /* 0x000001747b7b7824 */ /* 0x004fe200078e02ff */
[----:B------:R-:W2:Y:S01]  /*a2d0*/  LDC R110, c[0x0][0x248] ;  /* 0x00009200ff6e7b82 */ /* 0x000ea20000000800 */
[----:B0-----:R-:W-:-:S02]  /*a2e0*/  IMAD R96, R104, 0x2e8, RZ ;  /* 0x000002e868607824 */ /* 0x001fc400078e02ff */
[----:B------:R-:W-:-:S05]  /*a2f0*/  IMAD R94, R99, 0x2de, RZ ;  /* 0x000002de635e7824 */ /* 0x000fca00078e02ff */
[----:B------:R-:W0:Y:S01]  /*a300*/  LDC R112, c[0x0][0x248] ;  /* 0x00009200ff707b82 */ /* 0x000e220000000800 */
[----:B------:R-:W-:Y:S02]  /*a310*/  IMAD R95, R100, 0x16f, RZ ;  /* 0x0000016f645f7824 */ /* 0x000fe400078e02ff */
[----:B------:R-:W-:Y:S01]  /*a320*/  IMAD R100, R105, 0x2e6, RZ ;  /* 0x000002e669647824 */ /* 0x000fe200078e02ff */
[-C--:B------:R-:W-:Y:S01]  /*a330*/  IADD3 R94, P0, R94, R120.reuse, RZ ;  /* 0x000000785e5e7210 */ /* 0x080fe20007f1e0ff */
[----:B------:R-:W-:Y:S01]  /*a340*/  IMAD R97, R109, 0x173, RZ ;  /* 0x000001736d617824 */ /* 0x000fe200078e02ff */
[-C--:B------:R-:W-:Y:S01]  /*a350*/  IADD3 R96, P2, R96, R120.reuse, RZ ;  /* 0x0000007860607210 */ /* 0x080fe20007f5e0ff */
[----:B-1----:R-:W-:Y:S01]  /*a360*/  IMAD R99, R101, 0x175, RZ ;  /* 0x0000017565637824 */ /* 0x002fe200078e02ff */
[----:B------:R-:W-:Y:S01]  /*a370*/  IADD3 R100, P1, R100, R120, RZ ;  /* 0x0000007864647210 */ /* 0x000fe20007f3e0ff */
[----:B------:R-:W1:Y:S01]  /*a380*/  LDC R109, c[0x0][0x248] ;  /* 0x00009200ff6d7b82 */ /* 0x000e620000000800 */
[----:B------:R-:W-:-:S02]  /*a390*/  LEA.HI.X.SX32 R95, R95, R121, 0x1, P0 ;  /* 0x000000795f5f7211 */ /* 0x000fc400000f0eff */
[----:B------:R-:W-:Y:S02]  /*a3a0*/  IADD3 R98, P0, R98, R120, RZ ;  /* 0x0000007862627210 */ /* 0x000fe40007f1e0ff */
[-C--:B------:R-:W-:Y:S01]  /*a3b0*/  LEA.HI.X.SX32 R101, R97, R121.reuse, 0x1, P1 ;  /* 0x0000007961657211 */ /* 0x080fe200008f0eff */
[----:B------:R-:W4:Y:S01]  /*a3c0*/  LDG.E.U16 R94, desc[UR60][R94.64] ;  /* 0x0000003c5e5e7981 */ /* 0x000f22000c1e1500 */
[-C--:B------:R-:W-:Y:S01]  /*a3d0*/  LEA.HI.X.SX32 R97, R123, R121.reuse, 0x1, P2 ;  /* 0x000000797b617211 */ /* 0x080fe200010f0eff */
[----:B------:R-:W3:Y:S01]  /*a3e0*/  LDC R171, c[0x0][0x248] ;  /* 0x00009200ffab7b82 */ /* 0x000ee20000000800 */
[----:B------:R-:W-:-:S03]  /*a3f0*/  LEA.HI.X.SX32 R99, R99, R121, 0x1, P0 ;  /* 0x0000007963637211 */ /* 0x000fc600000f0eff */
[----:B------:R-:W4:Y:S01]  /*a400*/  LDG.E.U16 R96, desc[UR60][R96.64] ;  /* 0x0000003c60607981 */ /* 0x000f22000c1e1500 */
[----:B------:R-:W-:-:S03]  /*a410*/  IMAD R104, R113, 0x2ee, RZ ;  /* 0x000002ee71687824 */ /* 0x000fc600078e02ff */
[----:B------:R-:W2:Y:S01]  /*a420*/  LDC R123, c[0x0][0x248] ;  /* 0x00009200ff7b7b82 */ /* 0x000ea20000000800 */
[----:B------:R0:W4:Y:S04]  /*a430*/  LDG.E.U16 R95, desc[UR60][R100.64] ;  /* 0x0000003c645f7981 */ /* 0x000128000c1e1500 */
[----:B------:R0:W4:Y:S01]  /*a440*/  LDG.E.U16 R97, desc[UR60][R98.64] ;  /* 0x0000003c62617981 */ /* 0x000122000c1e1500 */
[----:B------:R-:W-:Y:S02]  /*a450*/  IMAD R105, R119, 0x2f8, RZ ;  /* 0x000002f877697824 */ /* 0x000fe400078e02ff */
[----:B------:R-:W1:Y:S01]  /*a460*/  LDC R113, c[0x0][0x248] ;  /* 0x00009200ff717b82 */ /* 0x000e620000000800 */
[----:B0-----:R-:W-:Y:S02]  /*a470*/  IMAD R100, R117, 0x2f6, RZ ;  /* 0x000002f675647824 */ /* 0x001fe400078e02ff */
[----:B------:R-:W-:Y:S01]  /*a480*/  IMAD R98, R106, 0x2ec, RZ ;  /* 0x000002ec6a627824 */ /* 0x000fe200078e02ff */
[----:B------:R-:W-:Y:S01]  /*a490*/  IADD3 R104, P1, R104, R120, RZ ;  /* 0x0000007868687210 */ /* 0x000fe20007f3e0ff */
[----:B------:R-:W-:-:S03]  /*a4a0*/  IMAD R101, R114, 0x177, RZ ;  /* 0x0000017772657824 */ /* 0x000fc600078e02ff */
[----:B------:R-:W0:Y:S01]  /*a4b0*/  LDC R119, c[0x0][0x248] ;  /* 0x00009200ff777b82 */ /* 0x000e220000000800 */
[----:B------:R-:W-:Y:S01]  /*a4c0*/  IADD3 R98, P0, R98, R120, RZ ;  /* 0x0000007862627210 */ /* 0x000fe20007f1e0ff */
[----:B------:R-:W-:-:S03]  /*a4d0*/  IMAD R106, R122, 0x17b, RZ ;  /* 0x0000017b7a6a7824 */ /* 0x000fc600078e02ff */
[-C--:B------:R-:W-:Y:S02]  /*a4e0*/  LEA.HI.X.SX32 R99, R102, R121.reuse, 0x1, P0 ;  /* 0x0000007966637211 */ /* 0x080fe400000f0eff */
[-C--:B------:R-:W-:Y:S01]  /*a4f0*/  IADD3 R100, P0, R100, R120.reuse, RZ ;  /* 0x0000007864647210 */ /* 0x080fe20007f1e0ff */
[----:B------:R-:W0:Y:S01]  /*a500*/  LDC R114, c[0x0][0x248] ;  /* 0x00009200ff727b82 */ /* 0x000e220000000800 */
[----:B------:R-:W-:Y:S01]  /*a510*/  IADD3 R102, P2, R105, R120, RZ ;  /* 0x0000007869667210 */ /* 0x000fe20007f5e0ff */
[----:B------:R-:W4:Y:S01]  /*a520*/  LDG.E.U16 R98, desc[UR60][R98.64] ;  /* 0x0000003c62627981 */ /* 0x000f22000c1e1500 */
[-C--:B------:R-:W-:Y:S02]  /*a530*/  LEA.HI.X.SX32 R105, R101, R121.reuse, 0x1, P1 ;  /* 0x0000007965697211 */ /* 0x080fe400008f0eff */
[-C--:B------:R-:W-:Y:S02]  /*a540*/  LEA.HI.X.SX32 R101, R106, R121.reuse, 0x1, P0 ;  /* 0x000000796a657211 */ /* 0x080fe400000f0eff */
[----:B------:R-:W-:Y:S01]  /*a550*/  LEA.HI.X.SX32 R103, R103, R121, 0x1, P2 ;  /* 0x0000007967677211 */ /* 0x000fe200010f0eff */
[----:B------:R-:W0:Y:S02]  /*a560*/  LDC R122, c[0x0][0x248] ;  /* 0x00009200ff7a7b82 */ /* 0x000e240000000800 */
[----:B------:R-:W4:Y:S01]  /*a570*/  LDG.E.U16 R100, desc[UR60][R100.64] ;  /* 0x0000003c64647981 */ /* 0x000f22000c1e1500 */
[----:B--2---:R-:W-:-:S03]  /*a580*/  IMAD R106, R123, 0x306, RZ ;  /* 0x000003067b6a7824 */ /* 0x004fc600078e02ff */
[----:B------:R2:W4:Y:S02]  /*a590*/  LDG.E.U16 R99, desc[UR60][R104.64] ;  /* 0x0000003c68637981 */ /* 0x000524000c1e1500 */
[----:B------:R-:W3:Y:S02]  /*a5a0*/  LDC R123, c[0x0][0x248] ;  /* 0x00009200ff7b7b82 */ /* 0x000ee40000000800 */
[----:B------:R5:W4:Y:S01]  /*a5b0*/  LDG.E.U16 R101, desc[UR60][R102.64] ;  /* 0x0000003c66657981 */ /* 0x000b22000c1e1500 */
[----:B--2---:R-:W-:-:S05]  /*a5c0*/  IMAD R104, R112, 0x2fe, RZ ;  /* 0x000002fe70687824 */ /* 0x004fca00078e02ff */
[----:B------:R-:W2:Y:S01]  /*a5d0*/  LDC R117, c[0x0][0x248] ;  /* 0x00009200ff757b82 */ /* 0x000ea20000000800 */
[----:B-----5:R-:W-:Y:S02]  /*a5e0*/  IMAD R102, R108, 0x2fa, RZ ;  /* 0x000002fa6c667824 */ /* 0x020fe400078e02ff */
[----:B-1----:R-:W-:-:S05]  /*a5f0*/  IMAD R103, R109, 0x17d, RZ ;  /* 0x0000017d6d677824 */ /* 0x002fca00078e02ff */
[----:B------:R-:W1:Y:S01]  /*a600*/  LDC R179, c[0x0][0x248] ;  /* 0x00009200ffb37b82 */ /* 0x000e620000000800 */
[----:B------:R-:W-:Y:S01]  /*a610*/  IMAD R108, R110, 0x2fc, RZ ;  /* 0x000002fc6e6c7824 */ /* 0x000fe200078e02ff */
[-C--:B------:R-:W-:Y:S01]  /*a620*/  IADD3 R102, P0, R102, R120.reuse, RZ ;  /* 0x0000007866667210 */ /* 0x080fe20007f1e0ff */
[----:B------:R-:W-:Y:S01]  /*a630*/  IMAD R105, R116, 0x17f, RZ ;  /* 0x0000017f74697824 */ /* 0x000fe200078e02ff */
[-C--:B------:R-:W-:Y:S01]  /*a640*/  IADD3 R104, P2, R104, R120.reuse, RZ ;  /* 0x0000007868687210 */ /* 0x080fe20007f5e0ff */
[----:B------:R-:W-:Y:S01]  /*a650*/  IMAD R110, R113, 0x183, RZ ;  /* 0x00000183716e7824 */ /* 0x000fe200078e02ff */
[-C--:B------:R-:W-:Y:S02]  /*a660*/  IADD3 R108, P1, R108, R120.reuse, RZ ;  /* 0x000000786c6c7210 */ /* 0x080fe40007f3e0ff */
[----:B------:R-:W-:Y:S01]  /*a670*/  LEA.HI.X.SX32 R103, R103, R121, 0x1, P0 ;  /* 0x0000007967677211 */ /* 0x000fe200000f0eff */
[----:B------:R-:W5:Y:S01]  /*a680*/  LDC R116, c[0x0][0x248] ;  /* 0x00009200ff747b82 */ /* 0x000f620000000800 */
[----:B------:R-:W-:-:S02]  /*a690*/  IADD3 R106, P0, R106, R120, RZ ;  /* 0x000000786a6a7210 */ /* 0x000fc40007f1e0ff */
[-C--:B------:R-:W-:Y:S01]  /*a6a0*/  LEA.HI.X.SX32 R109, R107, R121.reuse, 0x1, P1 ;  /* 0x000000796b6d7211 */ /* 0x080fe200008f0eff */
[----:B------:R-:W4:Y:S01]  /*a6b0*/  LDG.E.U16 R102, desc[UR60][R102.64] ;  /* 0x0000003c66667981 */ /* 0x000f22000c1e1500 */
[-C--:B------:R-:W-:Y:S02]  /*a6c0*/  LEA.HI.X.SX32 R105, R105, R121.reuse, 0x1, P2 ;  /* 0x0000007969697211 */ /* 0x080fe400010f0eff */
[----:B------:R-:W-:Y:S01]  /*a6d0*/  LEA.HI.X.SX32 R107, R110, R121, 0x1, P0 ;  /* 0x000000796e6b7211 */ /* 0x000fe200000f0eff */
[----:B------:R-:W1:Y:S02]  /*a6e0*/  LDC R185, c[0x0][0x248] ;  /* 0x00009200ffb97b82 */ /* 0x000e640000000800 */
[----:B------:R-:W4:Y:S01]  /*a6f0*/  LDG.E.U16 R104, desc[UR60][R104.64] ;  /* 0x0000003c68687981 */ /* 0x000f22000c1e1500 */
[----:B0-----:R-:W-:-:S03]  /*a700*/  IMAD R112, R119, 0x30a, RZ ;  /* 0x0000030a77707824 */ /* 0x001fc600078e02ff */
[----:B------:R0:W4:Y:S02]  /*a710*/  LDG.E.U16 R103, desc[UR60][R108.64] ;  /* 0x0000003c6c677981 */ /* 0x000124000c1e1500 */
[----:B------:R-:W1:Y:S02]  /*a720*/  LDC R183, c[0x0][0x248] ;  /* 0x00009200ffb77b82 */ /* 0x000e640000000800 */
[----:B------:R2:W4:Y:S01]  /*a730*/  LDG.E.U16 R105, desc[UR60][R106.64] ;  /* 0x0000003c6a697981 */ /* 0x000522000c1e1500 */
[----:B------:R-:W-:Y:S02]  /*a740*/  IMAD R110, R125, 0x30e, RZ ;  /* 0x0000030e7d6e7824 */ /* 0x000fe400078e02ff */
[----:B0-----:R-:W-:Y:S01]  /*a750*/  IMAD R108, R122, 0x30c, RZ ;  /* 0x0000030c7a6c7824 */ /* 0x001fe200078e02ff */
[-C--:B------:R-:W-:Y:S01]  /*a760*/  IADD3 R112, P1, R112, R120.reuse, RZ ;  /* 0x0000007870707210 */ /* 0x080fe20007f3e0ff */
[----:B------:R-:W-:Y:S01]  /*a770*/  IMAD R109, R124, 0x185, RZ ;  /* 0x000001857c6d7824 */ /* 0x000fe200078e02ff */
[----:B------:R-:W0:Y:S01]  /*a780*/  LDC R119, c[0x0][0x248] ;  /* 0x00009200ff777b82 */ /* 0x000e220000000800 */
[----:B--2---:R-:W-:Y:S01]  /*a790*/  IMAD R106, R114, 0x308, RZ ;  /* 0x00000308726a7824 */ /* 0x004fe200078e02ff */
[----:B------:R-:W-:-:S04]  /*a7a0*/  IADD3 R108, P2, R108, R120, RZ ;  /* 0x000000786c6c7210 */ /* 0x000fc80007f5e0ff */
[-C--:B------:R-:W-:Y:S01]  /*a7b0*/  IADD3 R106, P0, R106, R120.reuse, RZ ;  /* 0x000000786a6a7210 */ /* 0x080fe20007f1e0ff */
[----:B------:R-:W-:Y:S01]  /*a7c0*/  IMAD R114, R131, 0x187, RZ ;  /* 0x0000018783727824 */ /* 0x000fe200078e02ff */
[-C--:B------:R-:W-:Y:S01]  /*a7d0*/  LEA.HI.X.SX32 R113, R109, R121.reuse, 0x1, P1 ;  /* 0x000000796d717211 */ /* 0x080fe200008f0eff */
[----:B------:R-:W2:Y:S01]  /*a7e0*/  LDC R122, c[0x0][0x248] ;  /* 0x00009200ff7a7b82 */ /* 0x000ea20000000800 */
[-C--:B------:R-:W-:Y:S02]  /*a7f0*/  LEA.HI.X.SX32 R107, R249, R121.reuse, 0x1, P0 ;  /* 0x00000079f96b7211 */ /* 0x080fe400000f0eff */
[----:B------:R-:W-:Y:S02]  /*a800*/  IADD3 R110, P0, R110, R120, RZ ;  /* 0x000000786e6e7210 */ /* 0x000fe40007f1e0ff */
[-C--:B------:R-:W-:Y:S01]  /*a810*/  LEA.HI.X.SX32 R109, R111, R121.reuse, 0x1, P2 ;  /* 0x000000796f6d7211 */ /* 0x080fe200010f0eff */
[----:B------:R-:W4:Y:S01]  /*a820*/  LDG.E.U16 R106, desc[UR60][R106.64] ;  /* 0x0000003c6a6a7981 */ /* 0x000f22000c1e1500 */
[----:B------:R-:W-:Y:S01]  /*a830*/  LEA.HI.X.SX32 R111, R114, R121, 0x1, P0 ;  /* 0x00000079726f7211 */ /* 0x000fe200000f0eff */
[----:B------:R-:W1:Y:S02]  /*a840*/  LDC R125, c[0x0][0x248] ;  /* 0x00009200ff7d7b82 */ /* 0x000e640000000800 */
[----:B------:R-:W4:Y:S01]  /*a850*/  LDG.E.U16 R108, desc[UR60][R108.64] ;  /* 0x0000003c6c6c7981 */ /* 0x000f22000c1e1500 */
[----:B------:R-:W-:-:S05]  /*a860*/  IMAD R114, R128, 0x31c, RZ ;  /* 0x0000031c80727824 */ /* 0x000fca00078e02ff */
[----:B------:R-:W0:Y:S01]  /*a870*/  LDC R124, c[0x0][0x248] ;  /* 0x00009200ff7c7b82 */ /* 0x000e220000000800 */
[----:B------:R-:W4:Y:S04]  /*a880*/  LDG.E.U16 R107, desc[UR60][R112.64] ;  /* 0x0000003c706b7981 */ /* 0x000f28000c1e1500 */
[----:B------:R5:W4:Y:S03]  /*a890*/  LDG.E.U16 R109, desc[UR60][R110.64] ;  /* 0x0000003c6e6d7981 */ /* 0x000b26000c1e1500 */
[----:B------:R-:W2:Y:S01]  /*a8a0*/  LDC R249, c[0x0][0x248] ;  /* 0x00009200fff97b82 */ /* 0x000ea20000000800 */
[----:B-----5:R-:W-:-:S07]  /*a8b0*/  IMAD R110, R116, 0x316, RZ ;  /* 0x00000316746e7824 */ /* 0x020fce00078e02ff */
[----:B------:R-:W5:Y:S01]  /*a8c0*/  LDC R131, c[0x0][0x248] ;  /* 0x00009200ff837b82 */ /* 0x000f620000000800 */
[----:B---3--:R-:W-:Y:S02]  /*a8d0*/  IMAD R111, R123, 0x18b, RZ ;  /* 0x0000018b7b6f7824 */ /* 0x008fe400078e02ff */
        /* <DEDUP_REMOVED lines=8> */
[----:B------:R-:W4:Y:S01]  /*a960*/  LDG.E.U16 R110, desc[UR60][R110.64] ;  /* 0x0000003c6e6e7981 */ /* 0x000f22000c1e1500 */
[----:B------:R-:W-:Y:S01]  /*a970*/  IADD3 R114, P2, R114, R120, RZ ;  /* 0x0000007872727210 */ /* 0x000fe20007f5e0ff */
[----:B------:R-:W5:Y:S01]  /*a980*/  LDC R130, c[0x0][0x248] ;  /* 0x00009200ff827b82 */ /* 0x000f620000000800 */
        /* <DEDUP_REMOVED lines=11> */
[----:B-1----:R-:W-:-:S05]  /*aa40*/  IMAD R114, R119, 0x31e, RZ ;  /* 0x0000031e77727824 */ /* 0x002fca00078e02ff */
[----:B------:R-:W0:Y:S01]  /*aa50*/  LDC R137, c[0x0][0x248] ;  /* 0x00009200ff897b82 */ /* 0x000e220000000800 */
[----:B------:R-:W-:Y:S02]  /*aa60*/  IMAD R115, R122, 0x18f, RZ ;  /* 0x0000018f7a737824 */ /* 0x000fe400078e02ff */
[----:B------:R-:W-:Y:S01]  /*aa70*/  IMAD R122, R125, 0x326, RZ ;  /* 0x000003267d7a7824 */ /* 0x000fe200078e02ff */
[-C--:B------:R-:W-:Y:S01]  /*aa80*/  IADD3 R114, P0, R114, R120.reuse, RZ ;  /* 0x0000007872727210 */ /* 0x080fe20007f1e0ff */
[----:B------:R-:W-:Y:S01]  /*aa90*/  IMAD R117, R135, 0x193, RZ ;  /* 0x0000019387757824 */ /* 0x000fe200078e02ff */
[-C--:B------:R-:W-:Y:S01]  /*aaa0*/  IADD3 R116, P2, R116, R120.reuse, RZ ;  /* 0x0000007874747210 */ /* 0x080fe20007f5e0ff */
[----:B---3--:R-:W-:Y:S01]  /*aab0*/  IMAD R119, R123, 0x195, RZ ;  /* 0x000001957b777824 */ /* 0x008fe200078e02ff */
[----:B------:R-:W-:Y:S01]  /*aac0*/  IADD3 R122, P1, R122, R120, RZ ;  /* 0x000000787a7a7210 */ /* 0x000fe20007f3e0ff */
[----:B------:R-:W1:Y:S01]  /*aad0*/  LDC R135, c[0x0][0x248] ;  /* 0x00009200ff877b82 */ /* 0x000e620000000800 */
[----:B------:R-:W-:-:S02]  /*aae0*/  LEA.HI.X.SX32 R115, R115, R121, 0x1, P0 ;  /* 0x0000007973737211 */ /* 0x000fc400000f0eff */
[-C--:B------:R-:W-:Y:S02]  /*aaf0*/  IADD3 R118, P0, R118, R120.reuse, RZ ;  /* 0x0000007876767210 */ /* 0x080fe40007f1e0ff */
[-C--:B------:R-:W-:Y:S01]  /*ab00*/  LEA.HI.X.SX32 R123, R117, R121.reuse, 0x1, P1 ;  /* 0x00000079757b7211 */ /* 0x080fe200008f0eff */
[----:B-----5:R-:W-:Y:S01]  /*ab10*/  IMAD R124, R131, 0x32e, RZ ;  /* 0x0000032e837c7824 */ /* 0x020fe200078e02ff */
[-C--:B------:R-:W-:Y:S01]  /*ab20*/  LEA.HI.X.SX32 R117, R249, R121.reuse, 0x1, P2 ;  /* 0x00000079f9757211 */ /* 0x080fe200010f0eff */
[----:B------:R-:W3:Y:S01]  /*ab30*/  LDG.E.U16 R114, desc[UR60][R114.64] ;  /* 0x0000003c72727981 */ /* 0x000ee2000c1e1500 */
[----:B------:R-:W-:Y:S01]  /*ab40*/  LEA.HI.X.SX32 R119, R119, R121, 0x1, P0 ;  /* 0x0000007977777211 */ /* 0x000fe200000f0eff */
[----:B------:R-:W-:Y:S01]  /*ab50*/  IMAD R125, R139, 0x197, RZ ;  /* 0x000001978b7d7824 */ /* 0x000fe200078e02ff */
[----:B------:R-:W-:Y:S01]  /*ab60*/  IADD3 R124, P1, R124, R120, RZ ;  /* 0x000000787c7c7210 */ /* 0x000fe20007f3e0ff */
[----:B------:R-:W5:Y:S01]  /*ab70*/  LDG.E.U16 R116, desc[UR60][R116.64] ;  /* 0x0000003c74747981 */ /* 0x000f62000c1e1500 */
[----:B------:R-:W2:Y:S03]  /*ab80*/  LDC R139, c[0x0][0x248] ;  /* 0x00009200ff8b7b82 */ /* 0x000ea60000000800 */
[----:B------:R-:W3:Y:S05]  /*ab90*/  LDG.E.U16 R115, desc[UR60][R122.64] ;  /* 0x0000003c7a737981 */ /* 0x000eea000c1e1500 */
[----:B------:R-:W2:Y:S01]  /*aba0*/  LDC R249, c[0x0][0x248] ;  /* 0x00009200fff97b82 */ /* 0x000ea20000000800 */
[----:B------:R0:W5:Y:S07]  /*abb0*/  LDG.E.U16 R117, desc[UR60][R118.64] ;  /* 0x0000003c76757981 */ /* 0x00016e000c1e1500 */
[----:B------:R-:W4:Y:S01]  /*abc0*/  LDC R181, c[0x0][0x248] ;  /* 0x00009200ffb57b82 */ /* 0x000f220000000800 */
[----:B0-----:R-:W-:-:S02]  /*abd0*/  IMAD R118, R130, 0x32c, RZ ;  /* 0x0000032c82767824 */ /* 0x001fc400078e02ff */
[----:B------:R-:W-:Y:S02]  /*abe0*/  IMAD R130, R143, 0x336, RZ ;  /* 0x000003368f827824 */ /* 0x000fe400078e02ff */
[----:B------:R-:W-:Y:S01]  /*abf0*/  IMAD R122, R145, 0x338, RZ ;  /* 0x00000338917a7824 */ /* 0x000fe200078e02ff */
[-C--:B------:R-:W-:Y:S02]  /*ac00*/  IADD3 R118, P0, R118, R120.reuse, RZ ;  /* 0x0000007876767210 */ /* 0x080fe40007f1e0ff */
[----:B------:R-:W0:Y:S01]  /*ac10*/  LDC R145, c[0x0][0x248] ;  /* 0x00009200ff917b82 */ /* 0x000e220000000800 */
[----:B------:R-:W-:Y:S01]  /*ac20*/  IMAD R123, R155, 0x19b, RZ ;  /* 0x0000019b9b7b7824 */ /* 0x000fe200078e02ff */
[-C--:B------:R-:W-:Y:S02]  /*ac30*/  LEA.HI.X.SX32 R125, R125, R121.reuse, 0x1, P1 ;  /* 0x000000797d7d7211 */ /* 0x080fe400008f0eff */
[----:B------:R-:W-:Y:S02]  /*ac40*/  LEA.HI.X.SX32 R119, R126, R121, 0x1, P0 ;  /* 0x000000797e777211 */ /* 0x000fe400000f0eff */
[----:B------:R-:W-:-:S02]  /*ac50*/  IADD3 R130, P0, R130, R120, RZ ;  /* 0x0000007882827210 */ /* 0x000fc40007f1e0ff */
[----:B------:R-:W-:Y:S01]  /*ac60*/  IADD3 R122, P2, R122, R120, RZ ;  /* 0x000000787a7a7210 */ /* 0x000fe20007f5e0ff */
[----:B------:R-:W0:Y:S01]  /*ac70*/  LDC R143, c[0x0][0x248] ;  /* 0x00009200ff8f7b82 */ /* 0x000e220000000800 */
[----:B------:R-:W5:Y:S01]  /*ac80*/  LDG.E.U16 R118, desc[UR60][R118.64] ;  /* 0x0000003c76767981 */ /* 0x000f62000c1e1500 */
[-C--:B------:R-:W-:Y:S02]  /*ac90*/  LEA.HI.X.SX32 R131, R123, R121.reuse, 0x1, P0 ;  /* 0x000000797b837211 */ /* 0x080fe400000f0eff */
[----:B------:R-:W-:-:S03]  /*aca0*/  LEA.HI.X.SX32 R123, R127, R121, 0x1, P2 ;  /* 0x000000797f7b7211 */ /* 0x000fc600010f0eff */
[----:B------:R-:W5:Y:S01]  /*acb0*/  LDG.E.U16 R130, desc[UR60][R130.64] ;  /* 0x0000003c82827981 */ /* 0x000f62000c1e1500 */
[----:B------:R-:W0:Y:S03]  /*acc0*/  LDC R155, c[0x0][0x248] ;  /* 0x00009200ff9b7b82 */ /* 0x000e260000000800 */
[----:B------:R1:W5:Y:S01]  /*acd0*/  LDG.E.U16 R119, desc[UR60][R124.64] ;  /* 0x0000003c7c777981 */ /* 0x000362000c1e1500 */
[----:B------:R-:W-:-:S04]  /*ace0*/  IMAD R126, R137, 0x33e, RZ ;  /* 0x0000033e897e7824 */ /* 0x000fc800078e02ff */
[----:B------:R-:W4:Y:S01]  /*acf0*/  LDC R217, c[0x0][0x248] ;  /* 0x00009200ffd97b82 */ /* 0x000f220000000800 */
[----:B------:R2:W5:Y:S01]  /*ad00*/  LDG.E.U16 R131, desc[UR60][R122.64] ;  /* 0x0000003c7a837981 */ /* 0x000562000c1e1500 */
[----:B-1----:R-:W-:-:S06]  /*ad10*/  IMAD R124, R135, 0x33c, RZ ;  /* 0x0000033c877c7824 */ /* 0x002fcc00078e02ff */
[----:B------:R-:W1:Y:S01]  /*ad20*/  LDC R191, c[0x0][0x248] ;  /* 0x00009200ffbf7b82 */ /* 0x000e620000000800 */
[-C--:B------:R-:W-:Y:S01]  /*ad30*/  IADD3 R124, P1, R124, R120.reuse, RZ ;  /* 0x000000787c7c7210 */ /* 0x080fe20007f3e0ff */
[----:B--2---:R-:W-:Y:S02]  /*ad40*/  IMAD R122, R128, 0x33a, RZ ;  /* 0x0000033a807a7824 */ /* 0x004fe400078e02ff */
[----:B------:R-:W-:Y:S01]  /*ad50*/  IMAD R123, R129, 0x19d, RZ ;  /* 0x0000019d817b7824 */ /* 0x000fe200078e02ff */
[-C--:B------:R-:W-:Y:S01]  /*ad60*/  LEA.HI.X.SX32 R125, R133, R121.reuse, 0x1, P1 ;  /* 0x00000079857d7211 */ /* 0x080fe200008f0eff */
[----:B------:R-:W-:Y:S01]  /*ad70*/  IMAD R128, R153, 0x346, RZ ;  /* 0x0000034699807824 */ /* 0x000fe200078e02ff */
[-C--:B------:R-:W-:Y:S01]  /*ad80*/  IADD3 R122, P0, R122, R120.reuse, RZ ;  /* 0x000000787a7a7210 */ /* 0x080fe20007f1e0ff */
[----:B------:R-:W2:Y:S01]  /*ad90*/  LDC R153, c[0x0][0x248] ;  /* 0x00009200ff997b82 */ /* 0x000ea20000000800 */
[----:B------:R-:W-:Y:S01]  /*ada0*/  IMAD R127, R147, 0x19f, RZ ;  /* 0x0000019f937f7824 */ /* 0x000fe200078e02ff */
[-C--:B------:R-:W-:Y:S01]  /*adb0*/  IADD3 R126, P2, R126, R120.reuse, RZ ;  /* 0x000000787e7e7210 */ /* 0x080fe20007f5e0ff */
[----:B------:R-:W-:Y:S01]  /*adc0*/  IMAD R129, R139, 0x1a3, RZ ;  /* 0x000001a38b817824 */ /* 0x000fe200078e02ff */
[----:B------:R-:W-:Y:S01]  /*add0*/  LEA.HI.X.SX32 R123, R123, R121, 0x1, P0 ;  /* 0x000000797b7b7211 */ /* 0x000fe200000f0eff */
[----:B------:R0:W5:Y:S01]  /*ade0*/  LDG.E.U16 R135, desc[UR60][R124.64] ;  /* 0x0000003c7c877981 */ /* 0x000162000c1e1500 */
[----:B------:R-:W-:-:S02]  /*adf0*/  IADD3 R128, P0, R128, R120, RZ ;  /* 0x0000007880807210 */ /* 0x000fc40007f1e0ff */
[-C--:B------:R-:W-:Y:S01]  /*ae00*/  LEA.HI.X.SX32 R127, R127, R121.reuse, 0x1, P2 ;  /* 0x000000797f7f7211 */ /* 0x080fe200010f0eff */
[----:B------:R0:W5:Y:S01]  /*ae10*/  LDG.E.U16 R133, desc[UR60][R122.64] ;  /* 0x0000003c7a857981 */ /* 0x000162000c1e1500 */
[----:B------:R-:W-:Y:S01]  /*ae20*/  LEA.HI.X.SX32 R129, R129, R121, 0x1, P0 ;  /* 0x0000007981817211 */ /* 0x000fe200000f0eff */
[----:B------:R-:W-:Y:S01]  /*ae30*/  IMAD R249, R249, 0x1a4, RZ ;  /* 0x000001a4f9f97824 */ /* 0x000fe200078e02ff */
[----:B------:R-:W1:Y:S01]  /*ae40*/  LDC R209, c[0x0][0x248] ;  /* 0x00009200ffd17b82 */ /* 0x000e620000000800 */
[----:B------:R0:W5:Y:S02]  /*ae50*/  LDG.E.U16 R137, desc[UR60][R126.64] ;  /* 0x0000003c7e897981 */ /* 0x000164000c1e1500 */
[----:B0-----:R-:W-:Y:S02]  /*ae60*/  IMAD R124, R145, 0x34a, RZ ;  /* 0x0000034a917c7824 */ /* 0x001fe400078e02ff */
[----:B------:R-:W-:Y:S01]  /*ae70*/  IMAD R125, R161, 0x1a5, RZ ;  /* 0x000001a5a17d7824 */ /* 0x000fe200078e02ff */
[----:B------:R0:W5:Y:S01]  /*ae80*/  LDG.E.U16 R139, desc[UR60][R128.64] ;  /* 0x0000003c808b7981 */ /* 0x000162000c1e1500 */
[----:B------:R-:W-:Y:S01]  /*ae90*/  IMAD R122, R143, 0x348, RZ ;  /* 0x000003488f7a7824 */ /* 0x000fe200078e02ff */
[----:B------:R-:W-:Y:S01]  /*aea0*/  IADD3 R124, P1, R124, R120, RZ ;  /* 0x000000787c7c7210 */ /* 0x000fe20007f3e0ff */
[----:B------:R-:W1:Y:S01]  /*aeb0*/  LDC R161, c[0x0][0x248] ;  /* 0x00009200ffa17b82 */ /* 0x000e620000000800 */
[----:B------:R-:W-:-:S02]  /*aec0*/  IMAD R126, R159, 0x34c, RZ ;  /* 0x0000034c9f7e7824 */ /* 0x000fc400078e02ff */
[-C--:B------:R-:W-:Y:S02]  /*aed0*/  LEA.HI.X.SX32 R125, R125, R121.reuse, 0x1, P1 ;  /* 0x000000797d7d7211 */ /* 0x080fe400008f0eff */
[-C--:B------:R-:W-:Y:S01]  /*aee0*/  IADD3 R122, P0, R122, R120.reuse, RZ ;  /* 0x000000787a7a7210 */ /* 0x080fe20007f1e0ff */
[----:B0-----:R-:W-:Y:S02]  /*aef0*/  IMAD R128, R163, 0x34e, RZ ;  /* 0x0000034ea3807824 */ /* 0x001fe400078e02ff */
[----:B------:R-:W0:Y:S01]  /*af00*/  LDC R159, c[0x0][0x248] ;  /* 0x00009200ff9f7b82 */ /* 0x000e220000000800 */
[-C--:B------:R-:W-:Y:S01]  /*af10*/  IADD3 R126, P2, R126, R120.reuse, RZ ;  /* 0x000000787e7e7210 */ /* 0x080fe20007f5e0ff */
[----:B------:R-:W-:Y:S01]  /*af20*/  IMAD R129, R167, 0x1a7, RZ ;  /* 0x000001a7a7817824 */ /* 0x000fe200078e02ff */
[----:B------:R-:W-:Y:S01]  /*af30*/  LEA.HI.X.SX32 R123, R249, R121, 0x1, P0 ;  /* 0x00000079f97b7211 */ /* 0x000fe200000f0eff */
[----:B------:R2:W5:Y:S01]  /*af40*/  LDG.E.U16 R143, desc[UR60][R124.64] ;  /* 0x0000003c7c8f7981 */ /* 0x000562000c1e1500 */
[----:B------:R-:W-:-:S03]  /*af50*/  IADD3 R128, P0, R128, R120, RZ ;  /* 0x0000007880807210 */ /* 0x000fc60007f1e0ff */
[----:B------:R-:W1:Y:S01]  /*af60*/  LDC R167, c[0x0][0x248] ;  /* 0x00009200ffa77b82 */ /* 0x000e620000000800 */
[-C--:B------:R-:W-:Y:S02]  /*af70*/  LEA.HI.X.SX32 R127, R141, R121.reuse, 0x1, P2 ;  /* 0x000000798d7f7211 */ /* 0x080fe400010f0eff */
[----:B------:R2:W5:Y:S02]  /*af80*/  LDG.E.U16 R141, desc[UR60][R122.64] ;  /* 0x0000003c7a8d7981 */ /* 0x000564000c1e1500 */
[----:B--2---:R-:W-:Y:S01]  /*af90*/  IMAD R124, R157, 0x358, RZ ;  /* 0x000003589d7c7824 */ /* 0x004fe200078e02ff */
[----:B------:R-:W-:Y:S02]  /*afa0*/  LEA.HI.X.SX32 R129, R129, R121, 0x1, P0 ;  /* 0x0000007981817211 */ /* 0x000fe400000f0eff */
[----:B------:R-:W2:Y:S01]  /*afb0*/  LDC R157, c[0x0][0x248] ;  /* 0x00009200ff9d7b82 */ /* 0x000ea20000000800 */
[----:B------:R0:W5:Y:S01]  /*afc0*/  LDG.E.U16 R145, desc[UR60][R126.64] ;  /* 0x0000003c7e917981 */ /* 0x000162000c1e1500 */
[----:B------:R-:W-:-:S03]  /*afd0*/  IMAD R122, R153, 0x356, RZ ;  /* 0x00000356997a7824 */ /* 0x000fc600078e02ff */
[----:B------:R0:W5:Y:S03]  /*afe0*/  LDG.E.U16 R147, desc[UR60][R128.64] ;  /* 0x0000003c80937981 */ /* 0x000166000c1e1500 */
[----:B------:R-:W2:Y:S01]  /*aff0*/  LDC R249, c[0x0][0x248] ;  /* 0x00009200fff97b82 */ /* 0x000ea20000000800 */
[----:B------:R-:W-:Y:S01]  /*b000*/  IMAD R123, R155, 0x1ab, RZ ;  /* 0x000001ab9b7b7824 */ /* 0x000fe200078e02ff */
[----:B------:R-:W-:Y:S01]  /*b010*/  IADD3 R122, P0, R122, R120, RZ ;  /* 0x000000787a7a7210 */ /* 0x000fe20007f1e0ff */
[----:B0-----:R-:W-:-:S05]  /*b020*/  IMAD R126, R169, 0x35a, RZ ;  /* 0x0000035aa97e7824 */ /* 0x001fca00078e02ff */
[----:B------:R-:W0:Y:S01]  /*b030*/  LDC R163, c[0x0][0x248] ;  /* 0x00009200ffa37b82 */ /* 0x000e220000000800 */
[----:B------:R-:W-:Y:S01]  /*b040*/  IMAD R128, R175, 0x35c, RZ ;  /* 0x0000035caf807824 */ /* 0x000fe200078e02ff */
[-C--:B------:R-:W-:Y:S01]  /*b050*/  IADD3 R124, P1, R124, R120.reuse, RZ ;  /* 0x000000787c7c7210 */ /* 0x080fe20007f3e0ff */
[----:B------:R-:W-:Y:S01]  /*b060*/  IMAD R127, R173, 0x1ad, RZ ;  /* 0x000001adad7f7824 */ /* 0x000fe200078e02ff */
[-C--:B------:R-:W-:Y:S02]  /*b070*/  LEA.HI.X.SX32 R123, R123, R121.reuse, 0x1, P0 ;  /* 0x000000797b7b7211 */ /* 0x080fe400000f0eff */
[-C--:B------:R-:W-:Y:S02]  /*b080*/  IADD3 R126, P2, R126, R120.reuse, RZ ;  /* 0x000000787e7e7210 */ /* 0x080fe40007f5e0ff */
[----:B------:R-:W-:Y:S01]  /*b090*/  IADD3 R128, P0, R128, R120, RZ ;  /* 0x0000007880807210 */ /* 0x000fe20007f1e0ff */
[----:B------:R-:W0:Y:S01]  /*b0a0*/  LDC R175, c[0x0][0x248] ;  /* 0x00009200ffaf7b82 */ /* 0x000e220000000800 */
[----:B------:R-:W-:-:S02]  /*b0b0*/  LEA.HI.X.SX32 R125, R149, R121, 0x1, P1 ;  /* 0x00000079957d7211 */ /* 0x000fc400008f0eff */
[-C--:B------:R-:W-:Y:S01]  /*b0c0*/  LEA.HI.X.SX32 R127, R127, R121.reuse, 0x1, P2 ;  /* 0x000000797f7f7211 */ /* 0x080fe200010f0eff */
[----:B------:R1:W5:Y:S01]  /*b0d0*/  LDG.E.U16 R149, desc[UR60][R122.64] ;  /* 0x0000003c7a957981 */ /* 0x000362000c1e1500 */
[----:B------:R-:W-:-:S03]  /*b0e0*/  LEA.HI.X.SX32 R129, R151, R121, 0x1, P0 ;  /* 0x0000007997817211 */ /* 0x000fc600000f0eff */
[----:B------:R1:W5:Y:S01]  /*b0f0*/  LDG.E.U16 R153, desc[UR60][R126.64] ;  /* 0x0000003c7e997981 */ /* 0x000362000c1e1500 */
[----:B------:R-:W0:Y:S03]  /*b100*/  LDC R169, c[0x0][0x248] ;  /* 0x00009200ffa97b82 */ /* 0x000e260000000800 */
[----:B------:R2:W5:Y:S01]  /*b110*/  LDG.E.U16 R155, desc[UR60][R128.64] ;  /* 0x0000003c809b7981 */ /* 0x000562000c1e1500 */
[----:B-1----:R-:W-:Y:S02]  /*b120*/  IMAD R122, R159, 0x35e, RZ ;  /* 0x0000035e9f7a7824 */ /* 0x002fe400078e02ff */
[----:B------:R-:W-:Y:S01]  /*b130*/  IMAD R123, R161, 0x1af, RZ ;  /* 0x000001afa17b7824 */ /* 0x000fe200078e02ff */
[----:B------:R0:W5:Y:S01]  /*b140*/  LDG.E.U16 R151, desc[UR60][R124.64] ;  /* 0x0000003c7c977981 */ /* 0x000162000c1e1500 */
[----:B------:R-:W-:Y:S01]  /*b150*/  IMAD R126, R167, 0x368, RZ ;  /* 0x00000368a77e7824 */ /* 0x000fe200078e02ff */
[-C--:B------:R-:W-:Y:S01]  /*b160*/  IADD3 R122, P0, R122, R120.reuse, RZ ;  /* 0x000000787a7a7210 */ /* 0x080fe20007f1e0ff */
[----:B--2---:R-:W-:Y:S01]  /*b170*/  IMAD R249, R249, 0x1b4, RZ ;  /* 0x000001b4f9f97824 */ /* 0x004fe200078e02ff */
[----:B------:R-:W1:Y:S01]  /*b180*/  LDC R173, c[0x0][0x248] ;  /* 0x00009200ffad7b82 */ /* 0x000e620000000800 */
[----:B------:R-:W-:Y:S01]  /*b190*/  IMAD R128, R157, 0x36a, RZ ;  /* 0x0000036a9d807824 */ /* 0x000fe200078e02ff */
[----:B------:R-:W-:Y:S01]  /*b1a0*/  LEA.HI.X.SX32 R123, R123, R121, 0x1, P0 ;  /* 0x000000797b7b7211 */ /* 0x000fe200000f0eff */
[----:B------:R-:W-:Y:S01]  /*b1b0*/  IMAD R129, R177, 0x1b5, RZ ;  /* 0x000001b5b1817824 */ /* 0x000fe200078e02ff */
[----:B------:R-:W-:-:S02]  /*b1c0*/  IADD3 R126, P2, R126, R120, RZ ;  /* 0x000000787e7e7210 */ /* 0x000fc40007f5e0ff */
[-C--:B------:R-:W-:Y:S01]  /*b1d0*/  IADD3 R128, P0, R128, R120.reuse, RZ ;  /* 0x0000007880807210 */ /* 0x080fe20007f1e0ff */
[----:B0-----:R-:W-:Y:S01]  /*b1e0*/  IMAD R124, R163, 0x366, RZ ;  /* 0x00000366a37c7824 */ /* 0x001fe200078e02ff */
[-C--:B------:R-:W-:Y:S01]  /*b1f0*/  LEA.HI.X.SX32 R127, R249, R121.reuse, 0x1, P2 ;  /* 0x00000079f97f7211 */ /* 0x080fe200010f0eff */
[----:B------:R-:W-:Y:S01]  /*b200*/  IMAD R125, R171, 0x1b3, RZ ;  /* 0x000001b3ab7d7824 */ /* 0x000fe200078e02ff */
[-C--:B------:R-:W-:Y:S01]  /*b210*/  LEA.HI.X.SX32 R129, R129, R121.reuse, 0x1, P0 ;  /* 0x0000007981817211 */ /* 0x080fe200000f0eff */
[----:B------:R-:W2:Y:S01]  /*b220*/  LDG.E.U16 R157, desc[UR60][R122.64] ;  /* 0x0000003c7a9d7981 */ /* 0x000ea2000c1e1500 */
[----:B------:R-:W-:Y:S01]  /*b230*/  IADD3 R124, P1, R124, R120, RZ ;  /* 0x000000787c7c7210 */ /* 0x000fe20007f3e0ff */
[----:B------:R-:W0:Y:S02]  /*b240*/  LDC R171, c[0x0][0x248] ;  /* 0x00009200ffab7b82 */ /* 0x000e240000000800 */
[----:B------:R1:W2:Y:S01]  /*b250*/  LDG.E.U16 R161, desc[UR60][R126.64] ;  /* 0x0000003c7ea17981 */ /* 0x0002a2000c1e1500 */
[----:B------:R-:W-:-:S03]  /*b260*/  LEA.HI.X.SX32 R125, R125, R121, 0x1, P1 ;  /* 0x000000797d7d7211 */ /* 0x000fc600008f0eff */
[----:B------:R1:W2:Y:S02]  /*b270*/  LDG.E.U16 R163, desc[UR60][R128.64] ;  /* 0x0000003c80a37981 */ /* 0x0002a4000c1e1500 */
[----:B------:R-:W0:Y:S02]  /*b280*/  LDC R177, c[0x0][0x248] ;  /* 0x00009200ffb17b82 */ /* 0x000e240000000800 */
[----:B------:R1:W2:Y:S02]  /*b290*/  LDG.E.U16 R159, desc[UR60][R124.64] ;  /* 0x0000003c7c9f7981 */ /* 0x0002a4000c1e1500 */
[----:B-1----:R-:W-:-:S04]  /*b2a0*/  IMAD R126, R179, 0x376, RZ ;  /* 0x00000376b37e7824 */ /* 0x002fc800078e02ff */
[----:B------:R-:W1:Y:S08]  /*b2b0*/  LDC R129, c[0x0][0x248] ;  /* 0x00009200ff817b82 */ /* 0x000e700000000800 */
[----:B------:R-:W0:Y:S01]  /*b2c0*/  LDC R179, c[0x0][0x248] ;  /* 0x00009200ffb37b82 */ /* 0x000e220000000800 */
[----:B------:R-:W-:-:S07]  /*b2d0*/  IMAD R124, R175, 0x36e, RZ ;  /* 0x0000036eaf7c7824 */ /* 0x000fce00078e02ff */
[----:B------:R-:W4:Y:S01]  /*b2e0*/  LDC R128, c[0x0][0x248] ;  /* 0x00009200ff807b82 */ /* 0x000f220000000800 */
[----:B------:R-:W-:-:S07]  /*b2f0*/  IMAD R122, R169, 0x36c, RZ ;  /* 0x0000036ca97a7824 */ /* 0x000fce00078e02ff */
[----:B------:R-:W4:Y:S01]  /*b300*/  LDC R175, c[0x0][0x248] ;  /* 0x00009200ffaf7b82 */ /* 0x000f220000000800 */
[----:B------:R-:W-:Y:S01]  /*b310*/  IADD3 R122, P0, R122, R120, RZ ;  /* 0x000000787a7a7210 */ /* 0x000fe20007f1e0ff */
[----:B------:R-:W-:-:S03]  /*b320*/  IMAD R127, R185, 0x1bb, RZ ;  /* 0x000001bbb97f7824 */ /* 0x000fc600078e02ff */
[----:B------:R-:W-:-:S03]  /*b330*/  LEA.HI.X.SX32 R123, R165, R121, 0x1, P0 ;  /* 0x00000079a57b7211 */ /* 0x000fc600000f0eff */
[----:B------:R-:W3:Y:S01]  /*b340*/  LDC R185, c[0x0][0x248] ;  /* 0x00009200ffb97b82 */ /* 0x000ee20000000800 */
[----:B------:R-:W-:Y:S01]  /*b350*/  IMAD R125, R183, 0x1b7, RZ ;  /* 0x000001b7b77d7824 */ /* 0x000fe200078e02ff */
[----:B------:R1:W2:Y:S01]  /*b360*/  LDG.E.U16 R165, desc[UR60][R122.64] ;  /* 0x0000003c7aa57981 */ /* 0x0002a2000c1e1500 */
[----:B------:R-:W-:-:S05]  /*b370*/  IADD3 R126, P2, R126, R120, RZ ;  /* 0x000000787e7e7210 */ /* 0x000fca0007f5e0ff */
[----:B------:R-:W3:Y:S01]  /*b380*/  LDC R183, c[0x0][0x248] ;  /* 0x00009200ffb77b82 */ /* 0x000ee20000000800 */
[----:B-1----:R-:W-:Y:S02]  /*b390*/  IMAD R123, R129, 0x1c3, RZ ;  /* 0x000001c3817b7824 */ /* 0x002fe400078e02ff */
[----:B0-----:R-:W-:Y:S02]  /*b3a0*/  IMAD R129, R179, 0x1db, RZ ;  /* 0x000001dbb3817824 */ /* 0x001fe400078e02ff */
[----:B----4-:R-:W-:-:S03]  /*b3b0*/  IMAD R122, R128, 0x386, RZ ;  /* 0x00000386807a7824 */ /* 0x010fc600078e02ff */
[----:B------:R-:W0:Y:S01]  /*b3c0*/  LDC R179, c[0x0][0x248] ;  /* 0x00009200ffb37b82 */ /* 0x000e220000000800 */
[-C--:B------:R-:W-:Y:S01]  /*b3d0*/  IADD3 R124, P1, R124, R120.reuse, RZ ;  /* 0x000000787c7c7210 */ /* 0x080fe20007f3e0ff */
[----:B------:R-:W-:Y:S01]  /*b3e0*/  IMAD R128, R175, 0x3b6, RZ ;  /* 0x000003b6af807824 */ /* 0x000fe200078e02ff */
[-C--:B------:R-:W-:Y:S02]  /*b3f0*/  LEA.HI.X.SX32 R127, R127, R121.reuse, 0x1, P2 ;  /* 0x000000797f7f7211 */ /* 0x080fe400010f0eff */
[-C--:B------:R-:W-:Y:S02]  /*b400*/  IADD3 R122, P0, R122, R120.reuse, RZ ;  /* 0x000000787a7a7210 */ /* 0x080fe40007f1e0ff */
[-C--:B------:R-:W-:Y:S01]  /*b410*/  LEA.HI.X.SX32 R125, R125, R121.reuse, 0x1, P1 ;  /* 0x000000797d7d7211 */ /* 0x080fe200008f0eff */
[----:B------:R1:W4:Y:S01]  /*b420*/  LDG.E.U16 R169, desc[UR60][R126.64] ;  /* 0x0000003c7ea97981 */ /* 0x000322000c1e1500 */
[-C--:B------:R-:W-:Y:S01]  /*b430*/  LEA.HI.X.SX32 R123, R123, R121.reuse, 0x1, P0 ;  /* 0x000000797b7b7211 */ /* 0x080fe200000f0eff */
[----:B------:R-:W0:Y:S01]  /*b440*/  LDC R215, c[0x0][0x248] ;  /* 0x00009200ffd77b82 */ /* 0x000e220000000800 */
[----:B------:R-:W-:Y:S01]  /*b450*/  IADD3 R128, P2, R128, R120, RZ ;  /* 0x0000007880807210 */ /* 0x000fe20007f5e0ff */
[----:B------:R1:W4:Y:S02]  /*b460*/  LDG.E.U16 R167, desc[UR60][R124.64] ;  /* 0x0000003c7ca77981 */ /* 0x000324000c1e1500 */
[----:B-1----:R-:W-:Y:S01]  /*b470*/  IMAD R126, R181, 0x3a6, RZ ;  /* 0x000003a6b57e7824 */ /* 0x002fe200078e02ff */
[----:B------:R-:W-:Y:S01]  /*b480*/  LEA.HI.X.SX32 R129, R129, R121, 0x1, P2 ;  /* 0x0000007981817211 */ /* 0x000fe200010f0eff */
[----:B------:R-:W-:-:S02]  /*b490*/  IMAD R127, R177, 0x1d3, RZ ;  /* 0x000001d3b17f7824 */ /* 0x000fc400078e02ff */
[----:B------:R-:W1:Y:S01]  /*b4a0*/  LDC R211, c[0x0][0x248] ;  /* 0x00009200ffd37b82 */ /* 0x000e620000000800 */
[----:B------:R-:W-:Y:S01]  /*b4b0*/  IMAD R125, R171, 0x1cb, RZ ;  /* 0x000001cbab7d7824 */ /* 0x000fe200078e02ff */
[----:B------:R-:W-:Y:S01]  /*b4c0*/  IADD3 R126, P0, R126, R120, RZ ;  /* 0x000000787e7e7210 */ /* 0x000fe20007f1e0ff */
[----:B------:R3:W4:Y:S05]  /*b4d0*/  LDG.E.U16 R171, desc[UR60][R122.64] ;  /* 0x0000003c7aab7981 */ /* 0x00072a000c1e1500 */
[----:B------:R-:W1:Y:S01]  /*b4e0*/  LDC R249, c[0x0][0x248] ;  /* 0x00009200fff97b82 */ /* 0x000e620000000800 */
[----:B------:R-:W-:Y:S01]  /*b4f0*/  LEA.HI.X.SX32 R127, R127, R121, 0x1, P0 ;  /* 0x000000797f7f7211 */ /* 0x000fe200000f0eff */
[----:B------:R0:W4:Y:S01]  /*b500*/  LDG.E.U16 R177, desc[UR60][R128.64] ;  /* 0x0000003c80b17981 */ /* 0x000122000c1e1500 */
[----:B---3--:R-:W-:-:S03]  /*b510*/  IMAD R122, R185, 0x3c6, RZ ;  /* 0x000003c6b97a7824 */ /* 0x008fc600078e02ff */
[----:B------:R-:W3:Y:S02]  /*b520*/  LDG.E.U16 R175, desc[UR60][R126.64] ;  /* 0x0000003c7eaf7981 */ /* 0x000ee4000c1e1500 */
[----:B------:R-:W1:Y:S01]  /*b530*/  LDC R203, c[0x0][0x248] ;  /* 0x00009200ffcb7b82 */ /* 0x000e620000000800 */
[----:B------:R-:W-:Y:S01]  /*b540*/  IMAD R123, R183, 0x1e3, RZ ;  /* 0x000001e3b77b7824 */ /* 0x000fe200078e02ff */
[----:B------:R-:W-:Y:S01]  /*b550*/  IADD3 R122, P0, R122, R120, RZ ;  /* 0x000000787a7a7210 */ /* 0x000fe20007f1e0ff */
[----:B0-----:R-:W-:-:S03]  /*b560*/  IMAD R128, R217, 0x3f6, RZ ;  /* 0x000003f6d9807824 */ /* 0x001fc600078e02ff */
[-C--:B------:R-:W-:Y:S01]  /*b570*/  LEA.HI.X.SX32 R123, R123, R121.reuse, 0x1, P0 ;  /* 0x000000797b7b7211 */ /* 0x080fe200000f0eff */
[----:B------:R-:W-:Y:S01]  /*b580*/  IMAD R129, R179, 0x1fb, RZ ;  /* 0x000001fbb3817824 */ /* 0x000fe200078e02ff */
[----:B------:R-:W0:Y:S01]  /*b590*/  LDC R201, c[0x0][0x248] ;  /* 0x00009200ffc97b82 */ /* 0x000e220000000800 */
[----:B------:R-:W-:Y:S01]  /*b5a0*/  IMAD R124, R173, 0x396, RZ ;  /* 0x00000396ad7c7824 */ /* 0x000fe200078e02ff */
[----:B------:R-:W-:Y:S01]  /*b5b0*/  IADD3 R128, P0, R128, R120, RZ ;  /* 0x0000007880807210 */ /* 0x000fe20007f1e0ff */
[----:B------:R1:W3:Y:S05]  /*b5c0*/  LDG.E.U16 R179, desc[UR60][R122.64] ;  /* 0x0000003c7ab37981 */ /* 0x0002ea000c1e1500 */
[----:B------:R-:W0:Y:S01]  /*b5d0*/  LDC R207, c[0x0][0x248] ;  /* 0x00009200ffcf7b82 */ /* 0x000e220000000800 */
[----:B------:R-:W-:-:S02]  /*b5e0*/  LEA.HI.X.SX32 R129, R129, R121, 0x1, P0 ;  /* 0x0000007981817211 */ /* 0x000fc400000f0eff */
[-C--:B------:R-:W-:Y:S01]  /*b5f0*/  IADD3 R124, P1, R124, R120.reuse, RZ ;  /* 0x000000787c7c7210 */ /* 0x080fe20007f3e0ff */
[----:B-1----:R-:W-:Y:S02]  /*b600*/  IMAD R122, R191, 0x378, RZ ;  /* 0x00000378bf7a7824 */ /* 0x002fe400078e02ff */
[----:B------:R1:W3:Y:S01]  /*b610*/  LDG.E.U16 R185, desc[UR60][R128.64] ;  /* 0x0000003c80b97981 */ /* 0x0002e2000c1e1500 */
[-C--:B------:R-:W-:Y:S01]  /*b620*/  LEA.HI.X.SX32 R125, R125, R121.reuse, 0x1, P1 ;  /* 0x000000797d7d7211 */ /* 0x080fe200008f0eff */
[----:B------:R-:W-:Y:S01]  /*b630*/  IMAD R126, R209, 0x3e6, RZ ;  /* 0x000003e6d17e7824 */ /* 0x000fe200078e02ff */
[----:B------:R-:W0:Y:S01]  /*b640*/  LDC R193, c[0x0][0x248] ;  /* 0x00009200ffc17b82 */ /* 0x000e220000000800 */
[-C--:B------:R-:W-:Y:S01]  /*b650*/  IADD3 R122, P0, R122, R120.reuse, RZ ;  /* 0x000000787a7a7210 */ /* 0x080fe20007f1e0ff */
[----:B------:R-:W-:Y:S01]  /*b660*/  IMAD R127, R211, 0x1f3, RZ ;  /* 0x000001f3d37f7824 */ /* 0x000fe200078e02ff */
[----:B------:R1:W3:Y:S02]  /*b670*/  LDG.E.U16 R173, desc[UR60][R124.64] ;  /* 0x0000003c7cad7981 */ /* 0x0002e4000c1e1500 */
[----:B-1----:R-:W-:Y:S01]  /*b680*/  IMAD R128, R215, 0x388, RZ ;  /* 0x00000388d7807824 */ /* 0x002fe200078e02ff */
[----:B------:R-:W-:Y:S01]  /*b690*/  LEA.HI.X.SX32 R123, R189, R121, 0x1, P0 ;  /* 0x00000079bd7b7211 */ /* 0x000fe200000f0eff */
[----:B------:R-:W-:Y:S01]  /*b6a0*/  IMAD R249, R249, 0x1c4, RZ ;  /* 0x000001c4f9f97824 */ /* 0x000fe200078e02ff */
[----:B------:R-:W1:Y:S01]  /*b6b0*/  LDC R213, c[0x0][0x248] ;  /* 0x00009200ffd57b82 */ /* 0x000e620000000800 */
[-C--:B------:R-:W-:Y:S01]  /*b6c0*/  IADD3 R126, P2, R126, R120.reuse, RZ ;  /* 0x000000787e7e7210 */ /* 0x080fe20007f5e0ff */
[----:B------:R-:W-:Y:S01]  /*b6d0*/  IMAD R124, R203, 0x3d6, RZ ;  /* 0x000003d6cb7c7824 */ /* 0x000fe200078e02ff */
[----:B------:R-:W-:-:S05]  /*b6e0*/  IADD3 R128, P0, R128, R120, RZ ;  /* 0x0000007880807210 */ /* 0x000fca0007f1e0ff */
[----:B------:R-:W1:Y:S01]  /*b6f0*/  LDC R203, c[0x0][0x248] ;  /* 0x00009200ffcb7b82 */ /* 0x000e620000000800 */
[-C--:B------:R-:W-:Y:S02]  /*b700*/  LEA.HI.X.SX32 R127, R127, R121.reuse, 0x1, P2 ;  /* 0x000000797f7f7211 */ /* 0x080fe400010f0eff */
[-C--:B------:R-:W-:Y:S01]  /*b710*/  LEA.HI.X.SX32 R129, R249, R121.reuse, 0x1, P0 ;  /* 0x00000079f9817211 */ /* 0x080fe200000f0eff */
[----:B0-----:R-:W-:Y:S01]  /*b720*/  IMAD R125, R201, 0x1eb, RZ ;  /* 0x000001ebc97d7824 */ /* 0x001fe200078e02ff */
[----:B------:R-:W-:Y:S01]  /*b730*/  IADD3 R124, P1, R124, R120, RZ ;  /* 0x000000787c7c7210 */ /* 0x000fe20007f3e0ff */
[----:B------:R0:W3:Y:S02]  /*b740*/  LDG.E.U16 R183, desc[UR60][R126.64] ;  /* 0x0000003c7eb77981 */ /* 0x0000e4000c1e1500 */
[----:B------:R-:W1:Y:S01]  /*b750*/  LDC R249, c[0x0][0x248] ;  /* 0x00009200fff97b82 */ /* 0x000e620000000800 */
[----:B------:R-:W-:-:S05]  /*b760*/  LEA.HI.X.SX32 R125, R125, R121, 0x1, P1 ;  /* 0x000000797d7d7211 */ /* 0x000fca00008f0eff */
[----:B------:R0:W3:Y:S02]  /*b770*/  LDG.E.U16 R181, desc[UR60][R124.64] ;  /* 0x0000003c7cb57981 */ /* 0x0000e4000c1e1500 */
[----:B0-----:R-:W-:Y:S01]  /*b780*/  IMAD R126, R207, 0x37c, RZ ;  /* 0x0000037ccf7e7824 */ /* 0x001fe200078e02ff */
[----:B------:R-:W0:Y:S04]  /*b790*/  LDC R201, c[0x0][0x248] ;  /* 0x00009200ffc97b82 */ /* 0x000e280000000800 */
[----:B------:R-:W-:Y:S01]  /*b7a0*/  IADD3 R126, P2, R126, R120, RZ ;  /* 0x000000787e7e7210 */ /* 0x000fe20007f5e0ff */
[----:B------:R-:W-:-:S03]  /*b7b0*/  IMAD R124, R193, 0x37a, RZ ;  /* 0x0000037ac17c7824 */ /* 0x000fc600078e02ff */
[----:B------:R-:W-:Y:S01]  /*b7c0*/  LEA.HI.X.SX32 R127, R187, R121, 0x1, P2 ;  /* 0x00000079bb7f7211 */ /* 0x000fe200010f0eff */
[----:B-1----:R-:W-:Y:S01]  /*b7d0*/  IMAD R125, R213, 0x1bd, RZ ;  /* 0x000001bdd57d7824 */ /* 0x002fe200078e02ff */
[----:B------:R-:W1:Y:S01]  /*b7e0*/  LDC R209, c[0x0][0x248] ;  /* 0x00009200ffd17b82 */ /* 0x000e620000000800 */
[----:B------:R-:W3:Y:S01]  /*b7f0*/  LDG.E.U16 R193, desc[UR60][R128.64] ;  /* 0x0000003c80c17981 */ /* 0x000ee2000c1e1500 */
[----:B------:R-:W-:-:S03]  /*b800*/  IADD3 R124, P1, R124, R120, RZ ;  /* 0x000000787c7c7210 */ /* 0x000fc60007f3e0ff */
[----:B------:R0:W3:Y:S01]  /*b810*/  LDG.E.U16 R191, desc[UR60][R126.64] ;  /* 0x0000003c7ebf7981 */ /* 0x0000e2000c1e1500 */
[----:B------:R-:W-:Y:S01]  /*b820*/  LEA.HI.X.SX32 R125, R125, R121, 0x1, P1 ;  /* 0x000000797d7d7211 */ /* 0x000fe200008f0eff */
[----:B------:R-:W-:Y:S01]  /*b830*/  IMAD R249, R249, 0x1d4, RZ ;  /* 0x000001d4f9f97824 */ /* 0x000fe200078e02ff */
[----:B------:R-:W5:Y:S01]  /*b840*/  LDC R207, c[0x0][0x248] ;  /* 0x00009200ffcf7b82 */ /* 0x000f620000000800 */
[----:B------:R1:W3:Y:S04]  /*b850*/  LDG.E.U16 R187, desc[UR60][R122.64] ;  /* 0x0000003c7abb7981 */ /* 0x0002e8000c1e1500 */
[----:B------:R5:W3:Y:S01]  /*b860*/  LDG.E.U16 R189, desc[UR60][R124.64] ;  /* 0x0000003c7cbd7981 */ /* 0x000ae2000c1e1500 */
[----:B0-----:R-:W-:Y:S02]  /*b870*/  IMAD R126, R203, 0x3a8, RZ ;  /* 0x000003a8cb7e7824 */ /* 0x001fe400078e02ff */
[----:B------:R-:W0:Y:S03]  /*b880*/  LDC R211, c[0x0][0x248] ;  /* 0x00009200ffd37b82 */ /* 0x000e260000000800 */
[----:B------:R-:W-:-:S04]  /*b890*/  IADD3 R126, P1, R126, R120, RZ ;  /* 0x000000787e7e7210 */ /* 0x000fc80007f3e0ff */
[----:B------:R-:W-:Y:S01]  /*b8a0*/  LEA.HI.X.SX32 R127, R249, R121, 0x1, P1 ;  /* 0x00000079f97f7211 */ /* 0x000fe200008f0eff */
[----:B------:R-:W0:Y:S08]  /*b8b0*/  LDC R217, c[0x0][0x248] ;  /* 0x00009200ffd97b82 */ /* 0x000e300000000800 */
[----:B------:R-:W0:Y:S01]  /*b8c0*/  LDC R249, c[0x0][0x248] ;  /* 0x00009200fff97b82 */ /* 0x000e220000000800 */
[----:B------:R-:W-:-:S02]  /*b8d0*/  IMAD R128, R201, 0x398, RZ ;  /* 0x00000398c9807824 */ /* 0x000fc400078e02ff */
[----:B-1----:R-:W-:-:S03]  /*b8e0*/  IMAD R122, R209, 0x3c8, RZ ;  /* 0x000003c8d17a7824 */ /* 0x002fc600078e02ff */
[-C--:B------:R-:W-:Y:S01]  /*b8f0*/  IADD3 R128, P0, R128, R120.reuse, RZ ;  /* 0x0000007880807210 */ /* 0x080fe20007f1e0ff */
[----:B-----5:R-:W-:Y:S01]  /*b900*/  IMAD R123, R207, 0x3d8, RZ ;  /* 0x000003d8cf7b7824 */ /* 0x020fe200078e02ff */
[----:B------:R-:W1:Y:S02]  /*b910*/  LDC R215, c[0x0][0x248] ;  /* 0x00009200ffd77b82 */ /* 0x000e640000000800 */
[----:B------:R-:W-:Y:S01]  /*b920*/  LEA.HI.X.SX32 R129, R195, R121, 0x1, P0 ;  /* 0x00000079c3817211 */ /* 0x000fe200000f0eff */
[----:B0-----:R-:W-:Y:S01]  /*b930*/  IMAD R124, R211, 0x3b8, RZ ;  /* 0x000003b8d37c7824 */ /* 0x001fe200078e02ff */
[----:B------:R-:W-:-:S03]  /*b940*/  IADD3 R122, P2, R122, R120, RZ ;  /* 0x000000787a7a7210 */ /* 0x000fc60007f5e0ff */
[----:B------:R0:W5:Y:S01]  /*b950*/  LDG.E.U16 R195, desc[UR60][R128.64] ;  /* 0x0000003c80c37981 */ /* 0x000162000c1e1500 */
[----:B------:R-:W1:Y:S01]  /*b960*/  LDC R219, c[0x0][0x248] ;  /* 0x00009200ffdb7b82 */ /* 0x000e620000000800 */
[-C--:B------:R-:W-:Y:S01]  /*b970*/  IADD3 R124, P0, R124, R120.reuse, RZ ;  /* 0x000000787c7c7210 */ /* 0x080fe20007f1e0ff */
[----:B------:R-:W-:Y:S01]  /*b980*/  IMAD R249, R249, 0x1e4, RZ ;  /* 0x000001e4f9f97824 */ /* 0x000fe200078e02ff */
[----:B0-----:R-:W-:-:S05]  /*b990*/  IADD3 R128, P1, R123, R120, RZ ;  /* 0x000000787b807210 */ /* 0x001fca0007f3e0ff */
[----:B------:R-:W0:Y:S01]  /*b9a0*/  LDC R213, c[0x0][0x248] ;  /* 0x00009200ffd57b82 */ /* 0x000e220000000800 */
[----:B------:R-:W-:-:S07]  /*b9b0*/  LEA.HI.X.SX32 R123, R249, R121, 0x1, P2 ;  /* 0x00000079f97b7211 */ /* 0x000fce00010f0eff */
[----:B------:R-:W2:Y:S01]  /*b9c0*/  LDC R249, c[0x0][0x248] ;  /* 0x00009200fff97b82 */ /* 0x000ea20000000800 */
[-C--:B------:R-:W-:Y:S01]  /*b9d0*/  LEA.HI.X.SX32 R125, R197, R121.reuse, 0x1, P0 ;  /* 0x00000079c57d7211 */ /* 0x080fe200000f0eff */
[----:B------:R-:W5:Y:S01]  /*b9e0*/  LDG.E.U16 R201, desc[UR60][R122.64] ;  /* 0x0000003c7ac97981 */ /* 0x000f62000c1e1500 */
[----:B------:R-:W-:-:S03]  /*b9f0*/  LEA.HI.X.SX32 R129, R199, R121, 0x1, P1 ;  /* 0x00000079c7817211 */ /* 0x000fc600008f0eff */
[----:B------:R1:W5:Y:S02]  /*ba00*/  LDG.E.U16 R199, desc[UR60][R124.64] ;  /* 0x0000003c7cc77981 */ /* 0x000364000c1e1500 */
[----:B------:R-:W0:Y:S02]  /*ba10*/  LDC R211, c[0x0][0x248] ;  /* 0x00009200ffd37b82 */ /* 0x000e240000000800 */
[----:B------:R1:W5:Y:S04]  /*ba20*/  LDG.E.U16 R203, desc[UR60][R128.64] ;  /* 0x0000003c80cb7981 */ /* 0x000368000c1e1500 */
[----:B------:R1:W5:Y:S02]  /*ba30*/  LDG.E.U16 R197, desc[UR60][R126.64] ;  /* 0x0000003c7ec57981 */ /* 0x000364000c1e1500 */
[----:B-1----:R-:W-:Y:S01]  /*ba40*/  IMAD R124, R217, 0x3f8, RZ ;  /* 0x000003f8d97c7824 */ /* 0x002fe200078e02ff */
[----:B------:R-:W1:Y:S04]  /*ba50*/  LDC R221, c[0x0][0x248] ;  /* 0x00009200ffdd7b82 */ /* 0x000e680000000800 */
[----:B------:R-:W-:Y:S01]  /*ba60*/  IADD3 R124, P2, R124, R120, RZ ;  /* 0x000000787c7c7210 */ /* 0x000fe20007f5e0ff */
[----:B------:R-:W-:-:S03]  /*ba70*/  IMAD R122, R215, 0x3e8, RZ ;  /* 0x000003e8d77a7824 */ /* 0x000fc600078e02ff */
[-C--:B------:R-:W-:Y:S01]  /*ba80*/  LEA.HI.X.SX32 R125, R205, R121.reuse, 0x1, P2 ;  /* 0x00000079cd7d7211 */ /* 0x080fe200010f0eff */
[----:B------:R-:W1:Y:S01]  /*ba90*/  LDC R128, c[0x0][0x248] ;  /* 0x00009200ff807b82 */ /* 0x000e620000000800 */
[----:B------:R-:W-:Y:S01]  /*baa0*/  IMAD R126, R219, 0x38a, RZ ;  /* 0x0000038adb7e7824 */ /* 0x000fe200078e02ff */
[----:B------:R-:W-:Y:S01]  /*bab0*/  IADD3 R122, P1, R122, R120, RZ ;  /* 0x000000787a7a7210 */ /* 0x000fe20007f3e0ff */
[----:B--2---:R-:W-:Y:S01]  /*bac0*/  IMAD R249, R249, 0x1f4, RZ ;  /* 0x000001f4f9f97824 */ /* 0x004fe200078e02ff */
[----:B------:R0:W2:Y:S04]  /*bad0*/  LDG.E.U16 R207, desc[UR60][R124.64] ;  /* 0x0000003c7ccf7981 */ /* 0x0000a8000c1e1500 */
[----:B------:R-:W4:Y:S01]  /*bae0*/  LDC R129, c[0x0][0x248] ;  /* 0x00009200ff817b82 */ /* 0x000f220000000800 */
[----:B------:R-:W-:Y:S01]  /*baf0*/  LEA.HI.X.SX32 R123, R249, R121, 0x1, P1 ;  /* 0x00000079f97b7211 */ /* 0x000fe200008f0eff */
[----:B0-----:R-:W-:-:S06]  /*bb00*/  IMAD R124, R213, 0x3aa, RZ ;  /* 0x000003aad57c7824 */ /* 0x001fcc00078e02ff */
[----:B------:R-:W0:Y:S01]  /*bb10*/  LDC R219, c[0x0][0x248] ;  /* 0x00009200ffdb7b82 */ /* 0x000e220000000800 */
[----:B------:R-:W-:-:S07]  /*bb20*/  IMAD R125, R211, 0x1d5, RZ ;  /* 0x000001d5d37d7824 */ /* 0x000fce00078e02ff */
[----:B------:R-:W0:Y:S01]  /*bb30*/  LDC R215, c[0x0][0x248] ;  /* 0x00009200ffd77b82 */ /* 0x000e220000000800 */
[-C--:B------:R-:W-:Y:S01]  /*bb40*/  IADD3 R124, P1, R124, R120.reuse, RZ ;  /* 0x000000787c7c7210 */ /* 0x080fe20007f3e0ff */
[----:B-1----:R-:W-:Y:S01]  /*bb50*/  IMAD R127, R221, 0x1c5, RZ ;  /* 0x000001c5dd7f7824 */ /* 0x002fe200078e02ff */
[----:B------:R-:W-:Y:S01]  /*bb60*/  IADD3 R126, P0, R126, R120, RZ ;  /* 0x000000787e7e7210 */ /* 0x000fe20007f1e0ff */
[----:B------:R1:W2:Y:S01]  /*bb70*/  LDG.E.U16 R205, desc[UR60][R122.64] ;  /* 0x0000003c7acd7981 */ /* 0x0002a2000c1e1500 */
[----:B------:R-:W-:-:S03]  /*bb80*/  LEA.HI.X.SX32 R125, R125, R121, 0x1, P1 ;  /* 0x000000797d7d7211 */ /* 0x000fc600008f0eff */
[----:B------:R-:W0:Y:S02]  /*bb90*/  LDC R217, c[0x0][0x248] ;  /* 0x00009200ffd97b82 */ /* 0x000e240000000800 */
[----:B------:R4:W2:Y:S01]  /*bba0*/  LDG.E.U16 R213, desc[UR60][R124.64] ;  /* 0x0000003c7cd57981 */ /* 0x0008a2000c1e1500 */
[----:B------:R-:W-:Y:S01]  /*bbb0*/  LEA.HI.X.SX32 R127, R127, R121, 0x1, P0 ;  /* 0x000000797f7f7211 */ /* 0x000fe200000f0eff */
[----:B-1----:R-:W-:-:S04]  /*bbc0*/  IMAD R122, R128, 0x39a, RZ ;  /* 0x0000039a807a7824 */ /* 0x002fc800078e02ff */
[----:B------:R-:W1:Y:S01]  /*bbd0*/  LDC R221, c[0x0][0x248] ;  /* 0x00009200ffdd7b82 */ /* 0x000e620000000800 */
[----:B------:R0:W2:Y:S07]  /*bbe0*/  LDG.E.U16 R209, desc[UR60][R126.64] ;  /* 0x0000003c7ed17981 */ /* 0x0000ae000c1e1500 */
[----:B----4-:R-:W4:Y:S01]  /*bbf0*/  LDC R125, c[0x0][0x248] ;  /* 0x00009200ff7d7b82 */ /* 0x010f220000000800 */
[----:B------:R-:W-:Y:S01]  /*bc00*/  IMAD R123, R129, 0x1cd, RZ ;  /* 0x000001cd817b7824 */ /* 0x000fe200078e02ff */
[----:B------:R-:W-:Y:S01]  /*bc10*/  IADD3 R122, P0, R122, R120, RZ ;  /* 0x000000787a7a7210 */ /* 0x000fe20007f1e0ff */
[----:B0-----:R-:W-:-:S02]  /*bc20*/  IMAD R126, R219, 0x3ba, RZ ;  /* 0x000003badb7e7824 */ /* 0x001fc400078e02ff */
[----:B------:R-:W-:Y:S01]  /*bc30*/  IMAD R127, R215, 0x1dd, RZ ;  /* 0x000001ddd77f7824 */ /* 0x000fe200078e02ff */
[-C--:B------:R-:W-:Y:S02]  /*bc40*/  LEA.HI.X.SX32 R123, R123, R121.reuse, 0x1, P0 ;  /* 0x000000797b7b7211 */ /* 0x080fe400000f0eff */
[----:B------:R-:W0:Y:S01]  /*bc50*/  LDC R247, c[0x0][0x248] ;  /* 0x00009200fff77b82 */ /* 0x000e220000000800 */
[----:B------:R-:W-:Y:S02]  /*bc60*/  IADD3 R126, P0, R126, R120, RZ ;  /* 0x000000787e7e7210 */ /* 0x000fe40007f1e0ff */
[----:B------:R1:W2:Y:S02]  /*bc70*/  LDG.E.U16 R211, desc[UR60][R122.64] ;  /* 0x0000003c7ad37981 */ /* 0x0002a4000c1e1500 */
[----:B------:R-:W-:-:S03]  /*bc80*/  LEA.HI.X.SX32 R127, R127, R121, 0x1, P0 ;  /* 0x000000797f7f7211 */ /* 0x000fc600000f0eff */
[----:B------:R-:W0:Y:S02]  /*bc90*/  LDC R227, c[0x0][0x248] ;  /* 0x00009200ffe37b82 */ /* 0x000e240000000800 */
[----:B------:R4:W2:Y:S01]  /*bca0*/  LDG.E.U16 R215, desc[UR60][R126.64] ;  /* 0x0000003c7ed77981 */ /* 0x0008a2000c1e1500 */
[----:B------:R-:W-:-:S05]  /*bcb0*/  IMAD R128, R217, 0x3ca, RZ ;  /* 0x000003cad9807824 */ /* 0x000fca00078e02ff */
[----:B-1----:R-:W1:Y:S01]  /*bcc0*/  LDC R123, c[0x0][0x248] ;  /* 0x00009200ff7b7b82 */ /* 0x002e620000000800 */
[----:B----4-:R-:W-:-:S07]  /*bcd0*/  IMAD R126, R125, 0x3ea, RZ ;  /* 0x000003ea7d7e7824 */ /* 0x010fce00078e02ff */
[----:B------:R-:W4:Y:S01]  /*bce0*/  LDC R125, c[0x0][0x248] ;  /* 0x00009200ff7d7b82 */ /* 0x000f220000000800 */
[----:B------:R-:W-:Y:S01]  /*bcf0*/  IMAD R129, R221, 0x1e5, RZ ;  /* 0x000001e5dd817824 */ /* 0x000fe200078e02ff */
[----:B------:R-:W-:-:S06]  /*bd00*/  IADD3 R128, P2, R128, R120, RZ ;  /* 0x0000007880807210 */ /* 0x000fcc0007f5e0ff */
[----:B------:R-:W4:Y:S01]  /*bd10*/  LDC R249, c[0x0][0x248] ;  /* 0x00009200fff97b82 */ /* 0x000f220000000800 */
[----:B0-----:R-:W-:Y:S01]  /*bd20*/  IMAD R122, R247, 0x37e, RZ ;  /* 0x0000037ef77a7824 */ /* 0x001fe200078e02ff */
[----:B------:R-:W-:-:S05]  /*bd30*/  LEA.HI.X.SX32 R129, R129, R121, 0x1, P2 ;  /* 0x0000007981817211 */ /* 0x000fca00010f0eff */
[----:B------:R0:W2:Y:S01]  /*bd40*/  LDG.E.U16 R217, desc[UR60][R128.64] ;  /* 0x0000003c80d97981 */ /* 0x0000a2000c1e1500 */
[----:B------:R-:W3:Y:S08]  /*bd50*/  LDC R219, c[0x0][0x248] ;  /* 0x00009200ffdb7b82 */ /* 0x000ef00000000800 */
[----:B------:R-:W3:Y:S01]  /*bd60*/  LDC R247, c[0x0][0x248] ;  /* 0x00009200fff77b82 */ /* 0x000ee20000000800 */
[----:B0-----:R-:W-:-:S02]  /*bd70*/  IMAD R128, R227, 0x3da, RZ ;  /* 0x000003dae3807824 */ /* 0x001fc400078e02ff */
[----:B-1----:R-:W-:Y:S01]  /*bd80*/  IMAD R123, R123, 0x1ed, RZ ;  /* 0x000001ed7b7b7824 */ /* 0x002fe200078e02ff */
[-C--:B------:R-:W-:Y:S01]  /*bd90*/  IADD3 R126, P1, R126, R120.reuse, RZ ;  /* 0x000000787e7e7210 */ /* 0x080fe20007f3e0ff */
[----:B----4-:R-:W-:Y:S01]  /*bda0*/  IMAD R125, R125, 0x1f5, RZ ;  /* 0x000001f57d7d7824 */ /* 0x010fe200078e02ff */
[----:B------:R-:W-:Y:S02]  /*bdb0*/  IADD3 R128, P0, R128, R120, RZ ;  /* 0x0000007880807210 */ /* 0x000fe40007f1e0ff */
[----:B------:R-:W0:Y:S01]  /*bdc0*/  LDC R124, c[0x0][0x248] ;  /* 0x00009200ff7c7b82 */ /* 0x000e220000000800 */
[----:B------:R-:W-:Y:S01]  /*bdd0*/  IMAD R221, R249, 0x38c, RZ ;  /* 0x0000038cf9dd7824 */ /* 0x000fe200078e02ff */
[-C--:B------:R-:W-:Y:S02]  /*bde0*/  LEA.HI.X.SX32 R129, R123, R121.reuse, 0x1, P0 ;  /* 0x000000797b817211 */ /* 0x080fe400000f0eff */
[----:B------:R-:W-:-:S04]  /*bdf0*/  LEA.HI.X.SX32 R127, R125, R121, 0x1, P1 ;  /* 0x000000797d7f7211 */ /* 0x000fc800008f0eff */
[----:B------:R-:W1:Y:S01]  /*be00*/  LDC R223, c[0x0][0x248] ;  /* 0x00009200ffdf7b82 */ /* 0x000e620000000800 */
[----:B---3--:R-:W-:Y:S02]  /*be10*/  IMAD R123, R219, 0x1fd, RZ ;  /* 0x000001fddb7b7824 */ /* 0x008fe400078e02ff */
[----:B------:R3:W4:Y:S05]  /*be20*/  LDG.E.U16 R219, desc[UR60][R128.64] ;  /* 0x0000003c80db7981 */ /* 0x00072a000c1e1500 */
[----:B------:R-:W5:Y:S01]  /*be30*/  LDC R245, c[0x0][0x248] ;  /* 0x00009200fff57b82 */ /* 0x000f620000000800 */
[----:B---3--:R-:W-:Y:S02]  /*be40*/  IADD3 R128, P1, R221, R120, RZ ;  /* 0x00000078dd807210 */ /* 0x008fe40007f3e0ff */
[----:B------:R3:W4:Y:S01]  /*be50*/  LDG.E.U16 R221, desc[UR60][R126.64] ;  /* 0x0000003c7edd7981 */ /* 0x000722000c1e1500 */
[----:B0-----:R-:W-:-:S04]  /*be60*/  IMAD R124, R124, 0x3fa, RZ ;  /* 0x000003fa7c7c7824 */ /* 0x001fc800078e02ff */
[----:B------:R-:W0:Y:S01]  /*be70*/  LDC R249, c[0x0][0x248] ;  /* 0x00009200fff97b82 */ /* 0x000e220000000800 */
[----:B---3--:R-:W-:Y:S01]  /*be80*/  IMAD R126, R247, 0x3ac, RZ ;  /* 0x000003acf77e7824 */ /* 0x008fe200078e02ff */
[----:B------:R-:W-:-:S06]  /*be90*/  IADD3 R122, P0, R122, R120, RZ ;  /* 0x000000787a7a7210 */ /* 0x000fcc0007f1e0ff */
[----:B------:R-:W3:Y:S01]  /*bea0*/  LDC R247, c[0x0][0x248] ;  /* 0x00009200fff77b82 */ /* 0x000ee20000000800 */
[----:B------:R-:W-:Y:S01]  /*beb0*/  IADD3 R124, P2, R124, R120, RZ ;  /* 0x000000787c7c7210 */ /* 0x000fe20007f5e0ff */
[----:B-1----:R-:W-:-:S03]  /*bec0*/  IMAD R223, R223, 0x1bf, RZ ;  /* 0x000001bfdfdf7824 */ /* 0x002fc600078e02ff */
[-C--:B------:R-:W-:Y:S02]  /*bed0*/  LEA.HI.X.SX32 R125, R123, R121.reuse, 0x1, P2 ;  /* 0x000000797b7d7211 */ /* 0x080fe400010f0eff */
[-C--:B------:R-:W-:Y:S01]  /*bee0*/  LEA.HI.X.SX32 R123, R223, R121.reuse, 0x1, P0 ;  /* 0x00000079df7b7211 */ /* 0x080fe200000f0eff */
[----:B------:R-:W1:Y:S02]  /*bef0*/  LDC R127, c[0x0][0x248] ;  /* 0x00009200ff7f7b82 */ /* 0x000e640000000800 */
[----:B------:R3:W4:Y:S01]  /*bf00*/  LDG.E.U16 R223, desc[UR60][R124.64] ;  /* 0x0000003c7cdf7981 */ /* 0x000722000c1e1500 */
[----:B------:R-:W-:-:S03]  /*bf10*/  LEA.HI.X.SX32 R129, R225, R121, 0x1, P1 ;  /* 0x00000079e1817211 */ /* 0x000fc600008f0eff */
[----:B------:R-:W4:Y:S04]  /*bf20*/  LDG.E.U16 R225, desc[UR60][R122.64] ;  /* 0x0000003c7ae17981 */ /* 0x000f28000c1e1500 */
[----:B------:R5:W4:Y:S01]  /*bf30*/  LDG.E.U16 R227, desc[UR60][R128.64] ;  /* 0x0000003c80e37981 */ /* 0x000b22000c1e1500 */
[----:B---3--:R-:W-:Y:S02]  /*bf40*/  IMAD R124, R247, 0x3bc, RZ ;  /* 0x000003bcf77c7824 */ /* 0x008fe400078e02ff */
[----:B------:R-:W3:Y:S01]  /*bf50*/  LDC R247, c[0x0][0x248] ;  /* 0x00009200fff77b82 */ /* 0x000ee20000000800 */
[----:B-----5:R-:W-:Y:S01]  /*bf60*/  IMAD R128, R245, 0x39c, RZ ;  /* 0x0000039cf5807824 */ /* 0x020fe200078e02ff */
[----:B------:R-:W-:-:S04]  /*bf70*/  IADD3 R126, P1, R126, R120, RZ ;  /* 0x000000787e7e7210 */ /* 0x000fc80007f3e0ff */
[-C--:B------:R-:W-:Y:S01]  /*bf80*/  IADD3 R128, P0, R128, R120.reuse, RZ ;  /* 0x0000007880807210 */ /* 0x080fe20007f1e0ff */
[----:B-1----:R-:W-:Y:S01]  /*bf90*/  IMAD R122, R127, 0x3cc, RZ ;  /* 0x000003cc7f7a7824 */ /* 0x002fe200078e02ff */
[----:B------:R-:W1:Y:S02]  /*bfa0*/  LDC R245, c[0x0][0x248] ;  /* 0x00009200fff57b82 */ /* 0x000e640000000800 */
[-C--:B------:R-:W-:Y:S02]  /*bfb0*/  LEA.HI.X.SX32 R129, R235, R121.reuse, 0x1, P0 ;  /* 0x00000079eb817211 */ /* 0x080fe400000f0eff */
[-C--:B------:R-:W-:Y:S02]  /*bfc0*/  IADD3 R122, P3, R122, R120.reuse, RZ ;  /* 0x000000787a7a7210 */ /* 0x080fe40007f7e0ff */
[----:B------:R-:W-:Y:S02]  /*bfd0*/  LEA.HI.X.SX32 R127, R229, R121, 0x1, P1 ;  /* 0x00000079e57f7211 */ /* 0x000fe400008f0eff */
[----:B------:R5:W4:Y:S01]  /*bfe0*/  LDG.E.U16 R229, desc[UR60][R128.64] ;  /* 0x0000003c80e57981 */ /* 0x000b22000c1e1500 */
[----:B---3--:R-:W-:Y:S01]  /*bff0*/  IMAD R123, R247, 0x20c, RZ ;  /* 0x0000020cf77b7824 */ /* 0x008fe200078e02ff */
[-C--:B------:R-:W-:Y:S01]  /*c000*/  IADD3 R124, P2, R124, R120.reuse, RZ ;  /* 0x000000787c7c7210 */ /* 0x080fe20007f5e0ff */
[----:B------:R-:W3:Y:S03]  /*c010*/  LDC R247, c[0x0][0x248] ;  /* 0x00009200fff77b82 */ /* 0x000ee60000000800 */
[----:B-----5:R-:W-:-:S02]  /*c020*/  IADD3 R128, P0, R123, R120, RZ ;  /* 0x000000787b807210 */ /* 0x020fc40007f1e0ff */
[-C--:B------:R-:W-:Y:S02]  /*c030*/  LEA.HI.X.SX32 R123, R231, R121.reuse, 0x1, P3 ;  /* 0x00000079e77b7211 */ /* 0x080fe400018f0eff */
[----:B------:R5:W4:Y:S01]  /*c040*/  LDG.E.U16 R231, desc[UR60][R126.64] ;  /* 0x0000003c7ee77981 */ /* 0x000b22000c1e1500 */
[-C--:B------:R-:W-:Y:S02]  /*c050*/  LEA.HI.X.SX32 R129, R237, R121.reuse, 0x1, P0 ;  /* 0x00000079ed817211 */ /* 0x080fe400000f0eff */
[----:B------:R-:W-:Y:S01]  /*c060*/  LEA.HI.X.SX32 R125, R233, R121, 0x1, P2 ;  /* 0x00000079e97d7211 */ /* 0x000fe200010f0eff */
[----:B------:R-:W4:Y:S04]  /*c070*/  LDG.E.U16 R235, desc[UR60][R122.64] ;  /* 0x0000003c7aeb7981 */ /* 0x000f28000c1e1500 */
[----:B------:R0:W4:Y:S01]  /*c080*/  LDG.E.U16 R237, desc[UR60][R128.64] ;  /* 0x0000003c80ed7981 */ /* 0x000122000c1e1500 */
[----:B-----5:R-:W5:Y:S03]  /*c090*/  LDC R127, c[0x0][0x248] ;  /* 0x00009200ff7f7b82 */ /* 0x020f660000000800 */
[----:B------:R1:W4:Y:S05]  /*c0a0*/  LDG.E.U16 R233, desc[UR60][R124.64] ;  /* 0x0000003c7ce97981 */ /* 0x00032a000c1e1500 */
[----:B0-----:R-:W0:Y:S01]  /*c0b0*/  LDC R129, c[0x0][0x248] ;  /* 0x00009200ff817b82 */ /* 0x001e220000000800 */
[----:B-1----:R-:W-:-:S07]  /*c0c0*/  IMAD R122, R245, 0x3dc, RZ ;  /* 0x000003dcf57a7824 */ /* 0x002fce00078e02ff */
[----:B------:R-:W1:Y:S01]  /*c0d0*/  LDC R128, c[0x0][0x248] ;  /* 0x00009200ff807b82 */ /* 0x000e620000000800 */
[----:B------:R-:W-:Y:S01]  /*c0e0*/  IMAD R124, R249, 0x3ec, RZ ;  /* 0x000003ecf97c7824 */ /* 0x000fe200078e02ff */
[----:B------:R-:W-:Y:S01]  /*c0f0*/  IADD3 R122, P0, R122, R120, RZ ;  /* 0x000000787a7a7210 */ /* 0x000fe20007f1e0ff */
[----:B-----5:R-:W-:-:S05]  /*c100*/  IMAD R126, R127, 0x3fc, RZ ;  /* 0x000003fc7f7e7824 */ /* 0x020fca00078e02ff */
[----:B------:R-:W5:Y:S01]  /*c110*/  LDC R245, c[0x0][0x248] ;  /* 0x00009200fff57b82 */ /* 0x000f620000000800 */
[-C--:B------:R-:W-:Y:S02]  /*c120*/  IADD3 R124, P1, R124, R120.reuse, RZ ;  /* 0x000000787c7c7210 */ /* 0x080fe40007f3e0ff */
[-C--:B------:R-:W-:Y:S02]  /*c130*/  LEA.HI.X.SX32 R123, R243, R121.reuse, 0x1, P0 ;  /* 0x00000079f37b7211 */ /* 0x080fe400000f0eff */
[----:B------:R-:W-:Y:S02]  /*c140*/  IADD3 R126, P2, R126, R120, RZ ;  /* 0x000000787e7e7210 */ /* 0x000fe40007f5e0ff */
[-C--:B------:R-:W-:Y:S01]  /*c150*/  LEA.HI.X.SX32 R125, R241, R121.reuse, 0x1, P1 ;  /* 0x00000079f17d7211 */ /* 0x080fe200008f0eff */
[----:B------:R-:W3:Y:S01]  /*c160*/  LDC R249, c[0x0][0x248] ;  /* 0x00009200fff97b82 */ /* 0x000ee20000000800 */
[----:B------:R-:W-:Y:S02]  /*c170*/  LEA.HI.X.SX32 R127, R239, R121, 0x1, P2 ;  /* 0x00000079ef7f7211 */ /* 0x000fe400010f0eff */
[----:B------:R0:W4:Y:S04]  /*c180*/  LDG.E.U16 R239, desc[UR60][R122.64] ;  /* 0x0000003c7aef7981 */ /* 0x000128000c1e1500 */
[----:B------:R1:W4:Y:S04]  /*c190*/  LDG.E.U16 R241, desc[UR60][R124.64] ;  /* 0x0000003c7cf17981 */ /* 0x000328000c1e1500 */
[----:B------:R5:W4:Y:S01]  /*c1a0*/  LDG.E.U16 R243, desc[UR60][R126.64] ;  /* 0x0000003c7ef37981 */ /* 0x000b22000c1e1500 */
[----:B0-----:R-:W-:-:S02]  /*c1b0*/  IMAD R122, R129, 0x38e, RZ ;  /* 0x0000038e817a7824 */ /* 0x001fc400078e02ff */
[----:B-1----:R-:W-:Y:S01]  /*c1c0*/  IMAD R123, R128, 0x1c7, RZ ;  /* 0x000001c7807b7824 */ /* 0x002fe200078e02ff */
[----:B------:R-:W0:Y:S02]  /*c1d0*/  LDC R129, c[0x0][0x248] ;  /* 0x00009200ff817b82 */ /* 0x000e240000000800 */
[----:B------:R-:W-:-:S06]  /*c1e0*/  IADD3 R122, P0, R122, R120, RZ ;  /* 0x000000787a7a7210 */ /* 0x000fcc0007f1e0ff */
[----:B------:R-:W1:Y:S01]  /*c1f0*/  LDC R124, c[0x0][0x248] ;  /* 0x00009200ff7c7b82 */ /* 0x000e620000000800 */
[----:B------:R-:W-:Y:S01]  /*c200*/  LEA.HI.X.SX32 R123, R123, R121, 0x1, P0 ;  /* 0x000000797b7b7211 */ /* 0x000fe200000f0eff */
[----:B-----5:R-:W-:-:S04]  /*c210*/  IMAD R127, R245, 0x1d7, RZ ;  /* 0x000001d7f57f7824 */ /* 0x020fc800078e02ff */
[----:B------:R5:W4:Y:S02]  /*c220*/  LDG.E.U16 R245, desc[UR60][R122.64] ;  /* 0x0000003c7af57981 */ /* 0x000b24000c1e1500 */
[----:B------:R-:W2:Y:S08]  /*c230*/  LDC R128, c[0x0][0x248] ;  /* 0x00009200ff807b82 */ /* 0x000eb00000000800 */
[----:B-----5:R-:W5:Y:S01]  /*c240*/  LDC R123, c[0x0][0x248] ;  /* 0x00009200ff7b7b82 */ /* 0x020f620000000800 */
[----:B---3--:R-:W-:-:S07]  /*c250*/  IMAD R126, R249, 0x3ae, RZ ;  /* 0x000003aef97e7824 */ /* 0x008fce00078e02ff */
[----:B------:R-:W3:Y:S01]  /*c260*/  LDC R122, c[0x0][0x248] ;  /* 0x00009200ff7a7b82 */ /* 0x000ee20000000800 */
[----:B-1----:R-:W-:Y:S01]  /*c270*/  IMAD R124, R124, 0x39e, RZ ;  /* 0x0000039e7c7c7824 */ /* 0x002fe200078e02ff */
[----:B------:R-:W-:Y:S01]  /*c280*/  IADD3 R126, P2, R126, R120, RZ ;  /* 0x000000787e7e7210 */ /* 0x000fe20007f5e0ff */
[----:B------:R-:W-:-:S03]  /*c290*/  IMAD R125, R247, 0x1cf, RZ ;  /* 0x000001cff77d7824 */ /* 0x000fc600078e02ff */
[-C--:B------:R-:W-:Y:S02]  /*c2a0*/  IADD3 R124, P1, R124, R120.reuse, RZ ;  /* 0x000000787c7c7210 */ /* 0x080fe40007f3e0ff */
[-C--:B------:R-:W-:Y:S01]  /*c2b0*/  LEA.HI.X.SX32 R127, R127, R121.reuse, 0x1, P2 ;  /* 0x000000797f7f7211 */ /* 0x080fe200010f0eff */
[----:B--2---:R-:W-:Y:S01]  /*c2c0*/  IMAD R128, R128, 0x3be, RZ ;  /* 0x000003be80807824 */ /* 0x004fe200078e02ff */
[----:B------:R-:W-:Y:S01]  /*c2d0*/  LEA.HI.X.SX32 R125, R125, R121, 0x1, P1 ;  /* 0x000000797d7d7211 */ /* 0x000fe200008f0eff */
[----:B0-----:R-:W-:Y:S02]  /*c2e0*/  IMAD R129, R129, 0x1df, RZ ;  /* 0x000001df81817824 */ /* 0x001fe400078e02ff */
[----:B------:R5:W2:Y:S01]  /*c2f0*/  LDG.E.U16 R249, desc[UR60][R126.64] ;  /* 0x0000003c7ef97981 */ /* 0x000aa2000c1e1500 */
[----:B------:R-:W-:-:S03]  /*c300*/  IADD3 R128, P0, R128, R120, RZ ;  /* 0x0000007880807210 */ /* 0x000fc60007f1e0ff */
[----:B------:R3:W2:Y:S01]  /*c310*/  LDG.E.U16 R247, desc[UR60][R124.64] ;  /* 0x0000003c7cf77981 */ /* 0x0006a2000c1e1500 */
[----:B------:R-:W-:Y:S01]  /*c320*/  LEA.HI.X.SX32 R129, R129, R121, 0x1, P0 ;  /* 0x0000007981817211 */ /* 0x000fe200000f0eff */
[----:B-----5:R-:W-:-:S04]  /*c330*/  IMAD R126, R123, 0x3ce, RZ ;  /* 0x000003ce7b7e7824 */ /* 0x020fc800078e02ff */
[----:B------:R0:W5:Y:S01]  /*c340*/  LDG.E.U16 R128, desc[UR60][R128.64] ;  /* 0x0000003c80807981 */ /* 0x000162000c1e1500 */
[----:B------:R-:W1:Y:S01]  /*c350*/  LDC R123, c[0x0][0x248] ;  /* 0x00009200ff7b7b82 */ /* 0x000e620000000800 */
[----:B---3--:R-:W-:Y:S01]  /*c360*/  IMAD R125, R122, 0x1e7, RZ ;  /* 0x000001e77a7d7824 */ /* 0x008fe200078e02ff */
[----:B------:R-:W-:-:S04]  /*c370*/  IADD3 R126, P0, R126, R120, RZ ;  /* 0x000000787e7e7210 */ /* 0x000fc80007f1e0ff */
[----:B------:R-:W-:Y:S02]  /*c380*/  LEA.HI.X.SX32 R127, R125, R121, 0x1, P0 ;  /* 0x000000797d7f7211 */ /* 0x000fe400000f0eff */
[----:B------:R-:W3:Y:S03]  /*c390*/  LDC R124, c[0x0][0x248] ;  /* 0x00009200ff7c7b82 */ /* 0x000ee60000000800 */
[----:B------:R-:W5:Y:S05]  /*c3a0*/  LDG.E.U16 R126, desc[UR60][R126.64] ;  /* 0x0000003c7e7e7981 */ /* 0x000f6a000c1e1500 */
[----:B------:R-:W0:Y:S01]  /*c3b0*/  LDC R122, c[0x0][0x248] ;  /* 0x00009200ff7a7b82 */ /* 0x000e220000000800 */
[----:B------:R-:W4:Y:S01]  /*c3c0*/  LDL R127, [R1+0xbb0] ;  /* 0x000bb000017f7983 */ /* 0x000f220000100800 */
[----:B-1----:R-:W-:-:S06]  /*c3d0*/  IMAD R123, R123, 0x3fe, RZ ;  /* 0x000003fe7b7b7824 */ /* 0x002fcc00078e02ff */
[----:B------:R-:W1:Y:S01]  /*c3e0*/  LDC R125, c[0x0][0x248] ;  /* 0x00009200ff7d7b82 */ /* 0x000e620000000800 */
[----:B---3--:R-:W-:-:S07]  /*c3f0*/  IMAD R124, R124, 0x3de, RZ ;  /* 0x000003de7c7c7824 */ /* 0x008fce00078e02ff */
[----:B0-----:R-:W0:Y:S01]  /*c400*/  LDC R129, c[0x0][0x248] ;  /* 0x00009200ff817b82 */ /* 0x001e220000000800 */
[----:B------:R-:W-:Y:S01]  /*c410*/  IMAD R122, R122, 0x3ee, RZ ;  /* 0x000003ee7a7a7824 */ /* 0x000fe200078e02ff */
[----:B------:R-:W-:-:S04]  /*c420*/  IADD3 R124, P1, R124, R120, RZ ;  /* 0x000000787c7c7210 */ /* 0x000fc80007f3e0ff */
[-C--:B------:R-:W-:Y:S02]  /*c430*/  IADD3 R122, P2, R122, R120.reuse, RZ ;  /* 0x000000787a7a7210 */ /* 0x080fe40007f5e0ff */
[----:B------:R-:W-:Y:S02]  /*c440*/  IADD3 R120, P0, R123, R120, RZ ;  /* 0x000000787b787210 */ /* 0x000fe40007f1e0ff */
[----:B------:R-:W3:Y:S01]  /*c450*/  LDC R123, c[0x0][0x248] ;  /* 0x00009200ff7b7b82 */ /* 0x000ee20000000800 */
[----:B-1----:R-:W-:Y:S02]  /*c460*/  IMAD R125, R125, 0x1ef, RZ ;  /* 0x000001ef7d7d7824 */ /* 0x002fe400078e02ff */
[----:B0-----:R-:W-:-:S03]  /*c470*/  IMAD R129, R129, 0x1ff, RZ ;  /* 0x000001ff81817824 */ /* 0x001fc600078e02ff */
[----:B------:R-:W-:-:S05]  /*c480*/  LEA.HI.X.SX32 R125, R125, R121, 0x1, P1 ;  /* 0x000000797d7d7211 */ /* 0x000fca00008f0eff */
[----:B------:R-:W5:Y:S01]  /*c490*/  LDG.E.U16 R124, desc[UR60][R124.64] ;  /* 0x0000003c7c7c7981 */ /* 0x000f62000c1e1500 */
[----:B---3--:R-:W-:-:S05]  /*c4a0*/  IMAD R123, R123, 0x1f7, RZ ;  /* 0x000001f77b7b7824 */ /* 0x008fca00078e02ff */
[-C--:B------:R-:W-:Y:S02]  /*c4b0*/  LEA.HI.X.SX32 R123, R123, R121.reuse, 0x1, P2 ;  /* 0x000000797b7b7211 */ /* 0x080fe400010f0eff */
[----:B------:R-:W-:-:S03]  /*c4c0*/  LEA.HI.X.SX32 R121, R129, R121, 0x1, P0 ;  /* 0x0000007981797211 */ /* 0x000fc600000f0eff */
[----:B------:R-:W3:Y:S04]  /*c4d0*/  LDG.E.U16 R122, desc[UR60][R122.64] ;  /* 0x0000003c7a7a7981 */ /* 0x000ee8000c1e1500 */
[----:B------:R-:W3:Y:S04]  /*c4e0*/  LDG.E.U16 R120, desc[UR60][R120.64] ;  /* 0x0000003c78787981 */ /* 0x000ee8000c1e1500 */
[----:B------:R4:W-:Y:S04]  /*c4f0*/  STS.U16 [R4+0x2180], R220 ;  /* 0x002180dc04007388 */ /* 0x0009e80000000400 */
[----:B------:R-:W2:Y:S04]  /*c500*/  LDL.LU R121, [R1+0x10] ;  /* 0x0000100001797983 */ /* 0x000ea80000300800 */
[----:B------:R-:W5:Y:S04]  /*c510*/  LDL.LU R123, [R1+0xc] ;  /* 0x00000c00017b7983 */ /* 0x000f680000300800 */
[----:B------:R-:W3:Y:S04]  /*c520*/  LDL.LU R125, [R1+0x8] ;  /* 0x00000800017d7983 */ /* 0x000ee80000300800 */
[----:B------:R-:W3:Y:S04]  /*c530*/  LDL.LU R129, [R1+0x4] ;  /* 0x0000040001817983 */ /* 0x000ee80000300800 */
[----:B------:R0:W-:Y:S04]  /*c540*/  STS.U16 [R4+0x2580], R216 ;  /* 0x002580d804007388 */ /* 0x0001e80000000400 */
        /* <DEDUP_REMOVED lines=10> */
[----:B------:R1:W-:Y:S01]  /*c5f0*/  STS.U16 [R4+0x5180], R160 ;  /* 0x005180a004007388 */ /* 0x0003e20000000400 */
[----:B----4-:R-:W-:-:S03]  /*c600*/  MOV R220, R127 ;  /* 0x0000007f00dc7202 */ /* 0x010fc60000000f00 */
[----:B------:R-:W4:Y:S04]  /*c610*/  LDL.LU R127, [R1] ;  /* 0x00000000017f7983 */ /* 0x000f280000300800 */
[----:B0-----:R-:W4:Y:S04]  /*c620*/  LDL.LU R216, [R1+0x14] ;  /* 0x0000140001d87983 */ /* 0x001f280000300800 */
[----:B-1----:R-:W4:Y:S04]  /*c630*/  LDL.LU R212, [R1+0x18] ;  /* 0x0000180001d47983 */ /* 0x002f280000300800 */
[----:B------:R-:W4:Y:S04]  /*c640*/  LDL.LU R208, [R1+0x1c] ;  /* 0x00001c0001d07983 */ /* 0x000f280000300800 */
        /* <DEDUP_REMOVED lines=9> */
[----:B------:R0:W-:Y:S04]  /*c6e0*/  STS.U16 [R4+0x5580], R154 ;  /* 0x0055809a04007388 */ /* 0x0001e80000000400 */
[----:B------:R1:W-:Y:S04]  /*c6f0*/  STS.U16 [R4+0x5980], R148 ;  /* 0x0059809404007388 */ /* 0x0003e80000000400 */
[----:B------:R1:W-:Y:S04]  /*c700*/  STS.U16 [R4+0x5d80], R142 ;  /* 0x005d808e04007388 */ /* 0x0003e80000000400 */
[----:B0-----:R-:W4:Y:S04]  /*c710*/  LDL.LU R154, [R1+0x60] ;  /* 0x00006000019a7983 */ /* 0x001f280000300800 */
[----:B-1----:R-:W4:Y:S04]  /*c720*/  LDL.LU R148, [R1+0x6c] ;  /* 0x00006c0001947983 */ /* 0x002f280000300800 */
[----:B------:R0:W-:Y:S04]  /*c730*/  STS.U16 [R4+0x6580], R5 ;  /* 0x0065800504007388 */ /* 0x0001e80000000400 */
[----:B------:R-:W4:Y:S04]  /*c740*/  LDL.LU R142, [R1+0x78] ;  /* 0x00007800018e7983 */ /* 0x000f280000300800 */
[----:B------:R1:W-:Y:S01]  /*c750*/  STS.U16 [R4+0x6180], R136 ;  /* 0x0061808804007388 */ /* 0x0003e20000000400 */
[----:B0-----:R-:W-:-:S03]  /*c760*/  LOP3.LUT R5, R2, 0x40, RZ, 0x3c, !PT ;  /* 0x0000004002057812 */ /* 0x001fc600078e3cff */
[----:B------:R0:W-:Y:S01]  /*c770*/  STS.U16 [R4+0x6980], R8 ;  /* 0x0069800804007388 */ /* 0x0001e20000000400 */
[----:B------:R-:W-:-:S03]  /*c780*/  IADD3 R5, R220, R5, RZ ;  /* 0x00000005dc057210 */ /* 0x000fc60007ffe0ff */
[----:B------:R0:W-:Y:S04]  /*c790*/  STS.U16 [R4+0x6d80], R11 ;  /* 0x006d800b04007388 */ /* 0x0001e80000000400 */
[----:B-1----:R-:W4:Y:S04]  /*c7a0*/  LDL.LU R136, [R1+0x84] ;  /* 0x0000840001887983 */ /* 0x002f280000300800 */
[----:B0-----:R-:W4:Y:S04]  /*c7b0*/  LDL.LU R8, [R1+0x90] ;  /* 0x0000900001087983 */ /* 0x001f280000300800 */
[----:B------:R-:W4:Y:S04]  /*c7c0*/  LDL.LU R11, [R1+0x9c] ;  /* 0x00009c00010b7983 */ /* 0x000f280000300800 */
[----:B------:R0:W-:Y:S04]  /*c7d0*/  STS.U16 [R4+0x7180], R14 ;  /* 0x0071800e04007388 */ /* 0x0001e80000000400 */
[----:B------:R1:W-:Y:S04]  /*c7e0*/  STS.U16 [R4+0x7580], R17 ;  /* 0x0075801104007388 */ /* 0x0003e80000000400 */
[----:B------:R2:W-:Y:S04]  /*c7f0*/  STS.U16 [R4+0x7980], R20 ;  /* 0x0079801404007388 */ /* 0x0005e80000000400 */
[----:B0-----:R-:W4:Y:S04]  /*c800*/  LDL.LU R14, [R1+0xac] ;  /* 0x0000ac00010e7983 */ /* 0x001f280000300800 */
[----:B-1----:R-:W4:Y:S04]  /*c810*/  LDL.LU R17, [R1+0xbc] ;  /* 0x0000bc0001117983 */ /* 0x002f280000300800 */
[----:B--2---:R-:W2:Y:S04]  /*c820*/  LDL.LU R20, [R1+0xcc] ;  /* 0x0000cc0001147983 */ /* 0x004ea80000300800 */
[----:B------:R0:W-:Y:S04]  /*c830*/  STS.U16 [R4+0x7d80], R23 ;  /* 0x007d801704007388 */ /* 0x0001e80000000400 */
[----:B------:R1:W-:Y:S04]  /*c840*/  STS.U16 [R4+0x10180], R26 ;  /* 0x0101801a04007388 */ /* 0x0003e80000000400 */
[----:B------:R5:W-:Y:S04]  /*c850*/  STS.U16 [R4+0x10580], R30 ;  /* 0x0105801e04007388 */ /* 0x000be80000000400 */
[----:B0-----:R-:W2:Y:S04]  /*c860*/  LDL.LU R23, [R1+0xdc] ;  /* 0x0000dc0001177983 */ /* 0x001ea80000300800 */
[----:B-1----:R-:W2:Y:S04]  /*c870*/  LDL.LU R26, [R1+0xec] ;  /* 0x0000ec00011a7983 */ /* 0x002ea80000300800 */
        /* <DEDUP_REMOVED lines=30> */
[----:B-----5:R-:W5:Y:S04]  /*ca60*/  LDL.LU R30, [R1+0xfc] ;  /* 0x0000fc00011e7983 */ /* 0x020f680000300800 */
[----:B------:R-:W-:Y:S04]  /*ca70*/  STS.U16 [R5+0x6600], R121 ;  /* 0x0066007905007388 */ /* 0x000fe80000000400 */
[----:B------:R-:W-:Y:S04]  /*ca80*/  STS.U16 [R5+0x6a00], R123 ;  /* 0x006a007b05007388 */ /* 0x000fe80000000400 */
[----:B---3--:R-:W-:Y:S04]  /*ca90*/  STS.U16 [R5+0x6e00], R125 ;  /* 0x006e007d05007388 */ /* 0x008fe80000000400 */
[----:B------:R-:W-:Y:S04]  /*caa0*/  STS.U16 [R5+0x7200], R129 ;  /* 0x0072008105007388 */ /* 0x000fe80000000400 */
[----:B----4-:R-:W-:Y:S04]  /*cab0*/  STS.U16 [R5+0x6200], R216 ;  /* 0x006200d805007388 */ /* 0x010fe80000000400 */
        /* <DEDUP_REMOVED lines=10> */
[----:B------:R0:W-:Y:S04]  /*cb60*/  STS.U16 [R5+0x3600], R160 ;  /* 0x003600a005007388 */ /* 0x0001e80000000400 */
[----:B0-----:R-:W3:Y:S04]  /*cb70*/  LDL.LU R160, [R1+0x108] ;  /* 0x0001080001a07983 */ /* 0x001ee80000300800 */
[----:B------:R-:W4:Y:S04]  /*cb80*/  LDL.LU R166, [R1+0xf8] ;  /* 0x0000f80001a67983 */ /* 0x000f280000300800 */
[----:B------:R-:W4:Y:S04]  /*cb90*/  LDL.LU R172, [R1+0xe8] ;  /* 0x0000e80001ac7983 */ /* 0x000f280000300800 */
[----:B------:R-:W3:Y:S04]  /*cba0*/  LDL.LU R178, [R1+0xd8] ;  /* 0x0000d80001b27983 */ /* 0x000ee80000300800 */
        /* <DEDUP_REMOVED lines=12> */
[----:B------:R-:W4:Y:S04]  /*cc70*/  LDL.LU R129, [R1+0x3c] ;  /* 0x00003c0001817983 */ /* 0x000f280000300800 */
[----:B0-----:R-:W4:Y:S04]  /*cc80*/  LDL.LU R127, [R1+0x34] ;  /* 0x00003400017f7983 */ /* 0x001f280000300800 */
[----:B------:R0:W-:Y:S04]  /*cc90*/  STS.U16 [R5+0x7600], R0 ;  /* 0x0076000005007388 */ /* 0x0001e80000000400 */
[----:B------:R1:W-:Y:S01]  /*cca0*/  STS.U16 [R5+0x7e00], R3 ;  /* 0x007e000305007388 */ /* 0x0003e20000000400 */
[----:B0-----:R-:W-:-:S03]  /*ccb0*/  LOP3.LUT R0, R2, 0x50, RZ, 0x3c, !PT ;  /* 0x0000005002007812 */ /* 0x001fc600078e3cff */
[----:B------:R-:W-:Y:S02]  /*ccc0*/  STS.U16 [R5+0x200], R224 ;  /* 0x000200e005007388 */ /* 0x000fe40000000400 */
[----:B-1----:R-:W-:Y:S02]  /*ccd0*/  IMAD.IADD R3, R220, 0x1, R0 ;  /* 0x00000001dc037824 */ /* 0x002fe400078e0200 */
[----:B--2---:R-:W-:Y:S04]  /*cce0*/  STS.U16 [R5+0xa00], R26 ;  /* 0x000a001a05007388 */ /* 0x004fe80000000400 */
        /* <DEDUP_REMOVED lines=29> */
[----:B-----5:R-:W-:Y:S04]  /*cec0*/  STS.U16 [R5+0x600], R30 ;  /* 0x0006001e05007388 */ /* 0x020fe80000000400 */
        /* <DEDUP_REMOVED lines=13> */
[----:B---3--:R0:W-:Y:S04]  /*cfa0*/  STS.U16 [R3+0xe80], R178 ;  /* 0x000e80b203007388 */ /* 0x0081e80000000400 */
[----:B----4-:R1:W-:Y:S04]  /*cfb0*/  STS.U16 [R3+0x1280], R184 ;  /* 0x001280b803007388 */ /* 0x0103e80000000400 */
[----:B------:R2:W-:Y:S04]  /*cfc0*/  STS.U16 [R3+0x1680], R190 ;  /* 0x001680be03007388 */ /* 0x0005e80000000400 */
[----:B0-----:R-:W3:Y:S04]  /*cfd0*/  LDL.LU R178, [R1+0x104] ;  /* 0x0001040001b27983 */ /* 0x001ee80000300800 */
[----:B-1----:R-:W4:Y:S04]  /*cfe0*/  LDL.LU R184, [R1+0xf4] ;  /* 0x0000f40001b87983 */ /* 0x002f280000300800 */
[----:B------:R0:W-:Y:S04]  /*cff0*/  STS.U16 [R3+0x1a80], R196 ;  /* 0x001a80c403007388 */ /* 0x0001e80000000400 */
[----:B--2---:R-:W2:Y:S04]  /*d000*/  LDL.LU R190, [R1+0xe4] ;  /* 0x0000e40001be7983 */ /* 0x004ea80000300800 */
[----:B------:R1:W-:Y:S04]  /*d010*/  STS.U16 [R3+0x1e80], R200 ;  /* 0x001e80c803007388 */ /* 0x0003e80000000400 */
[----:B0-----:R-:W5:Y:S04]  /*d020*/  LDL.LU R196, [R1+0xd4] ;  /* 0x0000d40001c47983 */ /* 0x001f680000300800 */
[----:B------:R0:W-:Y:S04]  /*d030*/  STS.U16 [R3+0x2280], R204 ;  /* 0x002280cc03007388 */ /* 0x0001e80000000400 */
[----:B-1----:R-:W5:Y:S04]  /*d040*/  LDL.LU R200, [R1+0xc4] ;  /* 0x0000c40001c87983 */ /* 0x002f680000300800 */
[----:B------:R1:W-:Y:S04]  /*d050*/  STS.U16 [R3+0x2680], R208 ;  /* 0x002680d003007388 */ /* 0x0003e80000000400 */
[----:B0-----:R-:W5:Y:S04]  /*d060*/  LDL.LU R204, [R1+0xb4] ;  /* 0x0000b40001cc7983 */ /* 0x001f680000300800 */
[----:B------:R0:W-:Y:S04]  /*d070*/  STS.U16 [R3+0x2a80], R212 ;  /* 0x002a80d403007388 */ /* 0x0001e80000000400 */
[----:B-1----:R-:W5:Y:S04]  /*d080*/  LDL.LU R208, [R1+0xa4] ;  /* 0x0000a40001d07983 */ /* 0x002f680000300800 */
[----:B------:R1:W-:Y:S04]  /*d090*/  STS.U16 [R3+0x2e80], R216 ;  /* 0x002e80d803007388 */ /* 0x0003e80000000400 */
[----:B0-----:R-:W3:Y:S04]  /*d0a0*/  LDL.LU R212, [R1+0x94] ;  /* 0x0000940001d47983 */ /* 0x001ee80000300800 */
[----:B------:R0:W-:Y:S04]  /*d0b0*/  STS.U16 [R3+0x3280], R121 ;  /* 0x0032807903007388 */ /* 0x0001e80000000400 */
[----:B-1----:R-:W4:Y:S04]  /*d0c0*/  LDL.LU R216, [R1+0x88] ;  /* 0x0000880001d87983 */ /* 0x002f280000300800 */
[----:B------:R1:W-:Y:S04]  /*d0d0*/  STS.U16 [R3+0x3680], R123 ;  /* 0x0036807b03007388 */ /* 0x0003e80000000400 */
[----:B0-----:R-:W2:Y:S04]  /*d0e0*/  LDL.LU R121, [R1+0x7c] ;  /* 0x00007c0001797983 */ /* 0x001ea80000300800 */
[----:B------:R0:W-:Y:S04]  /*d0f0*/  STS.U16 [R3+0x3a80], R125 ;  /* 0x003a807d03007388 */ /* 0x0001e80000000400 */
[----:B-1----:R-:W5:Y:S04]  /*d100*/  LDL.LU R123, [R1+0x70] ;  /* 0x00007000017b7983 */ /* 0x002f680000300800 */
[----:B------:R1:W-:Y:S04]  /*d110*/  STS.U16 [R3+0x3e80], R129 ;  /* 0x003e808103007388 */ /* 0x0003e80000000400 */
[----:B0-----:R-:W5:Y:S04]  /*d120*/  LDL.LU R125, [R1+0x64] ;  /* 0x00006400017d7983 */ /* 0x001f680000300800 */
[----:B------:R0:W-:Y:S04]  /*d130*/  STS.U16 [R3+0x4280], R127 ;  /* 0x0042807f03007388 */ /* 0x0001e80000000400 */
[----:B-1----:R-:W5:Y:S04]  /*d140*/  LDL.LU R129, [R1+0x58] ;  /* 0x0000580001817983 */ /* 0x002f680000300800 */
[----:B0-----:R-:W5:Y:S01]  /*d150*/  LDL.LU R127, [R1+0x4c] ;  /* 0x00004c00017f7983 */ /* 0x001f620000300800 */
[----:B------:R-:W-:-:S04]  /*d160*/  LOP3.LUT R0, R2, 0x60, RZ, 0x3c, !PT ;  /* 0x0000006002007812 */ /* 0x000fc800078e3cff */
[----:B------:R-:W-:Y:S01]  /*d170*/  IADD3 R0, R220, R0, RZ ;  /* 0x00000000dc007210 */ /* 0x000fe20007ffe0ff */
        /* <DEDUP_REMOVED lines=52> */
[----:B0-----:R-:W3:Y:S04]  /*d4c0*/  LDL.LU R212, [R1+0x100] ;  /* 0x0001000001d47983 */ /* 0x001ee80000300800 */
[----:B--2---:R0:W-:Y:S04]  /*d4d0*/  STS.U16 [R0+0x2700], R121 ;  /* 0x0027007900007388 */ /* 0x0041e80000000400 */
[----:B-1----:R-:W2:Y:S04]  /*d4e0*/  LDL.LU R216, [R1+0xf0] ;  /* 0x0000f00001d87983 */ /* 0x002ea80000300800 */
[----:B-----5:R1:W-:Y:S04]  /*d4f0*/  STS.U16 [R0+0x2b00], R123 ;  /* 0x002b007b00007388 */ /* 0x0203e80000000400 */
[----:B0-----:R-:W4:Y:S04]  /*d500*/  LDL.LU R121, [R1+0xe0] ;  /* 0x0000e00001797983 */ /* 0x001f280000300800 */
        /* <DEDUP_REMOVED lines=9> */
[----:B------:R-:W-:Y:S01]  /*d5a0*/  IMAD.MOV.U32 R2, RZ, RZ, 0x3f800000 ;  /* 0x3f800000ff027424 */ /* 0x000fe200078e00ff */
        /* <DEDUP_REMOVED lines=58> */
[----:B------:R-:W-:Y:S01]  /*d950*/  STS.U16 [R3+0x2380], R218 ;  /* 0x002380da03007388 */ /* 0x000fe20000000400 */
[----:B0-----:R-:W-:-:S03]  /*d960*/  MOV R0, 0xff800000 ;  /* 0xff80000000007802 */ /* 0x001fc60000000f00 */
[----:B------:R-:W-:Y:S04]  /*d970*/  STS.U16 [R3+0x2780], R214 ;  /* 0x002780d603007388 */ /* 0x000fe80000000400 */
[----:B------:R-:W-:Y:S04]  /*d980*/  STS.U16 [R3+0x2b80], R210 ;  /* 0x002b80d203007388 */ /* 0x000fe80000000400 */
[----:B------:R-:W-:Y:S04]  /*d990*/  STS.U16 [R3+0x2f80], R206 ;  /* 0x002f80ce03007388 */ /* 0x000fe80000000400 */
[----:B---3--:R-:W-:Y:S04]  /*d9a0*/  STS.U16 [R3+0x380], R212 ;  /* 0x000380d403007388 */ /* 0x008fe80000000400 */
[----:B------:R-:W-:Y:S04]  /*d9b0*/  STS.U16 [R3+0x3380], R202 ;  /* 0x003380ca03007388 */ /* 0x000fe80000000400 */
[----:B--2---:R-:W-:Y:S04]  /*d9c0*/  STS.U16 [R3+0x780], R216 ;  /* 0x000780d803007388 */ /* 0x004fe80000000400 */
[----:B------:R-:W-:Y:S04]  /*d9d0*/  STS.U16 [R3+0x3780], R198 ;  /* 0x003780c603007388 */ /* 0x000fe80000000400 */
[----:B----4-:R-:W-:Y:S04]  /*d9e0*/  STS.U16 [R3+0xb80], R121 ;  /* 0x000b807903007388 */ /* 0x010fe80000000400 */
        /* <DEDUP_REMOVED lines=54> */
[----:B------:R1:W-:Y:S01]  /*dd50*/  STL [R1+0x6d4], R2 ;  /* 0x0006d40201007387 */ /* 0x0003e20000100800 */
[----:B0-----:R-:W-:-:S03]  /*dd60*/  MOV R3, 0xff800000 ;  /* 0xff80000000037802 */ /* 0x001fc60000000f00 */
[----:B------:R-:W-:Y:S01]  /*dd70*/  STL [R1+0x60c], R0 ;  /* 0x00060c0001007387 */ /* 0x000fe20000100800 */
[----:B-1----:R-:W-:-:S03]  /*dd80*/  IMAD.MOV.U32 R2, RZ, RZ, -0x800000 ;  /* 0xff800000ff027424 */ /* 0x002fc600078e00ff */
[----:B------:R0:W-:Y:S04]  /*dd90*/  STL [R1+0x608], R3 ;  /* 0x0006080301007387 */ /* 0x0001e80000100800 */
[----:B------:R1:W-:Y:S04]  /*dda0*/  STL [R1+0x604], R2 ;  /* 0x0006040201007387 */ /* 0x0003e80000100800 */
[----:B------:R2:W-:Y:S01]  /*ddb0*/  STL [R1+0x600], R0 ;  /* 0x0006000001007387 */ /* 0x0005e20000100800 */
[----:B0-----:R-:W-:Y:S02]  /*ddc0*/  MOV R3, 0x3f800000 ;  /* 0x3f80000000037802 */ /* 0x001fe40000000f00 */
[----:B-1----:R-:W-:-:S03]  /*ddd0*/  MOV R2, 0x3f800000 ;  /* 0x3f80000000027802 */ /* 0x002fc60000000f00 */
[----:B------:R-:W-:Y:S01]  /*dde0*/  STL [R1+0x6d0], R3 ;  /* 0x0006d00301007387 */ /* 0x000fe20000100800 */
[----:B--2---:R-:W-:-:S03]  /*ddf0*/  IMAD.MOV.U32 R0, RZ, RZ, 0x3f800000 ;  /* 0x3f800000ff007424 */ /* 0x004fc600078e00ff */
[----:B------:R-:W-:Y:S04]  /*de00*/  STL [R1+0x6cc], R2 ;  /* 0x0006cc0201007387 */ /* 0x000fe80000100800 */
[----:B------:R-:W-:Y:S04]  /*de10*/  STL [R1+0x400], RZ ;  /* 0x000400ff01007387 */ /* 0x000fe80000100800 */
[----:B------:R0:W-:Y:S04]  /*de20*/  STL [R1+0x6c8], R0 ;  /* 0x0006c80001007387 */ /* 0x0001e80000100800 */
[----:B------:R1:W-:Y:S04]  /*de30*/  STL [R1+0x404], RZ ;  /* 0x000404ff01007387 */ /* 0x0003e80000100800 */
        /* <DEDUP_REMOVED lines=254> */
[----:B------:R1:W-:Y:S04]  /*ee20*/  STL [R1], RZ ;  /* 0x000000ff01007387 */ /* 0x0003e80000100800 */
        /* <DEDUP_REMOVED lines=91> */
[----:B------:R1:W-:Y:S01]  /*f3e0*/  STL [R1+0x170], RZ ;  /* 0x000170ff01007387 */ /* 0x0003e20000100800 */
[----:B------:R-:W2:Y:S03]  /*f3f0*/  S2R R212, SR_CTAID.X ;  /* 0x0000000000d47919 */ /* 0x000ea60000002500 */
        /* <DEDUP_REMOVED lines=23> */
[----:B------:R-:W3:Y:S03]  /*f570*/  S2R R216, SR_TID.X ;  /* 0x0000000000d87919 */ /* 0x000ee60000002100 */
[----:B------:R1:W-:Y:S04]  /*f580*/  STL [R1+0x1d0], RZ ;  /* 0x0001d0ff01007387 */ /* 0x0003e80000100800 */
[----:B------:R1:W-:Y:S04]  /*f590*/  STL [R1+0x1d4], RZ ;  /* 0x0001d4ff01007387 */ /* 0x0003e80000100800 */
[----:B------:R1:W-:Y:S04]  /*f5a0*/  STL [R1+0x1d8], RZ ;  /* 0x0001d8ff01007387 */ /* 0x0003e80000100800 */
[----:B------:R1:W-:Y:S04]  /*f5b0*/  STL [R1+0x1dc], RZ ;  /* 0x0001dcff01007387 */ /* 0x0003e80000100800 */
[----:B------:R1:W-:Y:S01]  /*f5c0*/  STL [R1+0x1e0], RZ ;  /* 0x0001e0ff01007387 */ /* 0x0003e20000100800 */
[----:B--2---:R-:W-:-:S03]  /*f5d0*/  SHF.L.U32 R212, R212, 0x7, RZ ;  /* 0x00000007d4d47819 */ /* 0x004fc600000006ff */
[----:B------:R1:W-:Y:S04]  /*f5e0*/  STL [R1+0x1e4], RZ ;  /* 0x0001e4ff01007387 */ /* 0x0003e80000100800 */
[----:B------:R1:W-:Y:S04]  /*f5f0*/  STL [R1+0x1e8], RZ ;  /* 0x0001e8ff01007387 */ /* 0x0003e80000100800 */
[----:B------:R1:W-:Y:S04]  /*f600*/  STL [R1+0x1ec], RZ ;  /* 0x0001ecff01007387 */ /* 0x0003e80000100800 */
[----:B------:R1:W-:Y:S01]  /*f610*/  STL [R1+0x1f0], RZ ;  /* 0x0001f0ff01007387 */ /* 0x0003e20000100800 */
[----:B0-----:R-:W-:-:S03]  /*f620*/  IADD3 R0, R212, 0x80, RZ ;  /* 0x00000080d4007810 */ /* 0x001fc60007ffe0ff */
[----:B------:R1:W-:Y:S04]  /*f630*/  STL [R1+0x1f4], RZ ;  /* 0x0001f4ff01007387 */ /* 0x0003e80000100800 */
[----:B------:R1:W-:Y:S04]  /*f640*/  STL [R1+0x1f8], RZ ;  /* 0x0001f8ff01007387 */ /* 0x0003e80000100800 */
[----:B------:R1:W-:Y:S01]  /*f650*/  STL [R1+0x1fc], RZ ;  /* 0x0001fcff01007387 */ /* 0x0003e20000100800 */
[----:B------:R-:W-:Y:S02]  /*f660*/  ISETP.GE.AND P0, PT, R0, 0x1, PT ;  /* 0x000000010000780c */ /* 0x000fe40003f06270 */
[----:B------:R-:W-:-:S02]  /*f670*/  CS2R R24, SRZ ;  /* 0x0000000000187805 */ /* 0x000fc4000001ff00 */
[----:B------:R-:W-:Y:S02]  /*f680*/  CS2R R26, SRZ ;  /* 0x00000000001a7805 */ /* 0x000fe4000001ff00 */
[----:B------:R-:W-:Y:S02]  /*f690*/  CS2R R28, SRZ ;  /* 0x00000000001c7805 */ /* 0x000fe4000001ff00 */
[----:B------:R-:W-:Y:S02]  /*f6a0*/  CS2R R30, SRZ ;  /* 0x00000000001e7805 */ /* 0x000fe4000001ff00 */
[----:B------:R-:W-:Y:S02]  /*f6b0*/  CS2R R32, SRZ ;  /* 0x0000000000207805 */ /* 0x000fe4000001ff00 */
[----:B------:R-:W-:Y:S02]  /*f6c0*/  CS2R R34, SRZ ;  /* 0x0000000000227805 */ /* 0x000fe4000001ff00 */
        /* <DEDUP_REMOVED lines=58> */
[C---:B---3--:R-:W-:Y:S02]  /*fa70*/  LOP3.LUT R0, R216.reuse, 0x7f, RZ, 0xc0, !PT ;  /* 0x0000007fd8007812 */ /* 0x048fe400078ec0ff */
[C---:B------:R-:W-:Y:S02]  /*fa80*/  LOP3.LUT R2, R216.reuse, 0x60, RZ, 0xc0, !PT ;  /* 0x00000060d8027812 */ /* 0x040fe400078ec0ff */
[----:B------:R-:W-:Y:S01]  /*fa90*/  LOP3.LUT R3, R216, 0xf, RZ, 0xc0, !PT ;  /* 0x0000000fd8037812 */ /* 0x000fe200078ec0ff */
[----:B-1----:R-:W-:Y:S06]  /*faa0*/  @!P0 BRA `(.L_x_0) ;  /* 0x0000010400848947 */ /* 0x002fec0003800000 */
[----:B------:R-:W0:Y:S01]  /*fab0*/  LDC R37, c[0x0][0x268] ;  /* 0x00009a00ff257b82 */ /* 0x000e220000000800 */
[--C-:B------:R-:W-:Y:S01]  /*fac0*/  SHF.R.U32.HI R4, RZ, 0x4, R216.reuse ;  /* 0x00000004ff047819 */ /* 0x100fe200000116d8 */
[----:B------:R-:W1:Y:S01]  /*fad0*/  S2R R204, SR_TID.X ;  /* 0x0000000000cc7919 */ /* 0x000e620000002100 */
[----:B------:R-:W-:Y:S01]  /*fae0*/  SHF.R.U32.HI R5, RZ, 0x2, R216 ;  /* 0x00000002ff057819 */ /* 0x000fe200000116d8 */
[----:B------:R-:W-:Y:S01]  /*faf0*/  UMOV UR8, 0xfffffe00 ;  /* 0xfffffe0000087882 */ /* 0x000fe20000000000 */
[----:B------:R-:W-:Y:S01]  /*fb00*/  SGXT.U32 R4, R4, 0x3 ;  /* 0x000000030404781a */ /* 0x000fe20000000000 */
[----:B------:R-:W-:Y:S01]  /*fb10*/  UMOV UR9, 0x3fffffef ;  /* 0x3fffffef00097882 */ /* 0x000fe20000000000 */
[----:B------:R-:W-:Y:S01]  /*fb20*/  SHF.R.U32.HI R2, RZ, 0x1, R2 ;  /* 0x00000001ff027819 */ /* 0x000fe20000011602 */
[----:B------:R-:W2:Y:S01]  /*fb30*/  LDC.64 R18, c[0x0][0x260] ;  /* 0x00009800ff127b82 */ /* 0x000ea20000000a00 */
[----:B------:R-:W-:Y:S01]  /*fb40*/  SGXT.U32 R5, R5, 0x3 ;  /* 0x000000030505781a */ /* 0x000fe20000000000 */
[----:B------:R-:W-:Y:S01]  /*fb50*/  UMOV UR13, 0xc0000010 ;  /* 0xc0000010000d7882 */ /* 0x000fe20000000000 */
[----:B------:R-:W-:Y:S01]  /*fb60*/  MOV R6, RZ ;  /* 0x000000ff00067202 */ /* 0x000fe20000000f00 */
[----:B------:R-:W-:Y:S01]  /*fb70*/  IMAD.SHL.U32 R216, R216, 0x2, RZ ;  /* 0x00000002d8d87824 */ /* 0x000fe200078e00ff */
[----:B------:R-:W-:Y:S01]  /*fb80*/  LOP3.LUT R20, R212, R2, R5, 0xfe, !PT ;  /* 0x00000002d4147212 */ /* 0x000fe200078efe05 */
[----:B------:R-:W-:Y:S01]  /*fb90*/  IMAD.MOV.U32 R5, RZ, RZ, RZ ;  /* 0x000000ffff057224 */ /* 0x000fe200078e00ff */
[----:B------:R-:W3:Y:S01]  /*fba0*/  S2R R212, SR_CTAID.Y ;  /* 0x0000000000d47919 */ /* 0x000ee20000002600 */
[----:B------:R-:W4:Y:S01]  /*fbb0*/  LDC R35, c[0x0][0x258] ;  /* 0x00009600ff237b82 */ /* 0x000f220000000800 */
[----:B------:R-:W-:Y:S01]  /*fbc0*/  IADD3 R2, R220, 0x20000, RZ ;  /* 0x00020000dc027810 */ /* 0x000fe20007ffe0ff */
[----:B------:R-:W-:Y:S01]  /*fbd0*/  IMAD.MOV.U32 R171, RZ, RZ, RZ ;  /* 0x000000ffffab7224 */ /* 0x000fe200078e00ff */
[----:B------:R-:W-:Y:S01]  /*fbe0*/  R2UR UR5, R5 ;  /* 0x00000000050572ca */ /* 0x000fe200000e0000 */
[----:B------:R-:W-:Y:S01]  /*fbf0*/  IMAD.MOV.U32 R233, RZ, RZ, -0x800000 ;  /* 0xff800000ffe97424 */ /* 0x000fe200078e00ff */
[----:B------:R-:W-:-:S02]  /*fc00*/  SHF.R.U32.HI R2, RZ, 0x4, R2 ;  /* 0x00000004ff027819 */ /* 0x000fc40000011602 */
[----:B------:R-:W-:Y:S02]  /*fc10*/  CS2R R44, SRZ ;  /* 0x00000000002c7805 */ /* 0x000fe4000001ff00 */
[----:B------:R-:W-:Y:S01]  /*fc20*/  MOV R159, UR13 ;  /* 0x0000000d009f7c02 */ /* 0x000fe20008000f00 */
[----:B0-----:R-:W-:Y:S01]  /*fc30*/  IMAD R7, R4, R37, RZ ;  /* 0x0000002504077224 */ /* 0x001fe200078e02ff */
[----:B------:R-:W-:Y:S01]  /*fc40*/  SHF.R.U32.HI R4, RZ, 0x4, R220 ;  /* 0x00000004ff047819 */ /* 0x000fe200000116dc */
[----:B------:R-:W3:Y:S01]  /*fc50*/  LDC.64 R172, c[0x0][0x250] ;  /* 0x00009400ffac7b82 */ /* 0x000ee20000000a00 */
[----:B------:R-:W-:Y:S01]  /*fc60*/  MOV R228, 0xff800000 ;  /* 0xff80000000e47802 */ /* 0x000fe20000000f00 */
[----:B------:R-:W-:Y:S01]  /*fc70*/  IMAD R8, R37, 0x8, R7 ;  /* 0x0000000825087824 */ /* 0x000fe200078e0207 */
[----:B------:R-:W-:Y:S02]  /*fc80*/  SGXT.U32 R4, R4, 0xe ;  /* 0x0000000e0404781a */ /* 0x000fe40000000000 */
[----:B------:R-:W-:-:S02]  /*fc90*/  CS2R R46, SRZ ;  /* 0x00000000002e7805 */ /* 0x000fc4000001ff00 */
[----:B------:R-:W-:Y:S01]  /*fca0*/  MOV R231, 0xff800000 ;  /* 0xff80000000e77802 */ /* 0x000fe20000000f00 */
[----:B--2---:R0:W-:Y:S01]  /*fcb0*/  STL [R1+0xbbc], R19 ;  /* 0x000bbc1301007387 */ /* 0x0041e20000100800 */
[C---:B------:R-:W-:Y:S01]  /*fcc0*/  LEA R9, R37.reuse, R8, 0x3 ;  /* 0x0000000825097211 */ /* 0x040fe200078e18ff */
[----:B------:R-:W-:Y:S01]  /*fcd0*/  IMAD.MOV.U32 R25, RZ, RZ, R19 ;  /* 0x000000ffff197224 */ /* 0x000fe200078e0013 */
[----:B------:R-:W-:Y:S01]  /*fce0*/  MOV R26, R18 ;  /* 0x00000012001a7202 */ /* 0x000fe20000000f00 */
[----:B------:R-:W2:Y:S01]  /*fcf0*/  LDC.64 R30, c[0x0][0x220] ;  /* 0x00008800ff1e7b82 */ /* 0x000ea20000000a00 */
[C---:B------:R-:W-:Y:S02]  /*fd00*/  LEA R10, R37.reuse, R9, 0x3 ;  /* 0x00000009250a7211 */ /* 0x040fe400078e18ff */
[----:B------:R-:W-:Y:S02]  /*fd10*/  CS2R R48, SRZ ;  /* 0x0000000000307805 */ /* 0x000fe4000001ff00 */
[----:B------:R-:W-:Y:S01]  /*fd20*/  IADD3 R4, P1, R4, 0x80, RZ ;  /* 0x0000008004047810 */ /* 0x000fe20007f3e0ff */
[----:B----4-:R-:W-:Y:S01]  /*fd30*/  IMAD R0, R0, R35, RZ ;  /* 0x0000002300007224 */ /* 0x010fe200078e02ff */
[----:B-1----:R-:W-:Y:S01]  /*fd40*/  LOP3.LUT R208, R204, 0x40, RZ, 0xc0, !PT ;  /* 0x00000040ccd07812 */ /* 0x002fe200078ec0ff */
[C---:B------:R-:W-:Y:S01]  /*fd50*/  IMAD R11, R37.reuse, 0x8, R10 ;  /* 0x00000008250b7824 */ /* 0x040fe200078e020a */
[----:B------:R-:W-:Y:S01]  /*fd60*/  R2UR UR10, R4 ;  /* 0x00000000040a72ca */ /* 0x000fe200000e0000 */
[----:B------:R-:W1:Y:S01]  /*fd70*/  LDC.64 R32, c[0x0][0x218] ;  /* 0x00008600ff207b82 */ /* 0x000e620000000a00 */
[----:B------:R-:W-:Y:S01]  /*fd80*/  SGXT.U32 R4, R2, 0xe ;  /* 0x0000000e0204781a */ /* 0x000fe20000000000 */
[----:B------:R-:W-:Y:S01]  /*fd90*/  IMAD.SHL.U32 R204, R204, 0x2, RZ ;  /* 0x00000002cccc7824 */ /* 0x000fe200078e00ff */
[----:B------:R-:W-:-:S02]  /*fda0*/  LEA R13, R37, R11, 0x3 ;  /* 0x0000000b250d7211 */ /* 0x000fc400078e18ff */
[----:B------:R-:W-:Y:S02]  /*fdb0*/  CS2R R50, SRZ ;  /* 0x0000000000327805 */ /* 0x000fe4000001ff00 */
[----:B------:R-:W-:Y:S01]  /*fdc0*/  IADD3.X R2, R5, 0x40000040, RZ, P1, !PT ;  /* 0x4000004005027810 */ /* 0x000fe20000ffe4ff */
[----:B------:R-:W-:Y:S01]  /*fdd0*/  IMAD R5, R3, R25, RZ ;  /* 0x0000001903057224 */ /* 0x000fe200078e02ff */
[----:B------:R-:W-:Y:S01]  /*fde0*/  LEA R14, R37, R13, 0x3 ;  /* 0x0000000d250e7211 */ /* 0x000fe200078e18ff */
[----:B---3--:R-:W-:Y:S01]  /*fdf0*/  IMAD R172, R212, R172, RZ ;  /* 0x000000acd4ac7224 */ /* 0x008fe200078e02ff */
[----:B------:R-:W-:Y:S01]  /*fe00*/  IADD3 R24, P1, R4, 0x2, RZ ;  /* 0x0000000204187810 */ /* 0x000fe20007f3e0ff */
[----:B------:R-:W-:Y:S01]  /*fe10*/  IMAD R152, R173, 0xb, RZ ;  /* 0x0000000bad987824 */ /* 0x000fe200078e02ff */
[----:B------:R-:W-:Y:S01]  /*fe20*/  LEA R15, R37, R14, 0x3 ;  /* 0x0000000e250f7211 */ /* 0x000fe200078e18ff */
[C---:B------:R-:W-:Y:S01]  /*fe30*/  IMAD R153, R173.reuse, 0xc, RZ ;  /* 0x0000000cad997824 */ /* 0x040fe200078e02ff */
[----:B------:R-:W-:Y:S01]  /*fe40*/  IADD3.X R6, R6, 0x40000040, RZ, P1, !PT ;  /* 0x4000004006067810 */ /* 0x000fe20000ffe4ff */
[----:B------:R-:W-:Y:S01]  /*fe50*/  IMAD R154, R173, 0xd, RZ ;  /* 0x0000000dad9a7824 */ /* 0x000fe200078e02ff */
[----:B------:R-:W-:Y:S01]  /*fe60*/  R2UR UR11, R2 ;  /* 0x00000000020b72ca */ /* 0x000fe200000e0000 */
[----:B------:R-:W-:Y:S01]  /*fe70*/  IMAD R16, R37, 0x8, R15 ;  /* 0x0000000825107824 */ /* 0x000fe200078e020f */
[----:B------:R-:W-:Y:S01]  /*fe80*/  R2UR UR6, R24 ;  /* 0x00000000180672ca */ /* 0x000fe200000e0000 */
[----:B------:R-:W-:Y:S01]  /*fe90*/  IMAD R2, R212, R26, RZ ;  /* 0x0000001ad4027224 */ /* 0x000fe200078e02ff */
[----:B------:R-:W-:Y:S01]  /*fea0*/  R2UR UR7, R6 ;  /* 0x00000000060772ca */ /* 0x000fe200000e0000 */
[----:B------:R-:W-:Y:S01]  /*feb0*/  IMAD.SHL.U32 R6, R5, 0x2, RZ ;  /* 0x0000000205067824 */ /* 0x000fe200078e00ff */
[----:B------:R-:W-:Y:S01]  /*fec0*/  LEA R17, R37, R16, 0x3 ;  /* 0x0000001025117211 */ /* 0x000fe200078e18ff */
[----:B------:R-:W-:Y:S01]  /*fed0*/  IMAD.HI R5, R5, 0x2, RZ ;  /* 0x0000000205057827 */ /* 0x000fe200078e02ff */
[----:B------:R-:W-:-:S02]  /*fee0*/  SHF.L.U32 R3, R2, 0x1, RZ ;  /* 0x0000000102037819 */ /* 0x000fc400000006ff */
[----:B------:R-:W-:Y:S02]  /*fef0*/  CS2R R52, SRZ ;  /* 0x0000000000347805 */ /* 0x000fe4000001ff00 */
[----:B------:R-:W-:Y:S01]  /*ff00*/  LEA R18, R37, R17, 0x3 ;  /* 0x0000001125127211 */ /* 0x000fe200078e18ff */
[C---:B------:R-:W-:Y:S01]  /*ff10*/  IMAD R155, R173.reuse, 0xe, RZ ;  /* 0x0000000ead9b7824 */ /* 0x040fe200078e02ff */
[C---:B------:R-:W-:Y:S01]  /*ff20*/  R2UR UR58, R4.reuse ;  /* 0x00000000043a72ca */ /* 0x040fe200000e0000 */
[----:B------:R-:W-:Y:S01]  /*ff30*/  IMAD R156, R173, 0xf, RZ ;  /* 0x0000000fad9c7824 */ /* 0x000fe200078e02ff */
[----:B0-----:R-:W-:Y:S02]  /*ff40*/  LEA R19, R37, R18, 0x3 ;  /* 0x0000001225137211 */ /* 0x001fe400078e18ff */
[----:B------:R-:W-:Y:S02]  /*ff50*/  CS2R R54, SRZ ;  /* 0x0000000000367805 */ /* 0x000fe4000001ff00 */
[----:B------:R-:W-:Y:S01]  /*ff60*/  R2UR UR4, R4 ;  /* 0x00000000040472ca */ /* 0x000fe200000e0000 */
[----:B------:R-:W-:Y:S01]  /*ff70*/  IMAD.HI R4, R2, 0x2, RZ ;  /* 0x0000000202047827 */ /* 0x000fe200078e02ff */
[----:B--2---:R-:W-:-:S02]  /*ff80*/  IADD3 R29, P2, P3, R6, R30, R3 ;  /* 0x0000001e061d7210 */ /* 0x004fc40007b5e003 */
[----:B------:R-:W-:Y:S02]  /*ff90*/  CS2R R56, SRZ ;  /* 0x0000000000387805 */ /* 0x000fe4000001ff00 */
[----:B-1----:R-:W-:Y:S01]  /*ffa0*/  LEA R175, P1, R172, R32, 0x1 ;  /* 0x00000020acaf7211 */ /* 0x002fe200078208ff */
[----:B------:R-:W-:Y:S01]  /*ffb0*/  IMAD R21, R37, 0x8, R19 ;  /* 0x0000000825157824 */ /* 0x000fe200078e0213 */
[----:B------:R-:W-:Y:S01]  /*ffc0*/  ISETP.NE.U32.AND P0, PT, R208, RZ, PT ;  /* 0x000000ffd000720c */ /* 0x000fe20003f05070 */
[----:B------:R-:W-:Y:S01]  /*ffd0*/  IMAD R2, R35, 0x80, R0 ;  /* 0x0000008023027824 */ /* 0x000fe200078e0200 */
[----:B------:R-:W-:Y:S01]  /*ffe0*/  IADD3.X R31, R5, R31, R4, P2, P3 ;  /* 0x0000001f051f7210 */ /* 0x000fe200017e6404 */
[----:B------:R-:W-:Y:S01]  /*fff0*/  UMOV UR12, UR58 ;  /* 0x0000003a000c7c82 */ /* 0x000fe20008000000 */
[----:B------:R-:W-:Y:S02]  /*10000*/  LEA R22, R37, R21, 0x3 ;  /* 0x0000001525167211 */ /* 0x000fe400078e18ff */
[----:B------:R-:W-:-:S02]  /*10010*/  CS2R R58, SRZ ;  /* 0x00000000003a7805 */ /* 0x000fc4000001ff00 */
[----:B------:R-:W-:Y:S01]  /*10020*/  LEA.HI.X.SX32 R33, R172, R33, 0x1, P1 ;  /* 0x00000021ac217211 */ /* 0x000fe200008f0eff */
[----:B------:R-:W-:Y:S01]  /*10030*/  UIADD3.64 UR8, UR4, -UR8, URZ ;  /* 0x8000000804087297 */ /* 0x000fe2000fffe03f */
[C---:B------:R-:W-:Y:S02]  /*10040*/  LEA R23, R37.reuse, R22, 0x3 ;  /* 0x0000001625177211 */ /* 0x040fe400078e18ff */
[----:B------:R-:W-:Y:S02]  /*10050*/  CS2R R60, SRZ ;  /* 0x00000000003c7805 */ /* 0x000fe4000001ff00 */
[-C--:B------:R-:W-:Y:S01]  /*10060*/  LEA R178, P2, R2, R175.reuse, 0x1 ;  /* 0x000000af02b27211 */ /* 0x080fe200078408ff */
[----:B------:R-:W-:Y:S01]  /*10070*/  UMOV UR4, UR10 ;  /* 0x0000000a00047c82 */ /* 0x000fe20008000000 */
[----:B------:R-:W-:Y:S01]  /*10080*/  LEA R180, P1, R0, R175, 0x1 ;  /* 0x000000af00b47211 */ /* 0x000fe200078208ff */
[----:B------:R-:W-:Y:S01]  /*10090*/  IMAD R24, R37, 0x8, R23 ;  /* 0x0000000825187824 */ /* 0x000fe200078e0217 */
[----:B------:R-:W-:Y:S01]  /*100a0*/  LEA R3, R35, R2, 0x7 ;  /* 0x0000000223037211 */ /* 0x000fe200078e38ff */
[----:B------:R-:W-:Y:S01]  /*100b0*/  UMOV UR5, UR11 ;  /* 0x0000000b00057c82 */ /* 0x000fe20008000000 */
[----:B------:R-:W-:Y:S01]  /*100c0*/  SEL R28, RZ, 0x90, !P0 ;  /* 0x00000090ff1c7807 */ /* 0x000fe20004000000 */
[----:B------:R-:W-:Y:S01]  /*100d0*/  UIADD3.64 UR10, UR4, 0x80, URZ ;  /* 0x00000080040a7897 */ /* 0x000fe2000fffe03f */
[C---:B------:R-:W-:Y:S01]  /*100e0*/  LEA R25, R37.reuse, R24, 0x3 ;  /* 0x0000001825197211 */ /* 0x040fe200078e18ff */
[----:B------:R-:W-:Y:S01]  /*100f0*/  UIADD3.64 UR10, UR4, 0x200, URZ ;  /* 0x00000200040a7897 */ /* 0x000fe2000fffe03f */
[----:B------:R-:W-:Y:S01]  /*10100*/  LEA.HI.X.SX32 R179, R2, R33, 0x1, P2 ;  /* 0x0000002102b37211 */ /* 0x000fe200010f0eff */
[----:B------:R-:W-:Y:S01]  /*10110*/  UIADD3.64 UR10, UR4, 0x300, URZ ;  /* 0x00000300040a7897 */ /* 0x000fe2000fffe03f */
[----:B------:R-:W-:Y:S01]  /*10120*/  LEA R26, R37, R25, 0x3 ;  /* 0x00000019251a7211 */ /* 0x000fe200078e18ff */
[----:B------:R-:W-:Y:S01]  /*10130*/  UIADD3.64 UR10, UR4, 0x400, URZ ;  /* 0x00000400040a7897 */ /* 0x000fe2000fffe03f */
[----:B------:R-:W-:Y:S01]  /*10140*/  LEA R42, P0, R7, R29, 0x1 ;  /* 0x0000001d072a7211 */ /* 0x000fe200078008ff */
        /* <DEDUP_REMOVED lines=9> */
[----:B------:R-:W-:Y:S01]  /*101e0*/  LEA R176, P1, R3, R175, 0x1 ;  /* 0x000000af03b07211 */ /* 0x000fe200078208ff */
[----:B------:R-:W-:Y:S01]  /*101f0*/  IMAD R27, R37, 0x8, R5 ;  /* 0x00000008251b7824 */ /* 0x000fe200078e0205 */
[-C--:B------:R-:W-:Y:S01]  /*10200*/  LEA.HI.X.SX32 R43, R7, R31.reuse, 0x1, P0 ;  /* 0x0000001f072b7211 */ /* 0x080fe200000f0eff */
[----:B------:R-:W-:Y:S01]  /*10210*/  UIADD3.64 UR10, UR4, 0x1100, URZ ;  /* 0x00001100040a7897 */ /* 0x000fe2000fffe03f */
[----:B------:R-:W-:Y:S01]  /*10220*/  LEA.HI.X.SX32 R39, R9, R31, 0x1, P2 ;  /* 0x0000001f09277211 */ /* 0x000fe200010f0eff */
[----:B------:R-:W-:Y:S01]  /*10230*/  UIADD3.64 UR14, UR4, 0x780, URZ ;  /* 0x00000780040e7897 */ /* 0x000fe2000fffe03f */
[----:B------:R-:W-:Y:S01]  /*10240*/  LEA.HI.X.SX32 R177, R3, R33, 0x1, P1 ;  /* 0x0000002103b17211 */ /* 0x000fe200008f0eff */
[----:B------:R0:W-:Y:S01]  /*10250*/  STL.64 [R1+0x8d0], R42 ;  /* 0x0008d02a01007387 */ /* 0x0001e20000100a00 */
[C---:B------:R-:W-:Y:S01]  /*10260*/  LEA R40, P1, R8.reuse, R29, 0x1 ;  /* 0x0000001d08287211 */ /* 0x040fe200078208ff */
[----:B------:R-:W-:Y:S01]  /*10270*/  UIADD3.64 UR10, UR4, 0x880, URZ ;  /* 0x00000880040a7897 */ /* 0x000fe2000fffe03f */
[----:B------:R-:W-:Y:S01]  /*10280*/  LEA R4, R35, R3, 0x7 ;  /* 0x0000000323047211 */ /* 0x000fe200078e38ff */
[----:B------:R1:W-:Y:S01]  /*10290*/  STL.64 [R1+0x8c0], R38 ;  /* 0x0008c02601007387 */ /* 0x0003e20000100a00 */
[----:B------:R-:W-:Y:S01]  /*102a0*/  LEA R0, R37, R27, 0x3 ;  /* 0x0000001b25007211 */ /* 0x000fe200078e18ff */
[----:B------:R-:W-:Y:S01]  /*102b0*/  UIADD3.64 UR14, UR4, 0x900, URZ ;  /* 0x00000900040e7897 */ /* 0x000fe2000fffe03f */
[----:B------:R-:W-:-:S02]  /*102c0*/  LEA.HI.X.SX32 R41, R8, R31, 0x1, P1 ;  /* 0x0000001f08297211 */ /* 0x000fc400008f0eff */
[----:B------:R-:W-:Y:S02]  /*102d0*/  CS2R R62, SRZ ;  /* 0x00000000003e7805 */ /* 0x000fe4000001ff00 */
[C---:B------:R-:W-:Y:S01]  /*102e0*/  LEA R174, P3, R4.reuse, R175, 0x1 ;  /* 0x000000af04ae7211 */ /* 0x040fe200078608ff */
[----:B------:R-:W-:Y:S01]  /*102f0*/  IMAD R2, R37, 0x8, R0 ;  /* 0x0000000825027824 */ /* 0x000fe200078e0200 */
[-C--:B------:R-:W-:Y:S01]  /*10300*/  LEA R34, P1, R11, R29.reuse, 0x1 ;  /* 0x0000001d0b227211 */ /* 0x080fe200078208ff */
[----:B------:R2:W-:Y:S01]  /*10310*/  STL.64 [R1+0x8c8], R40 ;  /* 0x0008c82801007387 */ /* 0x0005e20000100a00 */
[----:B------:R-:W-:Y:S02]  /*10320*/  LEA R32, P2, R13, R29, 0x1 ;  /* 0x0000001d0d207211 */ /* 0x000fe400078408ff */
[----:B0-----:R-:W-:Y:S02]  /*10330*/  CS2R R42, SRZ ;  /* 0x00000000002a7805 */ /* 0x001fe4000001ff00 */
[----:B------:R-:W-:-:S02]  /*10340*/  LEA.HI.X.SX32 R175, R4, R33, 0x1, P3 ;  /* 0x0000002104af7211 */ /* 0x000fc400018f0eff */
[----:B------:R-:W-:Y:S02]  /*10350*/  CS2R R64, SRZ ;  /* 0x0000000000407805 */ /* 0x000fe4000001ff00 */
[C---:B-1----:R-:W-:Y:S02]  /*10360*/  LEA R38, P0, R10.reuse, R29, 0x1 ;  /* 0x0000001d0a267211 */ /* 0x042fe400078008ff */
[----:B------:R-:W-:Y:S02]  /*10370*/  CS2R R66, SRZ ;  /* 0x0000000000427805 */ /* 0x000fe4000001ff00 */
[-C--:B------:R-:W-:Y:S02]  /*10380*/  LEA.HI.X.SX32 R35, R11, R31.reuse, 0x1, P1 ;  /* 0x0000001f0b237211 */ /* 0x080fe400008f0eff */
[----:B------:R-:W-:Y:S02]  /*10390*/  CS2R R68, SRZ ;  /* 0x0000000000447805 */ /* 0x000fe4000001ff00 */
[----:B------:R-:W-:-:S02]  /*103a0*/  LEA.HI.X.SX32 R39, R10, R31, 0x1, P0 ;  /* 0x0000001f0a277211 */ /* 0x000fc400000f0eff */
[----:B------:R-:W-:Y:S02]  /*103b0*/  CS2R R70, SRZ ;  /* 0x0000000000467805 */ /* 0x000fe4000001ff00 */
[----:B------:R-:W-:Y:S02]  /*103c0*/  LEA.HI.X.SX32 R33, R13, R31, 0x1, P2 ;  /* 0x0000001f0d217211 */ /* 0x000fe400010f0eff */
[----:B--2---:R-:W-:Y:S02]  /*103d0*/  CS2R R40, SRZ ;  /* 0x0000000000287805 */ /* 0x004fe4000001ff00 */
[----:B------:R-:W-:Y:S01]  /*103e0*/  LEA R3, R37, R2, 0x3 ;  /* 0x0000000225037211 */ /* 0x000fe200078e18ff */
[----:B------:R0:W-:Y:S01]  /*103f0*/  STL.64 [R1+0x8b8], R38 ;  /* 0x0008b82601007387 */ /* 0x0001e20000100a00 */
[----:B------:R-:W-:Y:S02]  /*10400*/  MOV R158, UR12 ;  /* 0x0000000c009e7c02 */ /* 0x000fe40008000f00 */
[----:B------:R-:W-:-:S02]  /*10410*/  CS2R R72, SRZ ;  /* 0x0000000000487805 */ /* 0x000fc4000001ff00 */
[C---:B------:R-:W-:Y:S01]  /*10420*/  LEA R4, R37.reuse, R3, 0x3 ;  /* 0x0000000325047211 */ /* 0x040fe200078e18ff */
[----:B------:R1:W-:Y:S01]  /*10430*/  STL.64 [R1+0x8b0], R34 ;  /* 0x0008b02201007387 */ /* 0x0003e20000100a00 */
[----:B------:R-:W-:Y:S02]  /*10440*/  LOP3.LUT R204, R204, 0x7e, RZ, 0xc0, !PT ;  /* 0x0000007ecccc7812 */ /* 0x000fe400078ec0ff */
[----:B------:R-:W-:Y:S02]  /*10450*/  CS2R R74, SRZ ;  /* 0x00000000004a7805 */ /* 0x000fe4000001ff00 */
[----:B------:R-:W-:Y:S01]  /*10460*/  MOV R172, RZ ;  /* 0x000000ff00ac7202 */ /* 0x000fe20000000f00 */
[----:B------:R2:W-:Y:S01]  /*10470*/  STL.64 [R1+0x8a8], R32 ;  /* 0x0008a82001007387 */ /* 0x0005e20000100a00 */
[----:B------:R-:W-:Y:S01]  /*10480*/  IMAD R7, R37, 0x8, R4 ;  /* 0x0000000825077824 */ /* 0x000fe200078e0204 */
[----:B------:R-:W-:Y:S02]  /*10490*/  LEA R12, R208, R204, 0x5 ;  /* 0x000000ccd00c7211 */ /* 0x000fe400078e28ff */
[----:B------:R-:W-:-:S02]  /*104a0*/  CS2R R76, SRZ ;  /* 0x00000000004c7805 */ /* 0x000fc4000001ff00 */
[----:B0-----:R-:W-:Y:S02]  /*104b0*/  LEA R38, P0, R14, R29, 0x1 ;  /* 0x0000001d0e267211 */ /* 0x001fe400078008ff */
[----:B------:R-:W-:Y:S02]  /*104c0*/  CS2R R78, SRZ ;  /* 0x00000000004e7805 */ /* 0x000fe4000001ff00 */
[----:B------:R-:W-:Y:S02]  /*104d0*/  LEA R8, R37, R7, 0x3 ;  /* 0x0000000725087211 */ /* 0x000fe400078e18ff */
[----:B------:R-:W-:Y:S02]  /*104e0*/  CS2R R80, SRZ ;  /* 0x0000000000507805 */ /* 0x000fe4000001ff00 */
[----:B-1----:R-:W-:Y:S02]  /*104f0*/  LEA R34, P1, R15, R29, 0x1 ;  /* 0x0000001d0f227211 */ /* 0x002fe400078208ff */
[----:B------:R-:W-:-:S02]  /*10500*/  CS2R R82, SRZ ;  /* 0x0000000000527805 */ /* 0x000fc4000001ff00 */
[----:B------:R-:W-:Y:S02]  /*10510*/  LEA.HI.X.SX32 R39, R14, R31, 0x1, P0 ;  /* 0x0000001f0e277211 */ /* 0x000fe400000f0eff */
[----:B------:R-:W-:Y:S02]  /*10520*/  CS2R R84, SRZ ;  /* 0x0000000000547805 */ /* 0x000fe4000001ff00 */
[C---:B--2---:R-:W-:Y:S02]  /*10530*/  LEA R32, P2, R16.reuse, R29, 0x1 ;  /* 0x0000001d10207211 */ /* 0x044fe400078408ff */
[----:B------:R-:W-:Y:S02]  /*10540*/  CS2R R86, SRZ ;  /* 0x0000000000567805 */ /* 0x000fe4000001ff00 */
[-C--:B------:R-:W-:Y:S01]  /*10550*/  LEA.HI.X.SX32 R35, R15, R31.reuse, 0x1, P1 ;  /* 0x0000001f0f237211 */ /* 0x080fe200008f0eff */
[----:B------:R0:W-:Y:S01]  /*10560*/  STL.64 [R1+0x8a0], R38 ;  /* 0x0008a02601007387 */ /* 0x0001e20000100a00 */
[----:B------:R-:W-:-:S02]  /*10570*/  LEA.HI.X.SX32 R33, R16, R31, 0x1, P2 ;  /* 0x0000001f10217211 */ /* 0x000fc400010f0eff */
[----:B------:R-:W-:Y:S02]  /*10580*/  CS2R R88, SRZ ;  /* 0x0000000000587805 */ /* 0x000fe4000001ff00 */
[----:B------:R-:W-:Y:S01]  /*10590*/  LEA R14, P2, R19, R29, 0x1 ;  /* 0x0000001d130e7211 */ /* 0x000fe200078408ff */
[----:B------:R1:W-:Y:S01]  /*105a0*/  STL.64 [R1+0x898], R34 ;  /* 0x0008982201007387 */ /* 0x0003e20000100a00 */
[----:B------:R-:W-:Y:S02]  /*105b0*/  LEA R9, R37, R8, 0x3 ;  /* 0x0000000825097211 */ /* 0x000fe400078e18ff */
[----:B------:R-:W-:Y:S02]  /*105c0*/  CS2R R90, SRZ ;  /* 0x00000000005a7805 */ /* 0x000fe4000001ff00 */
[----:B------:R-:W-:Y:S01]  /*105d0*/  LEA.HI.X.SX32 R15, R19, R31, 0x1, P2 ;  /* 0x0000001f130f7211 */ /* 0x000fe200010f0eff */
[----:B------:R2:W-:Y:S01]  /*105e0*/  STL.64 [R1+0x890], R32 ;  /* 0x0008902001007387 */ /* 0x0005e20000100a00 */
[----:B------:R-:W-:Y:S01]  /*105f0*/  LEA R16, P2, R23, R29, 0x1 ;  /* 0x0000001d17107211 */ /* 0x000fe200078408ff */
[----:B------:R-:W-:Y:S01]  /*10600*/  IMAD R10, R37, 0x8, R9 ;  /* 0x00000008250a7824 */ /* 0x000fe200078e0209 */
[----:B------:R-:W-:Y:S01]  /*10610*/  MOV R232, 0xff800000 ;  /* 0xff80000000e87802 */ /* 0x000fe20000000f00 */
[----:B------:R3:W-:Y:S01]  /*10620*/  STL.64 [R1+0x878], R14 ;  /* 0x0008780e01007387 */ /* 0x0007e20000100a00 */
[----:B0-----:R-:W-:-:S02]  /*10630*/  CS2R R38, SRZ ;  /* 0x0000000000267805 */ /* 0x001fc4000001ff00 */
[----:B------:R-:W-:Y:S02]  /*10640*/  CS2R R92, SRZ ;  /* 0x00000000005c7805 */ /* 0x000fe4000001ff00 */
[----:B------:R-:W-:Y:S02]  /*10650*/  LEA R11, R37, R10, 0x3 ;  /* 0x0000000a250b7211 */ /* 0x000fe400078e18ff */
[----:B------:R-:W-:Y:S02]  /*10660*/  CS2R R94, SRZ ;  /* 0x00000000005e7805 */ /* 0x000fe4000001ff00 */
[----:B-1----:R-:W-:Y:S02]  /*10670*/  LEA R34, P0, R17, R29, 0x1 ;  /* 0x0000001d11227211 */ /* 0x002fe400078008ff */
[----:B------:R-:W-:Y:S02]  /*10680*/  CS2R R96, SRZ ;  /* 0x0000000000607805 */ /* 0x000fe4000001ff00 */
[----:B------:R-:W-:-:S02]  /*10690*/  LEA R13, R37, R11, 0x3 ;  /* 0x0000000b250d7211 */ /* 0x000fc400078e18ff */
[----:B------:R-:W-:Y:S02]  /*106a0*/  CS2R R98, SRZ ;  /* 0x0000000000627805 */ /* 0x000fe4000001ff00 */
[C---:B--2---:R-:W-:Y:S02]  /*106b0*/  LEA R32, P1, R18.reuse, R29, 0x1 ;  /* 0x0000001d12207211 */ /* 0x044fe400078208ff */
[----:B------:R-:W-:Y:S02]  /*106c0*/  CS2R R100, SRZ ;  /* 0x0000000000647805 */ /* 0x000fe4000001ff00 */
[-C--:B------:R-:W-:Y:S01]  /*106d0*/  LEA.HI.X.SX32 R35, R17, R31.reuse, 0x1, P0 ;  /* 0x0000001f11237211 */ /* 0x080fe200000f0eff */
[----:B---3--:R-:W-:Y:S01]  /*106e0*/  IMAD R14, R37, 0x8, R13 ;  /* 0x00000008250e7824 */ /* 0x008fe200078e020d */
[----:B------:R-:W-:Y:S02]  /*106f0*/  LEA.HI.X.SX32 R33, R18, R31, 0x1, P1 ;  /* 0x0000001f12217211 */ /* 0x000fe400008f0eff */
[----:B------:R-:W-:-:S02]  /*10700*/  CS2R R102, SRZ ;  /* 0x0000000000667805 */ /* 0x000fc4000001ff00 */
[----:B------:R-:W-:Y:S01]  /*10710*/  LEA.HI.X.SX32 R17, R23, R31, 0x1, P2 ;  /* 0x0000001f17117211 */ /* 0x000fe200010f0eff */
[----:B------:R0:W-:Y:S01]  /*10720*/  STL.64 [R1+0x888], R34 ;  /* 0x0008882201007387 */ /* 0x0001e20000100a00 */
[C---:B------:R-:W-:Y:S02]  /*10730*/  LEA R18, P2, R26.reuse, R29, 0x1 ;  /* 0x0000001d1a127211 */ /* 0x040fe400078408ff */
[----:B------:R-:W-:Y:S02]  /*10740*/  CS2R R104, SRZ ;  /* 0x0000000000687805 */ /* 0x000fe4000001ff00 */
[----:B------:R-:W-:Y:S01]  /*10750*/  LEA R15, R37, R14, 0x3 ;  /* 0x0000000e250f7211 */ /* 0x000fe200078e18ff */
[----:B------:R1:W-:Y:S01]  /*10760*/  STL.64 [R1+0x880], R32 ;  /* 0x0008802001007387 */ /* 0x0003e20000100a00 */
[----:B------:R-:W-:Y:S02]  /*10770*/  LEA.HI.X.SX32 R19, R26, R31, 0x1, P2 ;  /* 0x0000001f1a137211 */ /* 0x000fe400010f0eff */
[----:B------:R-:W-:-:S02]  /*10780*/  CS2R R106, SRZ ;  /* 0x00000000006a7805 */ /* 0x000fc4000001ff00 */
[----:B------:R-:W-:Y:S01]  /*10790*/  CS2R R108, SRZ ;  /* 0x00000000006c7805 */ /* 0x000fe2000001ff00 */
[----:B------:R2:W-:Y:S01]  /*107a0*/  STL.64 [R1+0x860], R16 ;  /* 0x0008601001007387 */ /* 0x0005e20000100a00 */
[----:B------:R-:W-:Y:S02]  /*107b0*/  CS2R R110, SRZ ;  /* 0x00000000006e7805 */ /* 0x000fe4000001ff00 */
[----:B------:R-:W-:Y:S02]  /*107c0*/  CS2R R112, SRZ ;  /* 0x0000000000707805 */ /* 0x000fe4000001ff00 */
[----:B------:R-:W-:Y:S02]  /*107d0*/  CS2R R114, SRZ ;  /* 0x0000000000727805 */ /* 0x000fe4000001ff00 */
[----:B0-----:R-:W-:Y:S02]  /*107e0*/  LEA R34, P0, R21, R29, 0x1 ;  /* 0x0000001d15227211 */ /* 0x001fe400078008ff */
[----:B------:R-:W-:-:S02]  /*107f0*/  CS2R R116, SRZ ;  /* 0x0000000000747805 */ /* 0x000fc4000001ff00 */
[----:B------:R-:W-:Y:S02]  /*10800*/  CS2R R118, SRZ ;  /* 0x0000000000767805 */ /* 0x000fe4000001ff00 */
[----:B------:R-:W-:Y:S02]  /*10810*/  CS2R R120, SRZ ;  /* 0x0000000000787805 */ /* 0x000fe4000001ff00 */
[----:B-1----:R-:W-:Y:S02]  /*10820*/  LEA R32, P1, R22, R29, 0x1 ;  /* 0x0000001d16207211 */ /* 0x002fe400078208ff */
[----:B------:R-:W-:Y:S02]  /*10830*/  CS2R R122, SRZ ;  /* 0x00000000007a7805 */ /* 0x000fe4000001ff00 */
[----:B------:R-:W-:Y:S02]  /*10840*/  LEA.HI.X.SX32 R35, R21, R31, 0x1, P0 ;  /* 0x0000001f15237211 */ /* 0x000fe400000f0eff */
[----:B------:R-:W-:-:S02]  /*10850*/  CS2R R124, SRZ ;  /* 0x00000000007c7805 */ /* 0x000fc4000001ff00 */
[----:B------:R-:W-:Y:S02]  /*10860*/  LEA.HI.X.SX32 R33, R22, R31, 0x1, P1 ;  /* 0x0000001f16217211 */ /* 0x000fe400008f0eff */
[----:B------:R-:W-:Y:S02]  /*10870*/  CS2R R126, SRZ ;  /* 0x00000000007e7805 */ /* 0x000fe4000001ff00 */
[----:B------:R-:W-:Y:S01]  /*10880*/  LEA R22, P2, R27, R29, 0x1 ;  /* 0x0000001d1b167211 */ /* 0x000fe200078408ff */
[----:B------:R0:W-:Y:S01]  /*10890*/  STL.64 [R1+0x870], R34 ;  /* 0x0008702201007387 */ /* 0x0001e20000100a00 */
[----:B--2---:R-:W-:Y:S02]  /*108a0*/  LEA R16, R37, R15, 0x3 ;  /* 0x0000000f25107211 */ /* 0x004fe400078e18ff */
[----:B------:R-:W-:Y:S02]  /*108b0*/  CS2R R128, SRZ ;  /* 0x0000000000807805 */ /* 0x000fe4000001ff00 */
[----:B------:R-:W-:Y:S01]  /*108c0*/  LEA.HI.X.SX32 R23, R27, R31, 0x1, P2 ;  /* 0x0000001f1b177211 */ /* 0x000fe200010f0eff */
[----:B------:R1:W-:Y:S01]  /*108d0*/  STL.64 [R1+0x868], R32 ;  /* 0x0008682001007387 */ /* 0x0003e20000100a00 */
[----:B------:R-:W-:Y:S01]  /*108e0*/  SHF.L.U32 R21, R173, 0x3, RZ ;  /* 0x00000003ad157819 */ /* 0x000fe200000006ff */
[----:B------:R-:W-:Y:S01]  /*108f0*/  IMAD R17, R37, 0x8, R16 ;  /* 0x0000000825117824 */ /* 0x000fe200078e0210 */
[----:B------:R-:W-:Y:S01]  /*10900*/  CS2R R130, SRZ ;  /* 0x0000000000827805 */ /* 0x000fe2000001ff00 */
[----:B------:R2:W-:Y:S01]  /*10910*/  STL.64 [R1+0x848], R18 ;  /* 0x0008481201007387 */ /* 0x0005e20000100a00 */
[----:B------:R-:W-:-:S02]  /*10920*/  CS2R R132, SRZ ;  /* 0x0000000000847805 */ /* 0x000fc4000001ff00 */
[----:B------:R-:W-:Y:S02]  /*10930*/  CS2R R134, SRZ ;  /* 0x0000000000867805 */ /* 0x000fe4000001ff00 */
[----:B------:R-:W-:Y:S02]  /*10940*/  CS2R R136, SRZ ;  /* 0x0000000000887805 */ /* 0x000fe4000001ff00 */
[----:B0-----:R-:W-:Y:S02]  /*10950*/  LEA R34, P0, R24, R29, 0x1 ;  /* 0x0000001d18227211 */ /* 0x001fe400078008ff */
[----:B------:R-:W-:Y:S02]  /*10960*/  CS2R R138, SRZ ;  /* 0x00000000008a7805 */ /* 0x000fe4000001ff00 */
[----:B------:R-:W-:Y:S02]  /*10970*/  CS2R R140, SRZ ;  /* 0x00000000008c7805 */ /* 0x000fe4000001ff00 */
[----:B------:R-:W-:-:S02]  /*10980*/  CS2R R142, SRZ ;  /* 0x00000000008e7805 */ /* 0x000fc4000001ff00 */
[C---:B-1----:R-:W-:Y:S02]  /*10990*/  LEA R32, P1, R25.reuse, R29, 0x1 ;  /* 0x0000001d19207211 */ /* 0x042fe400078208ff */
[----:B------:R-:W-:Y:S02]  /*109a0*/  CS2R R144, SRZ ;  /* 0x0000000000907805 */ /* 0x000fe4000001ff00 */
[-C--:B------:R-:W-:Y:S02]  /*109b0*/  LEA.HI.X.SX32 R35, R24, R31.reuse, 0x1, P0 ;  /* 0x0000001f18237211 */ /* 0x080fe400000f0eff */
[----:B------:R-:W-:Y:S02]  /*109c0*/  CS2R R146, SRZ ;  /* 0x0000000000927805 */ /* 0x000fe4000001ff00 */
[----:B------:R-:W-:Y:S02]  /*109d0*/  LEA.HI.X.SX32 R33, R25, R31, 0x1, P1 ;  /* 0x0000001f19217211 */ /* 0x000fe400008f0eff */
[----:B------:R-:W-:-:S02]  /*109e0*/  CS2R R148, SRZ ;  /* 0x0000000000947805 */ /* 0x000fc4000001ff00 */
[----:B------:R-:W-:Y:S01]  /*109f0*/  LEA R24, P1, R5, R29, 0x1 ;  /* 0x0000001d05187211 */ /* 0x000fe200078208ff */
[----:B------:R0:W-:Y:S01]  /*10a00*/  STL.64 [R1+0x858], R34 ;  /* 0x0008582201007387 */ /* 0x0001e20000100a00 */
[----:B--2---:R-:W-:Y:S02]  /*10a10*/  LEA R18, R37, R17, 0x3 ;  /* 0x0000001125127211 */ /* 0x004fe400078e18ff */
[----:B------:R-:W-:Y:S02]  /*10a20*/  CS2R R150, SRZ ;  /* 0x0000000000967805 */ /* 0x000fe4000001ff00 */
[----:B------:R-:W-:Y:S01]  /*10a30*/  LEA.HI.X.SX32 R25, R5, R31, 0x1, P1 ;  /* 0x0000001f05197211 */ /* 0x000fe200008f0eff */
[----:B------:R1:W-:Y:S01]  /*10a40*/  STL.64 [R1+0x850], R32 ;  /* 0x0008502001007387 */ /* 0x0003e20000100a00 */
[C---:B------:R-:W-:Y:S01]  /*10a50*/  LEA R19, R37.reuse, R18, 0x3 ;  /* 0x0000001225137211 */ /* 0x040fe200078e18ff */
[----:B------:R-:W-:Y:S01]  /*10a60*/  UIADD3.64 UR12, UR4, 0x100, URZ ;  /* 0x00000100040c7897 */ /* 0x000fe2000fffe03f */
[----:B------:R-:W-:Y:S01]  /*10a70*/  LOP3.LUT R157, R20, 0x48, RZ, 0xfc, !PT ;  /* 0x00000048149d7812 */ /* 0x000fe200078efcff */
[----:B------:R-:W-:Y:S01]  /*10a80*/  UMOV UR59, 0x40000040 ;  /* 0x40000040003b7882 */ /* 0x000fe20000000000 */
[----:B------:R-:W-:Y:S01]  /*10a90*/  UIADD3.64 UR12, UR4, 0x1200, URZ ;  /* 0x00001200040c7897 */ /* 0x000fe2000fffe03f */
[----:B------:R-:W-:Y:S01]  /*10aa0*/  IMAD R5, R37, 0x8, R19 ;  /* 0x0000000825057824 */ /* 0x000fe200078e0213 */
[----:B------:R-:W-:Y:S01]  /*10ab0*/  UIADD3.64 UR16, UR4, 0x1280, URZ ;  /* 0x0000128004107897 */ /* 0x000fe2000fffe03f */
[----:B0-----:R-:W-:Y:S01]  /*10ac0*/  CS2R R34, SRZ ;  /* 0x0000000000227805 */ /* 0x001fe2000001ff00 */
[----:B------:R-:W-:-:S02]  /*10ad0*/  UIADD3.64 UR20, UR4, 0x1300, URZ ;  /* 0x0000130004147897 */ /* 0x000fc4000fffe03f */
[----:B------:R-:W-:Y:S01]  /*10ae0*/  UIADD3.64 UR24, UR4, 0x1380, URZ ;  /* 0x0000138004187897 */ /* 0x000fe2000fffe03f */
[C---:B-1----:R-:W-:Y:S01]  /*10af0*/  LEA R32, P0, R6.reuse, R29, 0x1 ;  /* 0x0000001d06207211 */ /* 0x042fe200078008ff */
[----:B------:R-:W-:Y:S02]  /*10b00*/  UIADD3.64 UR28, UR4, 0x1400, URZ ;  /* 0x00001400041c7897 */ /* 0x000fe4000fffe03f */
[----:B------:R-:W-:Y:S01]  /*10b10*/  UIADD3.64 UR32, UR4, 0x1480, URZ ;  /* 0x0000148004207897 */ /* 0x000fe2000fffe03f */
[----:B------:R-:W-:Y:S01]  /*10b20*/  LEA.HI.X.SX32 R33, R6, R31, 0x1, P0 ;  /* 0x0000001f06217211 */ /* 0x000fe200000f0eff */
[----:B------:R-:W-:Y:S01]  /*10b30*/  UIADD3.64 UR36, UR4, 0x1500, URZ ;  /* 0x0000150004247897 */ /* 0x000fe2000fffe03f */
[----:B------:R-:W-:Y:S01]  /*10b40*/  LEA R6, R37, R5, 0x3 ;  /* 0x0000000525067211 */ /* 0x000fe200078e18ff */
[----:B------:R-:W-:Y:S02]  /*10b50*/  UIADD3.64 UR40, UR4, 0x1580, URZ ;  /* 0x0000158004287897 */ /* 0x000fe4000fffe03f */
[----:B------:R0:W-:Y:S01]  /*10b60*/  STL.64 [R1+0x840], R32 ;  /* 0x0008402001007387 */ /* 0x0001e20000100a00 */
[----:B------:R-:W-:-:S02]  /*10b70*/  UIADD3.64 UR44, UR4, 0x1600, URZ ;  /* 0x00001600042c7897 */ /* 0x000fc4000fffe03f */
[----:B------:R-:W-:Y:S01]  /*10b80*/  UIADD3.64 UR48, UR4, 0x1680, URZ ;  /* 0x0000168004307897 */ /* 0x000fe2000fffe03f */
[----:B------:R1:W-:Y:S01]  /*10b90*/  STL.64 [R1+0x838], R24 ;  /* 0x0008381801007387 */ /* 0x0003e20000100a00 */
[----:B------:R-:W-:Y:S02]  /*10ba0*/  UIADD3.64 UR52, UR4, 0x1700, URZ ;  /* 0x0000170004347897 */ /* 0x000fe4000fffe03f */
[----:B------:R-:W-:Y:S01]  /*10bb0*/  UIADD3.64 UR22, UR6, 0x284, URZ ;  /* 0x0000028406167897 */ /* 0x000fe2000fffe03f */
[----:B------:R2:W-:Y:S01]  /*10bc0*/  STL.64 [R1+0x830], R22 ;  /* 0x0008301601007387 */ /* 0x0005e20000100a00 */
[----:B------:R-:W-:Y:S02]  /*10bd0*/  UIADD3.64 UR26, UR6, 0x2fe, URZ ;  /* 0x000002fe061a7897 */ /* 0x000fe4000fffe03f */
[----:B------:R-:W-:Y:S01]  /*10be0*/  UIADD3.64 UR30, UR6, 0x300, URZ ;  /* 0x00000300061e7897 */ /* 0x000fe2000fffe03f */
[----:B0-----:R-:W-:Y:S01]  /*10bf0*/  LEA R32, P0, R0, R29, 0x1 ;  /* 0x0000001d00207211 */ /* 0x001fe200078008ff */
[----:B------:R-:W-:-:S02]  /*10c00*/  UIADD3.64 UR34, UR6, 0x302, URZ ;  /* 0x0000030206227897 */ /* 0x000fc4000fffe03f */
[----:B------:R-:W-:Y:S01]  /*10c10*/  UIADD3.64 UR38, UR6, 0x304, URZ ;  /* 0x0000030406267897 */ /* 0x000fe2000fffe03f */
[----:B-1----:R-:W-:Y:S01]  /*10c20*/  LEA R24, P1, R2, R29, 0x1 ;  /* 0x0000001d02187211 */ /* 0x002fe200078208ff */
[----:B------:R-:W-:Y:S01]  /*10c30*/  UIADD3.64 UR42, UR6, 0x37e, URZ ;  /* 0x0000037e062a7897 */ /* 0x000fe2000fffe03f */
[----:B------:R-:W-:Y:S01]  /*10c40*/  LEA.HI.X.SX32 R33, R0, R31, 0x1, P0 ;  /* 0x0000001f00217211 */ /* 0x000fe200000f0eff */
[----:B------:R-:W-:Y:S01]  /*10c50*/  UIADD3.64 UR46, UR6, 0x380, URZ ;  /* 0x00000380062e7897 */ /* 0x000fe2000fffe03f */
[C---:B--2---:R-:W-:Y:S01]  /*10c60*/  LEA R22, P2, R3.reuse, R29, 0x1 ;  /* 0x0000001d03167211 */ /* 0x044fe200078408ff */
[----:B------:R-:W-:Y:S01]  /*10c70*/  UIADD3.64 UR50, UR6, 0x382, URZ ;  /* 0x0000038206327897 */ /* 0x000fe2000fffe03f */
[-C--:B------:R-:W-:Y:S01]  /*10c80*/  LEA.HI.X.SX32 R25, R2, R31.reuse, 0x1, P1 ;  /* 0x0000001f02197211 */ /* 0x080fe200008f0eff */
[----:B------:R0:W-:Y:S01]  /*10c90*/  STL.64 [R1+0x828], R32 ;  /* 0x0008282001007387 */ /* 0x0001e20000100a00 */
[----:B------:R-:W-:Y:S01]  /*10ca0*/  LEA.HI.X.SX32 R23, R3, R31, 0x1, P2 ;  /* 0x0000001f03177211 */ /* 0x000fe200010f0eff */
[----:B------:R-:W-:Y:S01]  /*10cb0*/  UIADD3.64 UR54, UR6, 0x384, URZ ;  /* 0x0000038406367897 */ /* 0x000fe2000fffe03f */
[----:B------:R-:W-:Y:S01]  /*10cc0*/  LEA R26, P0, R4, R29, 0x1 ;  /* 0x0000001d041a7211 */ /* 0x000fe200078008ff */
[----:B------:R1:W-:Y:S01]  /*10cd0*/  STL.64 [R1+0x820], R24 ;  /* 0x0008201801007387 */ /* 0x0003e20000100a00 */
[----:B------:R-:W-:-:S02]  /*10ce0*/  LEA R0, R37, R6, 0x3 ;  /* 0x0000000625007211 */ /* 0x000fc400078e18ff */
[----:B------:R-:W-:Y:S01]  /*10cf0*/  LEA.HI.X.SX32 R27, R4, R31, 0x1, P0 ;  /* 0x0000001f041b7211 */ /* 0x000fe200000f0eff */
[----:B------:R2:W-:Y:S02]  /*10d00*/  STL.64 [R1+0x818], R22 ;  /* 0x0008181601007387 */ /* 0x0005e40000100a00 */
[C---:B------:R-:W-:Y:S02]  /*10d10*/  IMAD R2, R37.reuse, 0x8, R0 ;  /* 0x0000000825027824 */ /* 0x040fe400078e0200 */
[----:B------:R3:W-:Y:S01]  /*10d20*/  STL.64 [R1+0x810], R26 ;  /* 0x0008101a01007387 */ /* 0x0007e20000100a00 */
[----:B0-----:R-:W-:Y:S02]  /*10d30*/  CS2R R32, SRZ ;  /* 0x0000000000207805 */ /* 0x001fe4000001ff00 */
[----:B------:R-:W-:Y:S02]  /*10d40*/  LEA R3, R37, R2, 0x3 ;  /* 0x0000000225037211 */ /* 0x000fe400078e18ff */
[----:B-1----:R-:W-:-:S02]  /*10d50*/  LEA R24, P1, R7, R29, 0x1 ;  /* 0x0000001d07187211 */ /* 0x002fc400078208ff */
[----:B------:R-:W-:Y:S02]  /*10d60*/  LEA R4, R37, R3, 0x3 ;  /* 0x0000000325047211 */ /* 0x000fe400078e18ff */
[C---:B--2---:R-:W-:Y:S02]  /*10d70*/  LEA R22, P2, R8.reuse, R29, 0x1 ;  /* 0x0000001d08167211 */ /* 0x044fe400078408ff */
[-C--:B------:R-:W-:Y:S01]  /*10d80*/  LEA.HI.X.SX32 R25, R7, R31.reuse, 0x1, P1 ;  /* 0x0000001f07197211 */ /* 0x080fe200008f0eff */
[----:B------:R-:W-:Y:S01]  /*10d90*/  IMAD R7, R37, 0x8, R4 ;  /* 0x0000000825077824 */ /* 0x000fe200078e0204 */
[----:B------:R-:W-:Y:S02]  /*10da0*/  LEA.HI.X.SX32 R23, R8, R31, 0x1, P2 ;  /* 0x0000001f08177211 */ /* 0x000fe400010f0eff */
[----:B---3--:R-:W-:Y:S01]  /*10db0*/  LEA R26, P0, R9, R29, 0x1 ;  /* 0x0000001d091a7211 */ /* 0x008fe200078008ff */
[----:B------:R0:W-:Y:S01]  /*10dc0*/  STL.64 [R1+0x808], R24 ;  /* 0x0008081801007387 */ /* 0x0001e20000100a00 */
[----:B------:R-:W-:-:S02]  /*10dd0*/  LEA R8, R37, R7, 0x3 ;  /* 0x0000000725087211 */ /* 0x000fc400078e18ff */
[----:B------:R-:W-:Y:S01]  /*10de0*/  LEA.HI.X.SX32 R27, R9, R31, 0x1, P0 ;  /* 0x0000001f091b7211 */ /* 0x000fe200000f0eff */
[----:B------:R1:W-:Y:S01]  /*10df0*/  STL.64 [R1+0x800], R22 ;  /* 0x0008001601007387 */ /* 0x0003e20000100a00 */
[----:B------:R-:W-:-:S03]  /*10e00*/  LEA R9, R37, R8, 0x3 ;  /* 0x0000000825097211 */ /* 0x000fc600078e18ff */
[----:B------:R2:W-:Y:S01]  /*10e10*/  STL.64 [R1+0x7f8], R26 ;  /* 0x0007f81a01007387 */ /* 0x0005e20000100a00 */
[CC--:B0-----:R-:W-:Y:S02]  /*10e20*/  LEA R24, P1, R10.reuse, R29.reuse, 0x1 ;  /* 0x0000001d0a187211 */ /* 0x0c1fe400078208ff */
[----:B-1----:R-:W-:Y:S02]  /*10e30*/  LEA R22, P2, R11, R29, 0x1 ;  /* 0x0000001d0b167211 */ /* 0x002fe400078408ff */
[-C--:B------:R-:W-:Y:S01]  /*10e40*/  LEA.HI.X.SX32 R25, R10, R31.reuse, 0x1, P1 ;  /* 0x0000001f0a197211 */ /* 0x080fe200008f0eff */
[----:B------:R-:W-:Y:S01]  /*10e50*/  IMAD R10, R37, 0x8, R9 ;  /* 0x00000008250a7824 */ /* 0x000fe200078e0209 */
[----:B------:R-:W-:Y:S02]  /*10e60*/  LEA.HI.X.SX32 R23, R11, R31, 0x1, P2 ;  /* 0x0000001f0b177211 */ /* 0x000fe400010f0eff */
[----:B--2---:R-:W-:Y:S01]  /*10e70*/  LEA R26, P0, R13, R29, 0x1 ;  /* 0x0000001d0d1a7211 */ /* 0x004fe200078008ff */
[----:B------:R0:W-:Y:S01]  /*10e80*/  STL.64 [R1+0x7f0], R24 ;  /* 0x0007f01801007387 */ /* 0x0001e20000100a00 */
[----:B------:R-:W-:-:S02]  /*10e90*/  LEA R11, R37, R10, 0x3 ;  /* 0x0000000a250b7211 */ /* 0x000fc400078e18ff */
[----:B------:R-:W-:Y:S01]  /*10ea0*/  LEA.HI.X.SX32 R27, R13, R31, 0x1, P0 ;  /* 0x0000001f0d1b7211 */ /* 0x000fe200000f0eff */
[----:B------:R1:W-:Y:S01]  /*10eb0*/  STL.64 [R1+0x7e8], R22 ;  /* 0x0007e81601007387 */ /* 0x0003e20000100a00 */
[----:B------:R-:W-:-:S03]  /*10ec0*/  LEA R13, R37, R11, 0x3 ;  /* 0x0000000b250d7211 */ /* 0x000fc600078e18ff */
[----:B------:R2:W-:Y:S01]  /*10ed0*/  STL.64 [R1+0x7e0], R26 ;  /* 0x0007e01a01007387 */ /* 0x0005e20000100a00 */
[CC--:B0-----:R-:W-:Y:S02]  /*10ee0*/  LEA R24, P1, R14.reuse, R29.reuse, 0x1 ;  /* 0x0000001d0e187211 */ /* 0x0c1fe400078208ff */
[C---:B-1----:R-:W-:Y:S02]  /*10ef0*/  LEA R22, P2, R15.reuse, R29, 0x1 ;  /* 0x0000001d0f167211 */ /* 0x042fe400078408ff */
[-C--:B------:R-:W-:Y:S02]  /*10f00*/  LEA.HI.X.SX32 R25, R14, R31.reuse, 0x1, P1 ;  /* 0x0000001f0e197211 */ /* 0x080fe400008f0eff */
[----:B------:R-:W-:Y:S02]  /*10f10*/  LEA.HI.X.SX32 R23, R15, R31, 0x1, P2 ;  /* 0x0000001f0f177211 */ /* 0x000fe400010f0eff */
[C---:B--2---:R-:W-:Y:S01]  /*10f20*/  LEA R26, P0, R16.reuse, R29, 0x1 ;  /* 0x0000001d101a7211 */ /* 0x044fe200078008ff */
[----:B------:R0:W-:Y:S03]  /*10f30*/  STL.64 [R1+0x7d8], R24 ;  /* 0x0007d81801007387 */ /* 0x0001e60000100a00 */
[----:B------:R-:W-:Y:S01]  /*10f40*/  LEA.HI.X.SX32 R27, R16, R31, 0x1, P0 ;  /* 0x0000001f101b7211 */ /* 0x000fe200000f0eff */
[----:B------:R1:W-:Y:S04]  /*10f50*/  STL.64 [R1+0x7d0], R22 ;  /* 0x0007d01601007387 */ /* 0x0003e80000100a00 */
[----:B------:R2:W-:Y:S01]  /*10f60*/  STL.64 [R1+0x7c8], R26 ;  /* 0x0007c81a01007387 */ /* 0x0005e20000100a00 */
[----:B0-----:R-:W-:-:S02]  /*10f70*/  LEA R24, P1, R17, R29, 0x1 ;  /* 0x0000001d11187211 */ /* 0x001fc400078208ff */
[C---:B-1----:R-:W-:Y:S02]  /*10f80*/  LEA R22, P2, R18.reuse, R29, 0x1 ;  /* 0x0000001d12167211 */ /* 0x042fe400078408ff */
[-C--:B------:R-:W-:Y:S02]  /*10f90*/  LEA.HI.X.SX32 R25, R17, R31.reuse, 0x1, P1 ;  /* 0x0000001f11197211 */ /* 0x080fe400008f0eff */
[----:B------:R-:W-:Y:S02]  /*10fa0*/  LEA.HI.X.SX32 R23, R18, R31, 0x1, P2 ;  /* 0x0000001f12177211 */ /* 0x000fe400010f0eff */
[----:B--2---:R-:W-:Y:S02]  /*10fb0*/  CS2R R26, SRZ ;  /* 0x00000000001a7805 */ /* 0x004fe4000001ff00 */
[CC--:B------:R-:W-:Y:S02]  /*10fc0*/  LEA R16, P1, R5.reuse, R29.reuse, 0x1 ;  /* 0x0000001d05107211 */ /* 0x0c0fe400078208ff */
[C---:B------:R-:W-:Y:S01]  /*10fd0*/  LEA R14, P2, R6.reuse, R29, 0x1 ;  /* 0x0000001d060e7211 */ /* 0x040fe200078408ff */
[----:B------:R0:W-:Y:S01]  /*10fe0*/  STL.64 [R1+0x7b8], R22 ;  /* 0x0007b81601007387 */ /* 0x0001e20000100a00 */
[-C--:B------:R-:W-:Y:S01]  /*10ff0*/  LEA.HI.X.SX32 R17, R5, R31.reuse, 0x1, P1 ;  /* 0x0000001f05117211 */ /* 0x080fe200008f0eff */
[C---:B------:R-:W-:Y:S01]  /*11000*/  IMAD R5, R37.reuse, 0x8, R13 ;  /* 0x0000000825057824 */ /* 0x040fe200078e020d */
[----:B------:R-:W-:Y:S01]  /*11010*/  LEA.HI.X.SX32 R15, R6, R31, 0x1, P2 ;  /* 0x0000001f060f7211 */ /* 0x000fe200010f0eff */
[----:B------:R1:W-:Y:S03]  /*11020*/  STL.64 [R1+0x7c0], R24 ;  /* 0x0007c01801007387 */ /* 0x0003e60000100a00 */
[----:B------:R-:W-:-:S02]  /*11030*/  LEA R6, R37, R5, 0x3 ;  /* 0x0000000525067211 */ /* 0x000fc400078e18ff */
[----:B0-----:R-:W-:-:S04]  /*11040*/  LEA R22, P0, R19, R29, 0x1 ;  /* 0x0000001d13167211 */ /* 0x001fc800078008ff */
[----:B------:R-:W-:Y:S02]  /*11050*/  LEA.HI.X.SX32 R23, R19, R31, 0x1, P0 ;  /* 0x0000001f13177211 */ /* 0x000fe400000f0eff */
[----:B-1----:R-:W-:Y:S02]  /*11060*/  CS2R R24, SRZ ;  /* 0x0000000000187805 */ /* 0x002fe4000001ff00 */
[C---:B------:R-:W-:Y:S01]  /*11070*/  LEA R18, P0, R0.reuse, R29, 0x1 ;  /* 0x0000001d00127211 */ /* 0x040fe200078008ff */
[----:B------:R0:W-:Y:S03]  /*11080*/  STL.64 [R1+0x7b0], R22 ;  /* 0x0007b01601007387 */ /* 0x0001e60000100a00 */
[----:B------:R-:W-:Y:S02]  /*11090*/  LEA.HI.X.SX32 R19, R0, R31, 0x1, P0 ;  /* 0x0000001f00137211 */ /* 0x000fe400000f0eff */
[----:B------:R-:W-:Y:S01]  /*110a0*/  LEA R0, R37, R6, 0x3 ;  /* 0x0000000625007211 */ /* 0x000fe200078e18ff */
[----:B------:R1:W-:Y:S04]  /*110b0*/  STL.64 [R1+0x7a8], R16 ;  /* 0x0007a81001007387 */ /* 0x0003e80000100a00 */
[----:B------:R2:W-:Y:S04]  /*110c0*/  STL.64 [R1+0x7a0], R14 ;  /* 0x0007a00e01007387 */ /* 0x0005e80000100a00 */
[----:B------:R3:W-:Y:S01]  /*110d0*/  STL.64 [R1+0x798], R18 ;  /* 0x0007981201007387 */ /* 0x0007e20000100a00 */
[----:B0-----:R-:W-:-:S02]  /*110e0*/  IMAD R22, R173, 0x9, RZ ;  /* 0x00000009ad167824 */ /* 0x001fc400078e02ff */
[----:B------:R-:W-:Y:S01]  /*110f0*/  IMAD R23, R173, 0xa, RZ ;  /* 0x0000000aad177824 */ /* 0x000fe200078e02ff */
[CC--:B-1----:R-:W-:Y:S02]  /*11100*/  LEA R16, P1, R2.reuse, R29.reuse, 0x1 ;  /* 0x0000001d02107211 */ /* 0x0c2fe400078208ff */
[----:B--2---:R-:W-:Y:S02]  /*11110*/  LEA R14, P2, R3, R29, 0x1 ;  /* 0x0000001d030e7211 */ /* 0x004fe400078408ff */
        /* <DEDUP_REMOVED lines=12> */
[-C--:B------:R-:W-:Y:S01]  /*111e0*/  LEA.HI.X.SX32 R17, R7, R31.reuse, 0x1, P1 ;  /* 0x0000001f07117211 */ /* 0x080fe200008f0eff */
[----:B------:R-:W-:Y:S01]  /*111f0*/  IMAD R7, R37, 0x8, R4 ;  /* 0x0000000825077824 */ /* 0x000fe200078e0204 */
[----:B------:R-:W-:Y:S02]  /*11200*/  LEA.HI.X.SX32 R15, R8, R31, 0x1, P2 ;  /* 0x0000001f080f7211 */ /* 0x000fe400010f0eff */
[----:B--2---:R-:W-:Y:S01]  /*11210*/  LEA R18, P0, R9, R29, 0x1 ;  /* 0x0000001d09127211 */ /* 0x004fe200078008ff */
[----:B------:R0:W-:Y:S01]  /*11220*/  STL.64 [R1+0x778], R16 ;  /* 0x0007781001007387 */ /* 0x0001e20000100a00 */
[----:B------:R-:W-:-:S02]  /*11230*/  LEA R8, R37, R7, 0x3 ;  /* 0x0000000725087211 */ /* 0x000fc400078e18ff */
[----:B------:R-:W-:Y:S01]  /*11240*/  LEA.HI.X.SX32 R19, R9, R31, 0x1, P0 ;  /* 0x0000001f09137211 */ /* 0x000fe200000f0eff */
[----:B------:R1:W-:Y:S04]  /*11250*/  STL.64 [R1+0x770], R14 ;  /* 0x0007700e01007387 */ /* 0x0003e80000100a00 */
[----:B------:R2:W-:Y:S01]  /*11260*/  STL.64 [R1+0x768], R18 ;  /* 0x0007681201007387 */ /* 0x0005e20000100a00 */
[CC--:B0-----:R-:W-:Y:S02]  /*11270*/  LEA R16, P1, R10.reuse, R29.reuse, 0x1 ;  /* 0x0000001d0a107211 */ /* 0x0c1fe400078208ff */
[----:B-1----:R-:W-:Y:S02]  /*11280*/  LEA R14, P2, R11, R29, 0x1 ;  /* 0x0000001d0b0e7211 */ /* 0x002fe400078408ff */
[----:B------:R-:W-:-:S02]  /*11290*/  LEA.HI.X.SX32 R17, R10, R31, 0x1, P1 ;  /* 0x0000001f0a117211 */ /* 0x000fc400008f0eff */
[----:B------:R-:W-:Y:S02]  /*112a0*/  LEA.HI.X.SX32 R15, R11, R31, 0x1, P2 ;  /* 0x0000001f0b0f7211 */ /* 0x000fe400010f0eff */
[C---:B--2---:R-:W-:Y:S01]  /*112b0*/  LEA R18, P0, R13.reuse, R29, 0x1 ;  /* 0x0000001d0d127211 */ /* 0x044fe200078008ff */
[----:B------:R0:W-:Y:S03]  /*112c0*/  STL.64 [R1+0x760], R16 ;  /* 0x0007601001007387 */ /* 0x0001e60000100a00 */
[----:B------:R-:W-:Y:S01]  /*112d0*/  LEA.HI.X.SX32 R19, R13, R31, 0x1, P0 ;  /* 0x0000001f0d137211 */ /* 0x000fe200000f0eff */
[----:B------:R1:W-:Y:S01]  /*112e0*/  STL.64 [R1+0x758], R14 ;  /* 0x0007580e01007387 */ /* 0x0003e20000100a00 */
[----:B------:R-:W-:-:S03]  /*112f0*/  LOP3.LUT R13, R12, 0x60, RZ, 0x3c, !PT ;  /* 0x000000600c0d7812 */ /* 0x000fc600078e3cff */
[----:B------:R2:W-:Y:S01]  /*11300*/  STL.64 [R1+0x750], R18 ;  /* 0x0007501201007387 */ /* 0x0005e20000100a00 */
[----:B------:R-:W-:Y:S02]  /*11310*/  IADD3 R13, R220, R13, RZ ;  /* 0x0000000ddc0d7210 */ /* 0x000fe40007ffe0ff */
[CC--:B0-----:R-:W-:Y:S02]  /*11320*/  LEA R16, P1, R5.reuse, R29.reuse, 0x1 ;  /* 0x0000001d05107211 */ /* 0x0c1fe400078208ff */
[C---:B-1----:R-:W-:Y:S02]  /*11330*/  LEA R14, P2, R6.reuse, R29, 0x1 ;  /* 0x0000001d060e7211 */ /* 0x042fe400078408ff */
[-C--:B------:R-:W-:Y:S02]  /*11340*/  LEA.HI.X.SX32 R17, R5, R31.reuse, 0x1, P1 ;  /* 0x0000001f05117211 */ /* 0x080fe400008f0eff */
[----:B------:R-:W-:Y:S02]  /*11350*/  LEA.HI.X.SX32 R15, R6, R31, 0x1, P2 ;  /* 0x0000001f060f7211 */ /* 0x000fe400010f0eff */
[----:B------:R-:W-:Y:S01]  /*11360*/  LEA R5, R37, R8, 0x3 ;  /* 0x0000000825057211 */ /* 0x000fe200078e18ff */
[----:B------:R0:W-:Y:S01]  /*11370*/  STL.64 [R1+0x748], R16 ;  /* 0x0007481001007387 */ /* 0x0001e20000100a00 */
[----:B------:R-:W-:-:S02]  /*11380*/  LEA R10, P2, R3, R29, 0x1 ;  /* 0x0000001d030a7211 */ /* 0x000fc400078408ff */
[----:B--2---:R-:W-:Y:S01]  /*11390*/  LOP3.LUT R18, R12, 0x10, RZ, 0x3c, !PT ;  /* 0x000000100c127812 */ /* 0x004fe200078e3cff */
[----:B------:R1:W-:Y:S01]  /*113a0*/  STL.64 [R1+0x740], R14 ;  /* 0x0007400e01007387 */ /* 0x0003e20000100a00 */
[----:B------:R-:W-:Y:S01]  /*113b0*/  LEA.HI.X.SX32 R11, R3, R31, 0x1, P2 ;  /* 0x0000001f030b7211 */ /* 0x000fe200010f0eff */
[----:B------:R-:W-:Y:S01]  /*113c0*/  IMAD R6, R37, 0x8, R5 ;  /* 0x0000000825067824 */ /* 0x000fe200078e0205 */
[C---:B------:R-:W-:Y:S02]  /*113d0*/  IADD3 R19, R220.reuse, R12, RZ ;  /* 0x0000000cdc137210 */ /* 0x040fe40007ffe0ff */
[----:B------:R-:W-:Y:S02]  /*113e0*/  IADD3 R18, R220, R18, RZ ;  /* 0x00000012dc127210 */ /* 0x000fe40007ffe0ff */
[-C--:B0-----:R-:W-:Y:S02]  /*113f0*/  LEA R16, P0, R0, R29.reuse, 0x1 ;  /* 0x0000001d00107211 */ /* 0x081fe400078008ff */
[----:B-1----:R-:W-:-:S02]  /*11400*/  LEA R14, P1, R2, R29, 0x1 ;  /* 0x0000001d020e7211 */ /* 0x002fc400078208ff */
[-C--:B------:R-:W-:Y:S02]  /*11410*/  LEA.HI.X.SX32 R17, R0, R31.reuse, 0x1, P0 ;  /* 0x0000001f00117211 */ /* 0x080fe400000f0eff */
[----:B------:R-:W-:Y:S02]  /*11420*/  LEA.HI.X.SX32 R15, R2, R31, 0x1, P1 ;  /* 0x0000001f020f7211 */ /* 0x000fe400008f0eff */
[C---:B------:R-:W-:Y:S01]  /*11430*/  LEA R0, R37.reuse, R6, 0x3 ;  /* 0x0000000625007211 */ /* 0x040fe200078e18ff */
[----:B------:R0:W-:Y:S03]  /*11440*/  STL.64 [R1+0x738], R16 ;  /* 0x0007381001007387 */ /* 0x0001e60000100a00 */
[C---:B------:R-:W-:Y:S01]  /*11450*/  LEA R2, R37.reuse, R0, 0x3 ;  /* 0x0000000025027211 */ /* 0x040fe200078e18ff */
[----:B------:R1:W-:Y:S04]  /*11460*/  STL.64 [R1+0x730], R14 ;  /* 0x0007300e01007387 */ /* 0x0003e80000100a00 */
[----:B------:R2:W-:Y:S01]  /*11470*/  STL.64 [R1+0x728], R10 ;  /* 0x0007280a01007387 */ /* 0x0005e20000100a00 */
[----:B------:R-:W-:Y:S01]  /*11480*/  IMAD R3, R37, 0x8, R2 ;  /* 0x0000000825037824 */ /* 0x000fe200078e0202 */
[----:B0-----:R-:W-:-:S02]  /*11490*/  LEA R16, P0, R4, R29, 0x1 ;  /* 0x0000001d04107211 */ /* 0x001fc400078008ff */
[C---:B-1----:R-:W-:Y:S02]  /*114a0*/  LEA R14, P1, R7.reuse, R29, 0x1 ;  /* 0x0000001d070e7211 */ /* 0x042fe400078208ff */
[----:B------:R-:W-:Y:S02]  /*114b0*/  LEA.HI.X.SX32 R17, R4, R31, 0x1, P0 ;  /* 0x0000001f04117211 */ /* 0x000fe400000f0eff */
[C---:B--2---:R-:W-:Y:S02]  /*114c0*/  LEA R10, P2, R8.reuse, R29, 0x1 ;  /* 0x0000001d080a7211 */ /* 0x044fe400078408ff */
[-C--:B------:R-:W-:Y:S01]  /*114d0*/  LEA.HI.X.SX32 R15, R7, R31.reuse, 0x1, P1 ;  /* 0x0000001f070f7211 */ /* 0x080fe200008f0eff */
[----:B------:R0:W-:Y:S01]  /*114e0*/  STL.64 [R1+0x720], R16 ;  /* 0x0007201001007387 */ /* 0x0001e20000100a00 */
[----:B------:R-:W-:Y:S02]  /*114f0*/  LEA.HI.X.SX32 R11, R8, R31, 0x1, P2 ;  /* 0x0000001f080b7211 */ /* 0x000fe400010f0eff */
[----:B------:R-:W-:Y:S01]  /*11500*/  LEA R4, R37, R3, 0x3 ;  /* 0x0000000325047211 */ /* 0x000fe200078e18ff */
[----:B------:R1:W-:Y:S04]  /*11510*/  STL.64 [R1+0x718], R14 ;  /* 0x0007180e01007387 */ /* 0x0003e80000100a00 */
[----:B------:R2:W-:Y:S01]  /*11520*/  STL.64 [R1+0x710], R10 ;  /* 0x0007100a01007387 */ /* 0x0005e20000100a00 */
[----:B0-----:R-:W-:-:S02]  /*11530*/  LEA R16, P0, R5, R29, 0x1 ;  /* 0x0000001d05107211 */ /* 0x001fc400078008ff */
[----:B-1----:R-:W-:Y:S02]  /*11540*/  LEA R14, P1, R6, R29, 0x1 ;  /* 0x0000001d060e7211 */ /* 0x002fe400078208ff */
[----:B------:R-:W-:Y:S02]  /*11550*/  LEA.HI.X.SX32 R17, R5, R31, 0x1, P0 ;  /* 0x0000001f05117211 */ /* 0x000fe400000f0eff */
[----:B--2---:R-:W-:Y:S02]  /*11560*/  LEA R10, P2, R0, R29, 0x1 ;  /* 0x0000001d000a7211 */ /* 0x004fe400078408ff */
[-C--:B------:R-:W-:Y:S01]  /*11570*/  LEA.HI.X.SX32 R15, R6, R31.reuse, 0x1, P1 ;  /* 0x0000001f060f7211 */ /* 0x080fe200008f0eff */
[----:B------:R-:W-:Y:S01]  /*11580*/  STL.64 [R1+0x708], R16 ;  /* 0x0007081001007387 */ /* 0x000fe20000100a00 */
[----:B------:R-:W-:Y:S02]  /*11590*/  LEA.HI.X.SX32 R11, R0, R31, 0x1, P2 ;  /* 0x0000001f000b7211 */ /* 0x000fe400010f0eff */
[----:B------:R-:W-:Y:S01]  /*115a0*/  LEA R0, R37, R4, 0x3 ;  /* 0x0000000425007211 */ /* 0x000fe200078e18ff */
[----:B------:R0:W-:Y:S01]  /*115b0*/  STL.64 [R1+0x700], R14 ;  /* 0x0007000e01007387 */ /* 0x0001e20000100a00 */
[----:B------:R-:W-:-:S02]  /*115c0*/  LEA R8, P2, R4, R29, 0x1 ;  /* 0x0000001d04087211 */ /* 0x000fc400078408ff */
[----:B------:R-:W-:Y:S02]  /*115d0*/  CS2R R36, SRZ ;  /* 0x0000000000247805 */ /* 0x000fe4000001ff00 */
[----:B------:R-:W-:Y:S01]  /*115e0*/  LEA R6, P3, R0, R29, 0x1 ;  /* 0x0000001d00067211 */ /* 0x000fe200078608ff */
[----:B------:R1:W-:Y:S01]  /*115f0*/  STL.64 [R1+0x6f8], R10 ;  /* 0x0006f80a01007387 */ /* 0x0003e20000100a00 */
[-C--:B------:R-:W-:Y:S01]  /*11600*/  LEA.HI.X.SX32 R9, R4, R31.reuse, 0x1, P2 ;  /* 0x0000001f04097211 */ /* 0x080fe200010f0eff */
[----:B------:R-:W-:Y:S01]  /*11610*/  IMAD.MOV.U32 R4, RZ, RZ, 0x3f800000 ;  /* 0x3f800000ff047424 */ /* 0x000fe200078e00ff */
[----:B------:R-:W-:Y:S02]  /*11620*/  LEA.HI.X.SX32 R7, R0, R31, 0x1, P3 ;  /* 0x0000001f00077211 */ /* 0x000fe400018f0eff */
[----:B------:R-:W-:Y:S02]  /*11630*/  MOV R0, 0x3f800000 ;  /* 0x3f80000000007802 */ /* 0x000fe40000000f00 */
[----:B------:R-:W-:-:S02]  /*11640*/  MOV R5, 0x3f800000 ;  /* 0x3f80000000057802 */ /* 0x000fc40000000f00 */
[-C--:B0-----:R-:W-:Y:S02]  /*11650*/  LEA R14, P0, R2, R29.reuse, 0x1 ;  /* 0x0000001d020e7211 */ /* 0x081fe400078008ff */
[----:B------:R-:W-:Y:S02]  /*11660*/  LOP3.LUT R17, R12, 0x20, RZ, 0x3c, !PT ;  /* 0x000000200c117812 */ /* 0x000fe400078e3cff */
[C---:B-1----:R-:W-:Y:S02]  /*11670*/  LEA R10, P1, R3.reuse, R29, 0x1 ;  /* 0x0000001d030a7211 */ /* 0x042fe400078208ff */
[-C--:B------:R-:W-:Y:S01]  /*11680*/  LEA.HI.X.SX32 R15, R2, R31.reuse, 0x1, P0 ;  /* 0x0000001f020f7211 */ /* 0x080fe200000f0eff */
[----:B------:R-:W-:Y:S01]  /*11690*/  IMAD.IADD R17, R220, 0x1, R17 ;  /* 0x00000001dc117824 */ /* 0x000fe200078e0211 */
[----:B------:R-:W-:Y:S02]  /*116a0*/  LEA.HI.X.SX32 R11, R3, R31, 0x1, P1 ;  /* 0x0000001f030b7211 */ /* 0x000fe400008f0eff */
[----:B------:R-:W-:-:S02]  /*116b0*/  CS2R R30, SRZ ;  /* 0x00000000001e7805 */ /* 0x000fc4000001ff00 */
[----:B------:R-:W-:Y:S01]  /*116c0*/  LOP3.LUT R3, R28, 0x7e, R216, 0x78, !PT ;  /* 0x0000007e1c037812 */ /* 0x000fe200078e78d8 */
[----:B------:R0:W-:Y:S01]  /*116d0*/  STL.64 [R1+0x6f0], R14 ;  /* 0x0006f00e01007387 */ /* 0x0001e20000100a00 */
[----:B------:R-:W-:Y:S02]  /*116e0*/  LOP3.LUT R16, R12, 0x30, RZ, 0x3c, !PT ;  /* 0x000000300c107812 */ /* 0x000fe400078e3cff */
[----:B------:R-:W-:Y:S02]  /*116f0*/  CS2R R28, SRZ ;  /* 0x00000000001c7805 */ /* 0x000fe4000001ff00 */
[----:B------:R-:W-:Y:S01]  /*11700*/  MOV R2, RZ ;  /* 0x000000ff00027202 */ /* 0x000fe20000000f00 */
[----:B------:R1:W-:Y:S01]  /*11710*/  STL.64 [R1+0x6e8], R10 ;  /* 0x0006e80a01007387 */ /* 0x0003e20000100a00 */
[C---:B------:R-:W-:Y:S01]  /*11720*/  IADD3 R16, R220.reuse, R16, RZ ;  /* 0x00000010dc107210 */ /* 0x040fe20007ffe0ff */
[----:B------:R-:W-:Y:S02]  /*11730*/  IMAD.IADD R3, R220, 0x1, R3 ;  /* 0x00000001dc037824 */ /* 0x000fe400078e0203 */
[----:B------:R2:W-:Y:S04]  /*11740*/  STL.64 [R1+0x6e0], R8 ;  /* 0x0006e00801007387 */ /* 0x0005e80000100a00 */
[----:B------:R3:W-:Y:S01]  /*11750*/  STL.64 [R1+0x6d8], R6 ;  /* 0x0006d80601007387 */ /* 0x0007e20000100a00 */
[----:B0-----:R-:W-:-:S02]  /*11760*/  LOP3.LUT R15, R12, 0x40, RZ, 0x3c, !PT ;  /* 0x000000400c0f7812 */ /* 0x001fc400078e3cff */
[C---:B------:R-:W-:Y:S01]  /*11770*/  LOP3.LUT R14, R12.reuse, 0x50, RZ, 0x3c, !PT ;  /* 0x000000500c0e7812 */ /* 0x040fe200078e3cff */
[----:B------:R0:W-:Y:S01]  /*11780*/  STL [R1+0x6d4], R0 ;  /* 0x0006d40001007387 */ /* 0x0001e20000100800 */
[C---:B-1----:R-:W-:Y:S01]  /*11790*/  IMAD R10, R173.reuse, 0x6, RZ ;  /* 0x00000006ad0a7824 */ /* 0x042fe200078e02ff */
[----:B------:R-:W-:Y:S01]  /*117a0*/  LOP3.LUT R12, R12, 0x70, RZ, 0x3c, !PT ;  /* 0x000000700c0c7812 */ /* 0x000fe200078e3cff */
[C---:B------:R-:W-:Y:S01]  /*117b0*/  IMAD R11, R173.reuse, 0x7, RZ ;  /* 0x00000007ad0b7824 */ /* 0x040fe200078e02ff */
[C---:B------:R-:W-:Y:S01]  /*117c0*/  IADD3 R15, R220.reuse, R15, RZ ;  /* 0x0000000fdc0f7210 */ /* 0x040fe20007ffe0ff */
[C---:B--2---:R-:W-:Y:S01]  /*117d0*/  IMAD.SHL.U32 R8, R173.reuse, 0x4, RZ ;  /* 0x00000004ad087824 */ /* 0x044fe200078e00ff */
[----:B------:R-:W-:Y:S01]  /*117e0*/  IADD3 R12, R220, R12, RZ ;  /* 0x0000000cdc0c7210 */ /* 0x000fe20007ffe0ff */
[C---:B------:R-:W-:Y:S01]  /*117f0*/  IMAD R9, R173.reuse, 0x5, RZ ;  /* 0x00000005ad097824 */ /* 0x040fe200078e02ff */
[----:B---3--:R-:W-:Y:S01]  /*11800*/  MOV R6, 0x3f800000 ;  /* 0x3f80000000067802 */ /* 0x008fe20000000f00 */
[----:B------:R-:W-:-:S02]  /*11810*/  IMAD R7, R173, 0x3, RZ ;  /* 0x00000003ad077824 */ /* 0x000fc400078e02ff */
[----:B------:R-:W-:Y:S02]  /*11820*/  IMAD.IADD R14, R220, 0x1, R14 ;  /* 0x00000001dc0e7824 */ /* 0x000fe400078e020e */
[----:B------:R1:W-:Y:S01]  /*11830*/  STL [R1+0x6d0], R6 ;  /* 0x0006d00601007387 */ /* 0x0003e20000100800 */
[----:B------:R-:W-:-:S03]  /*11840*/  IMAD.WIDE R160, R7, 0x2, R176 ;  /* 0x0000000207a07825 */ /* 0x000fc600078e02b0 */
[----:B------:R2:W-:Y:S01]  /*11850*/  STL [R1+0x6cc], R5 ;  /* 0x0006cc0501007387 */ /* 0x0005e20000100800 */
[----:B0-----:R-:W-:-:S03]  /*11860*/  IMAD.MOV.U32 R0, RZ, RZ, RZ ;  /* 0x000000ffff007224 */ /* 0x001fc600078e00ff */
[----:B------:R0:W-:Y:S01]  /*11870*/  STL [R1+0x6c8], R4 ;  /* 0x0006c80401007387 */ /* 0x0001e20000100800 */
[----:B-1----:R-:W-:-:S03]  /*11880*/  SHF.L.U32 R6, R173, 0x1, RZ ;  /* 0x00000001ad067819 */ /* 0x002fc600000006ff */
[----:B------:R-:W-:Y:S01]  /*11890*/  STL [R1+0x400], RZ ;  /* 0x000400ff01007387 */ /* 0x000fe20000100800 */
[----:B--2---:R-:W-:-:S03]  /*118a0*/  LOP3.LUT R5, R20, 0x40, RZ, 0xfc, !PT ;  /* 0x0000004014057812 */ /* 0x004fc600078efcff */
[----:B------:R-:W-:Y:S01]  /*118b0*/  STL [R1+0x404], RZ ;  /* 0x000404ff01007387 */ /* 0x000fe20000100800 */
[----:B------:R-:W-:Y:S02]  /*118c0*/  MOV R5, UR9 ;  /* 0x0000000900057c02 */ /* 0x000fe40008000f00 */
[----:B0-----:R-:W-:Y:S01]  /*118d0*/  LOP3.LUT R4, R20, 0x8, RZ, 0xfc, !PT ;  /* 0x0000000814047812 */ /* 0x001fe200078efcff */
[----:B------:R-:W-:Y:S01]  /*118e0*/  STL [R1+0x408], RZ ;  /* 0x000408ff01007387 */ /* 0x000fe20000100800 */
[----:B------:R-:W-:Y:S01]  /*118f0*/  IMAD.U32 R4, RZ, RZ, UR8 ;  /* 0x00000008ff047e24 */ /* 0x000fe2000f8e00ff */
[----:B------:R-:W-:Y:S02]  /*11900*/  UIADD3.64 UR8, UR4, 0x180, URZ ;  /* 0x0000018004087897 */ /* 0x000fe4000fffe03f */
[----:B------:R-:W-:Y:S01]  /*11910*/  STL [R1+0x40c], RZ ;  /* 0x00040cff01007387 */ /* 0x000fe20000100800 */
[----:B------:R-:W-:Y:S02]  /*11920*/  UIADD3.64 UR8, UR4, 0x280, URZ ;  /* 0x0000028004087897 */ /* 0x000fe4000fffe03f */
[----:B------:R-:W-:Y:S01]  /*11930*/  UIADD3.64 UR8, UR4, 0x380, URZ ;  /* 0x0000038004087897 */ /* 0x000fe2000fffe03f */
[----:B------:R-:W-:Y:S01]  /*11940*/  STL [R1+0x410], RZ ;  /* 0x000410ff01007387 */ /* 0x000fe20000100800 */
[----:B------:R-:W-:-:S02]  /*11950*/  UIADD3.64 UR8, UR4, 0x480, URZ ;  /* 0x0000048004087897 */ /* 0x000fc4000fffe03f */
[----:B------:R-:W-:Y:S01]  /*11960*/  UIADD3.64 UR8, UR4, 0x580, URZ ;  /* 0x0000058004087897 */ /* 0x000fe2000fffe03f */
[----:B------:R-:W-:Y:S01]  /*11970*/  STL [R1+0x414], RZ ;  /* 0x000414ff01007387 */ /* 0x000fe20000100800 */
[----:B------:R-:W-:Y:S02]  /*11980*/  UIADD3.64 UR8, UR4, 0x680, URZ ;  /* 0x0000068004087897 */ /* 0x000fe4000fffe03f */
[----:B------:R-:W-:Y:S01]  /*11990*/  UIADD3.64 UR8, UR4, 0xf80, URZ ;  /* 0x00000f8004087897 */ /* 0x000fe2000fffe03f */
[----:B------:R-:W-:Y:S01]  /*119a0*/  STL [R1+0x418], RZ ;  /* 0x000418ff01007387 */ /* 0x000fe20000100800 */
[----:B------:R-:W-:Y:S02]  /*119b0*/  UIADD3.64 UR8, UR4, 0x1080, URZ ;  /* 0x0000108004087897 */ /* 0x000fe4000fffe03f */
[----:B------:R-:W-:Y:S01]  /*119c0*/  UIADD3.64 UR8, UR4, 0x1180, URZ ;  /* 0x0000118004087897 */ /* 0x000fe2000fffe03f */
[----:B------:R-:W-:Y:S04]  /*119d0*/  STL [R1+0x41c], RZ ;  /* 0x00041cff01007387 */ /* 0x000fe80000100800 */
        /* <DEDUP_REMOVED lines=248> */
[----:B------:R-:W-:Y:S04]  /*12960*/  STL [R1], RZ ;  /* 0x000000ff01007387 */ /* 0x000fe80000100800 */
        /* <DEDUP_REMOVED lines=127> */
[----:B------:R0:W-:Y:S04]  /*13160*/  STL.64 [R1+0xaa0], R158 ;  /* 0x000aa09e01007387 */ /* 0x0001e80000100a00 */
[----:B------:R1:W-:Y:S01]  /*13170*/  STL.64 [R1+0xa98], R4 ;  /* 0x000a980401007387 */ /* 0x0003e20000100a00 */
[----:B0-----:R-:W-:-:S04]  /*13180*/  IMAD.WIDE R158, R6, 0x2, R180 ;  /* 0x00000002069e7825 */ /* 0x001fc800078e02b4 */
[----:B-1----:R-:W-:Y:S01]  /*13190*/  IMAD.WIDE R4, R6, 0x2, R178 ;  /* 0x0000000206047825 */ /* 0x002fe200078e02b2 */
        /* <DEDUP_REMOVED lines=35> */
[--C-:B-1----:R-:W-:Y:S01]  /*133d0*/  IMAD.WIDE R4, R8, 0x2, R176.reuse ;  /* 0x0000000208047825 */ /* 0x102fe200078e02b0 */
[----:B------:R0:W-:Y:S04]  /*133e0*/  STL.64 [R1+0xa80], R158 ;  /* 0x000a809e01007387 */ /* 0x0001e80000100a00 */
[----:B------:R1:W-:Y:S04]  /*133f0*/  STL.64 [R1+0xa60], R160 ;  /* 0x000a60a001007387 */ /* 0x0003e80000100a00 */
[----:B------:R2:W-:Y:S01]  /*13400*/  STL.64 [R1+0xa40], R4 ;  /* 0x000a400401007387 */ /* 0x0005e20000100a00 */
[----:B0-----:R-:W-:-:S04]  /*13410*/  IMAD.WIDE R158, R9, 0x2, R176 ;  /* 0x00000002099e7825 */ /* 0x001fc800078e02b0 */
[--C-:B-1----:R-:W-:Y:S01]  /*13420*/  IMAD.WIDE R160, R10, 0x2, R176.reuse ;  /* 0x000000020aa07825 */ /* 0x102fe200078e02b0 */
[----:B------:R0:W-:Y:S03]  /*13430*/  STL.64 [R1+0xa20], R158 ;  /* 0x000a209e01007387 */ /* 0x0001e60000100a00 */
[--C-:B--2---:R-:W-:Y:S01]  /*13440*/  IMAD.WIDE R4, R11, 0x2, R176.reuse ;  /* 0x000000020b047825 */ /* 0x104fe200078e02b0 */
[----:B------:R1:W-:Y:S04]  /*13450*/  STL.64 [R1+0xa00], R160 ;  /* 0x000a00a001007387 */ /* 0x0003e80000100a00 */
[----:B------:R2:W-:Y:S01]  /*13460*/  STL.64 [R1+0x9e0], R4 ;  /* 0x0009e00401007387 */ /* 0x0005e20000100a00 */
[----:B0-----:R-:W-:-:S04]  /*13470*/  IMAD.WIDE R158, R21, 0x2, R176 ;  /* 0x00000002159e7825 */ /* 0x001fc800078e02b0 */
[----:B-1----:R-:W-:Y:S01]  /*13480*/  IMAD.WIDE R160, R22, 0x2, R176 ;  /* 0x0000000216a07825 */ /* 0x002fe200078e02b0 */
[----:B------:R0:W-:Y:S03]  /*13490*/  STL.64 [R1+0x9c0], R158 ;  /* 0x0009c09e01007387 */ /* 0x0001e60000100a00 */
[--C-:B--2---:R-:W-:Y:S01]  /*134a0*/  IMAD.WIDE R4, R6, 0x2, R174.reuse ;  /* 0x0000000206047825 */ /* 0x104fe200078e02ae */
[----:B------:R-:W-:Y:S04]  /*134b0*/  STL.64 [R1+0x9a0], R160 ;  /* 0x0009a0a001007387 */ /* 0x000fe80000100a00 */
[----:B------:R1:W-:Y:S01]  /*134c0*/  STL.64 [R1+0xa78], R4 ;  /* 0x000a780401007387 */ /* 0x0003e20000100a00 */
[----:B0-----:R-:W-:-:S04]  /*134d0*/  IMAD.WIDE R158, R7, 0x2, R174 ;  /* 0x00000002079e7825 */ /* 0x001fc800078e02ae */
[--C-:B------:R-:W-:Y:S01]  /*134e0*/  IMAD.WIDE R6, R8, 0x2, R174.reuse ;  /* 0x0000000208067825 */ /* 0x100fe200078e02ae */
[----:B------:R-:W-:Y:S03]  /*134f0*/  STL.64 [R1+0xa58], R158 ;  /* 0x000a589e01007387 */ /* 0x000fe60000100a00 */
[--C-:B-1----:R-:W-:Y:S01]  /*13500*/  IMAD.WIDE R4, R9, 0x2, R174.reuse ;  /* 0x0000000209047825 */ /* 0x102fe200078e02ae */
[----:B------:R0:W-:Y:S03]  /*13510*/  STL.64 [R1+0xa38], R6 ;  /* 0x000a380601007387 */ /* 0x0001e60000100a00 */
[--C-:B------:R-:W-:Y:S01]  /*13520*/  IMAD.WIDE R8, R10, 0x2, R174.reuse ;  /* 0x000000020a087825 */ /* 0x100fe200078e02ae */
[----:B------:R1:W-:Y:S04]  /*13530*/  STL.64 [R1+0xa18], R4 ;  /* 0x000a180401007387 */ /* 0x0003e80000100a00 */
[----:B------:R2:W-:Y:S01]  /*13540*/  STL.64 [R1+0x9f8], R8 ;  /* 0x0009f80801007387 */ /* 0x0005e20000100a00 */
[----:B0-----:R-:W-:-:S04]  /*13550*/  IMAD.WIDE R6, R11, 0x2, R174 ;  /* 0x000000020b067825 */ /* 0x001fc800078e02ae */
[--C-:B-1----:R-:W-:Y:S01]  /*13560*/  IMAD.WIDE R4, R21, 0x2, R174.reuse ;  /* 0x0000000215047825 */ /* 0x102fe200078e02ae */
[----:B------:R0:W-:Y:S03]  /*13570*/  STL.64 [R1+0x9d8], R6 ;  /* 0x0009d80601007387 */ /* 0x0001e60000100a00 */
[----:B--2---:R-:W-:Y:S01]  /*13580*/  IMAD.WIDE R8, R22, 0x2, R174 ;  /* 0x0000000216087825 */ /* 0x004fe200078e02ae */
[----:B------:R1:W-:Y:S04]  /*13590*/  STL.64 [R1+0x9b8], R4 ;  /* 0x0009b80401007387 */ /* 0x0003e80000100a00 */
[----:B------:R2:W-:Y:S01]  /*135a0*/  STL.64 [R1+0x998], R8 ;  /* 0x0009980801007387 */ /* 0x0005e20000100a00 */
[----:B0-----:R-:W-:-:S04]  /*135b0*/  IMAD.WIDE R6, R23, 0x2, R176 ;  /* 0x0000000217067825 */ /* 0x001fc800078e02b0 */
[----:B-1----:R-:W-:Y:S01]  /*135c0*/  IMAD.WIDE R4, R23, 0x2, R174 ;  /* 0x0000000217047825 */ /* 0x002fe200078e02ae */
[----:B------:R0:W-:Y:S03]  /*135d0*/  STL.64 [R1+0x980], R6 ;  /* 0x0009800601007387 */ /* 0x0001e60000100a00 */
[C---:B--2---:R-:W-:Y:S01]  /*135e0*/  IMAD.WIDE R8, R152.reuse, 0x2, R180 ;  /* 0x0000000298087825 */ /* 0x044fe200078e02b4 */
[----:B------:R1:W-:Y:S04]  /*135f0*/  STL.64 [R1+0x978], R4 ;  /* 0x0009780401007387 */ /* 0x0003e80000100a00 */
[----:B------:R2:W-:Y:S01]  /*13600*/  STL.64 [R1+0x970], R8 ;  /* 0x0009700801007387 */ /* 0x0005e20000100a00 */
[----:B0-----:R-:W-:-:S04]  /*13610*/  IMAD.WIDE R6, R152, 0x2, R178 ;  /* 0x0000000298067825 */ /* 0x001fc800078e02b2 */
[C---:B-1----:R-:W-:Y:S01]  /*13620*/  IMAD.WIDE R4, R152.reuse, 0x2, R176 ;  /* 0x0000000298047825 */ /* 0x042fe200078e02b0 */
[----:B------:R0:W-:Y:S03]  /*13630*/  STL.64 [R1+0x968], R6 ;  /* 0x0009680601007387 */ /* 0x0001e60000100a00 */
[----:B--2---:R-:W-:Y:S01]  /*13640*/  IMAD.WIDE R8, R152, 0x2, R174 ;  /* 0x0000000298087825 */ /* 0x004fe200078e02ae */
[----:B------:R1:W-:Y:S04]  /*13650*/  STL.64 [R1+0x960], R4 ;  /* 0x0009600401007387 */ /* 0x0003e80000100a00 */
[----:B------:R2:W-:Y:S01]  /*13660*/  STL.64 [R1+0x958], R8 ;  /* 0x0009580801007387 */ /* 0x0005e20000100a00 */
[----:B0-----:R-:W-:-:S04]  /*13670*/  IMAD.WIDE R6, R153, 0x2, R180 ;  /* 0x0000000299067825 */ /* 0x001fc800078e02b4 */
[C---:B-1----:R-:W-:Y:S01]  /*13680*/  IMAD.WIDE R4, R153.reuse, 0x2, R178 ;  /* 0x0000000299047825 */ /* 0x042fe200078e02b2 */
[----:B------:R0:W-:Y:S03]  /*13690*/  STL.64 [R1+0x950], R6 ;  /* 0x0009500601007387 */ /* 0x0001e60000100a00 */
[C---:B--2---:R-:W-:Y:S01]  /*136a0*/  IMAD.WIDE R8, R153.reuse, 0x2, R176 ;  /* 0x0000000299087825 */ /* 0x044fe200078e02b0 */
        /* <DEDUP_REMOVED lines=31> */
[----:B------:R-:W-:Y:S01]  /*138a0*/  STL.64 [R1+0xbd8], R8 ;  /* 0x000bd80801007387 */ /* 0x000fe20000100a00 */
[----:B0-----:R-:W-:-:S04]  /*138b0*/  IMAD.WIDE R6, R173, 0x2, R176 ;  /* 0x00000002ad067825 */ /* 0x001fc800078e02b0 */
[----:B-1----:R-:W-:Y:S01]  /*138c0*/  IMAD.WIDE R4, R173, 0x2, R174 ;  /* 0x00000002ad047825 */ /* 0x002fe200078e02ae */
[----:B------:R0:W-:Y:S04]  /*138d0*/  STL.64 [R1+0xbd0], R6 ;  /* 0x000bd00601007387 */ /* 0x0001e80000100a00 */
[----:B------:R1:W-:Y:S01]  /*138e0*/  STL.64 [R1+0xbc8], R4 ;  /* 0x000bc80401007387 */ /* 0x0003e20000100a00 */
[----:B0-----:R-:W-:Y:S02]  /*138f0*/  MOV R6, UR10 ;  /* 0x0000000a00067c02 */ /* 0x001fe40008000f00 */
[----:B------:R-:W-:Y:S01]  /*13900*/  MOV R7, UR11 ;  /* 0x0000000b00077c02 */ /* 0x000fe20008000f00 */
[----:B------:R-:W-:Y:S01]  /*13910*/  UIADD3.64 UR10, UR4, 0xa00, URZ ;  /* 0x00000a00040a7897 */ /* 0x000fe2000fffe03f */
[----:B-1----:R-:W-:Y:S01]  /*13920*/  MOV R4, UR18 ;  /* 0x0000001200047c02 */ /* 0x002fe20008000f00 */
[----:B------:R-:W-:Y:S01]  /*13930*/  IMAD.U32 R5, RZ, RZ, UR19 ;  /* 0x00000013ff057e24 */ /* 0x000fe2000f8e00ff */
[----:B------:R-:W-:-:S04]  /*13940*/  UIADD3.64 UR18, UR4, 0x980, URZ ;  /* 0x0000098004127897 */ /* 0x000fc8000fffe03f */
[----:B------:R0:W-:Y:S04]  /*13950*/  STL.64 [R1+0xb98], R4 ;  /* 0x000b980401007387 */ /* 0x0001e80000100a00 */
[----:B------:R1:W-:Y:S01]  /*13960*/  STL.64 [R1+0xb90], R6 ;  /* 0x000b900601007387 */ /* 0x0003e20000100a00 */
[----:B0-----:R-:W-:Y:S01]  /*13970*/  IMAD.U32 R4, RZ, RZ, UR14 ;  /* 0x0000000eff047e24 */ /* 0x001fe2000f8e00ff */
[----:B------:R-:W-:Y:S01]  /*13980*/  MOV R5, UR15 ;  /* 0x0000000f00057c02 */ /* 0x000fe20008000f00 */
[----:B------:R-:W-:Y:S01]  /*13990*/  UIADD3.64 UR14, UR4, 0xa80, URZ ;  /* 0x00000a80040e7897 */ /* 0x000fe2000fffe03f */
[----:B-1----:R-:W-:Y:S01]  /*139a0*/  MOV R6, UR18 ;  /* 0x0000001200067c02 */ /* 0x002fe20008000f00 */
[----:B------:R-:W-:Y:S02]  /*139b0*/  IMAD.U32 R7, RZ, RZ, UR19 ;  /* 0x00000013ff077e24 */ /* 0x000fe4000f8e00ff */
[----:B------:R0:W-:Y:S01]  /*139c0*/  STL.64 [R1+0xb88], R4 ;  /* 0x000b880401007387 */ /* 0x0001e20000100a00 */
[----:B------:R-:W-:-:S03]  /*139d0*/  UIADD3.64 UR18, UR4, 0xb00, URZ ;  /* 0x00000b0004127897 */ /* 0x000fc6000fffe03f */
[----:B------:R1:W-:Y:S01]  /*139e0*/  STL.64 [R1+0xb80], R6 ;  /* 0x000b800601007387 */ /* 0x0003e20000100a00 */
[----:B0-----:R-:W-:Y:S02]  /*139f0*/  MOV R4, UR10 ;  /* 0x0000000a00047c02 */ /* 0x001fe40008000f00 */
[----:B------:R-:W-:Y:S01]  /*13a00*/  MOV R5, UR11 ;  /* 0x0000000b00057c02 */ /* 0x000fe20008000f00 */
[----:B------:R-:W-:Y:S01]  /*13a10*/  UIADD3.64 UR10, UR4, 0xb80, URZ ;  /* 0x00000b80040a7897 */ /* 0x000fe2000fffe03f */
[----:B-1----:R-:W-:Y:S01]  /*13a20*/  IMAD.U32 R6, RZ, RZ, UR14 ;  /* 0x0000000eff067e24 */ /* 0x002fe2000f8e00ff */
[----:B------:R-:W-:Y:S01]  /*13a30*/  MOV R7, UR15 ;  /* 0x0000000f00077c02 */ /* 0x000fe20008000f00 */
[----:B------:R-:W-:Y:S01]  /*13a40*/  UIADD3.64 UR14, UR4, 0xc00, URZ ;  /* 0x00000c00040e7897 */ /* 0x000fe2000fffe03f */
[----:B------:R0:W-:Y:S04]  /*13a50*/  STL.64 [R1+0xb78], R4 ;  /* 0x000b780401007387 */ /* 0x0001e80000100a00 */
[----:B------:R1:W-:Y:S01]  /*13a60*/  STL.64 [R1+0xb70], R6 ;  /* 0x000b700601007387 */ /* 0x0003e20000100a00 */
[----:B0-----:R-:W-:Y:S01]  /*13a70*/  MOV R4, UR18 ;  /* 0x0000001200047c02 */ /* 0x001fe20008000f00 */
[----:B------:R-:W-:Y:S01]  /*13a80*/  IMAD.U32 R5, RZ, RZ, UR19 ;  /* 0x00000013ff057e24 */ /* 0x000fe2000f8e00ff */
[----:B------:R-:W-:Y:S01]  /*13a90*/  UIADD3.64 UR18, UR4, 0xc80, URZ ;  /* 0x00000c8004127897 */ /* 0x000fe2000fffe03f */
[----:B-1----:R-:W-:-:S02]  /*13aa0*/  MOV R6, UR10 ;  /* 0x0000000a00067c02 */ /* 0x002fc40008000f00 */
[----:B------:R-:W-:Y:S01]  /*13ab0*/  MOV R7, UR11 ;  /* 0x0000000b00077c02 */ /* 0x000fe20008000f00 */
[----:B------:R0:W-:Y:S01]  /*13ac0*/  STL.64 [R1+0xb68], R4 ;  /* 0x000b680401007387 */ /* 0x0001e20000100a00 */
[----:B------:R-:W-:-:S03]  /*13ad0*/  UIADD3.64 UR10, UR4, 0xd00, URZ ;  /* 0x00000d00040a7897 */ /* 0x000fc6000fffe03f */
        /* <DEDUP_REMOVED lines=87> */
[----:B------:R0:W-:Y:S02]  /*14050*/  STL.64 [R1+0xab8], R4 ;  /* 0x000ab80401007387 */ /* 0x0001e40000100a00 */
[----:B------:R-:W-:-:S02]  /*14060*/  MOV R226, UR10 ;  /* 0x0000000a00e27c02 */ /* 0x000fc40008000f00 */
[----:B------:R-:W-:Y:S01]  /*14070*/  MOV R227, UR11 ;  /* 0x0000000b00e37c02 */ /* 0x000fe20008000f00 */
[----:B------:R-:W-:Y:S01]  /*14080*/  IMAD.U32 R224, RZ, RZ, UR14 ;  /* 0x0000000effe07e24 */ /* 0x000fe2000f8e00ff */
[----:B------:R-:W-:Y:S01]  /*14090*/  MOV R225, UR15 ;  /* 0x0000000f00e17c02 */ /* 0x000fe20008000f00 */
[----:B------:R-:W-:Y:S01]  /*140a0*/  UIADD3.64 UR14, UR6, 0x82, URZ ;  /* 0x00000082060e7897 */ /* 0x000fe2000fffe03f */
[----:B------:R1:W-:Y:S01]  /*140b0*/  STL.64 [R1+0xab0], R6 ;  /* 0x000ab00601007387 */ /* 0x0003e20000100a00 */
[----:B------:R-:W-:Y:S01]  /*140c0*/  UIADD3.64 UR10, UR6, 0x80, URZ ;  /* 0x00000080060a7897 */ /* 0x000fe2000fffe03f */
[----:B0-----:R-:W-:Y:S01]  /*140d0*/  MOV R4, UR18 ;  /* 0x0000001200047c02 */ /* 0x001fe20008000f00 */
[----:B------:R-:W-:Y:S01]  /*140e0*/  IMAD.U32 R5, RZ, RZ, UR19 ;  /* 0x00000013ff057e24 */ /* 0x000fe2000f8e00ff */
[----:B------:R-:W-:Y:S01]  /*140f0*/  UIADD3.64 UR18, UR6, 0x7e, URZ ;  /* 0x0000007e06127897 */ /* 0x000fe2000fffe03f */
[----:B------:R-:W-:Y:S01]  /*14100*/  IMAD.U32 R218, RZ, RZ, UR14 ;  /* 0x0000000effda7e24 */ /* 0x000fe2000f8e00ff */
[----:B------:R-:W-:Y:S01]  /*14110*/  MOV R219, UR15 ;  /* 0x0000000f00db7c02 */ /* 0x000fe20008000f00 */
[----:B------:R-:W-:Y:S01]  /*14120*/  UIADD3.64 UR14, UR6, 0x100, URZ ;  /* 0x00000100060e7897 */ /* 0x000fe2000fffe03f */
[----:B------:R0:W-:Y:S01]  /*14130*/  STL.64 [R1+0xaa8], R4 ;  /* 0x000aa80401007387 */ /* 0x0001e20000100a00 */
[----:B------:R-:W-:Y:S01]  /*14140*/  MOV R220, UR10 ;  /* 0x0000000a00dc7c02 */ /* 0x000fe20008000f00 */
[----:B------:R-:W-:Y:S01]  /*14150*/  IMAD.U32 R223, RZ, RZ, UR19 ;  /* 0x00000013ffdf7e24 */ /* 0x000fe2000f8e00ff */
[----:B------:R-:W-:Y:S01]  /*14160*/  MOV R222, UR18 ;  /* 0x0000001200de7c02 */ /* 0x000fe20008000f00 */
[----:B------:R-:W-:Y:S01]  /*14170*/  UIADD3.64 UR18, UR6, 0x84, URZ ;  /* 0x0000008406127897 */ /* 0x000fe2000fffe03f */
[----:B------:R-:W-:Y:S01]  /*14180*/  MOV R212, UR14 ;  /* 0x0000000e00d47c02 */ /* 0x000fe20008000f00 */
[----:B------:R-:W-:Y:S01]  /*14190*/  IMAD.U32 R213, RZ, RZ, UR15 ;  /* 0x0000000fffd57e24 */ /* 0x000fe2000f8e00ff */
[----:B------:R-:W-:Y:S01]  /*141a0*/  UIADD3.64 UR14, UR6, 0x17e, URZ ;  /* 0x0000017e060e7897 */ /* 0x000fe2000fffe03f */
[----:B------:R-:W-:Y:S01]  /*141b0*/  MOV R221, UR11 ;  /* 0x0000000b00dd7c02 */ /* 0x000fe20008000f00 */
[----:B------:R-:W-:Y:S01]  /*141c0*/  UIADD3.64 UR10, UR6, 0xfe, URZ ;  /* 0x000000fe060a7897 */ /* 0x000fe2000fffe03f */
[----:B------:R-:W-:Y:S01]  /*141d0*/  MOV R216, UR18 ;  /* 0x0000001200d87c02 */ /* 0x000fe20008000f00 */
[----:B------:R-:W-:Y:S01]  /*141e0*/  IMAD.U32 R217, RZ, RZ, UR19 ;  /* 0x00000013ffd97e24 */ /* 0x000fe2000f8e00ff */
[----:B------:R-:W-:Y:S01]  /*141f0*/  UIADD3.64 UR18, UR6, 0x102, URZ ;  /* 0x0000010206127897 */ /* 0x000fe2000fffe03f */
[----:B------:R-:W-:-:S02]  /*14200*/  MOV R208, UR14 ;  /* 0x0000000e00d07c02 */ /* 0x000fc40008000f00 */
[----:B------:R-:W-:Y:S01]  /*14210*/  MOV R209, UR15 ;  /* 0x0000000f00d17c02 */ /* 0x000fe20008000f00 */
[----:B------:R-:W-:Y:S01]  /*14220*/  UIADD3.64 UR14, UR6, 0x184, URZ ;  /* 0x00000184060e7897 */ /* 0x000fe2000fffe03f */
[----:B------:R-:W-:Y:S02]  /*14230*/  MOV R214, UR10 ;  /* 0x0000000a00d67c02 */ /* 0x000fe40008000f00 */
[----:B------:R-:W-:Y:S02]  /*14240*/  MOV R210, UR18 ;  /* 0x0000001200d27c02 */ /* 0x000fe40008000f00 */
        /* <DEDUP_REMOVED lines=10> */
[----:B-1----:R-:W-:-:S02]  /*142f0*/  MOV R6, UR14 ;  /* 0x0000000e00067c02 */ /* 0x002fc40008000f00 */
[----:B------:R-:W-:Y:S01]  /*14300*/  MOV R7, UR15 ;  /* 0x0000000f00077c02 */ /* 0x000fe20008000f00 */
[----:B------:R-:W-:Y:S01]  /*14310*/  IMAD.U32 R197, RZ, RZ, UR11 ;  /* 0x0000000bffc57e24 */ /* 0x000fe2000f8e00ff */
[----:B------:R-:W-:Y:S01]  /*14320*/  MOV R196, UR10 ;  /* 0x0000000a00c47c02 */ /* 0x000fe20008000f00 */
[----:B------:R-:W-:Y:S01]  /*14330*/  UIADD3.64 UR10, UR6, 0x182, URZ ;  /* 0x00000182060a7897 */ /* 0x000fe2000fffe03f */
[----:B------:R-:W-:Y:S01]  /*14340*/  MOV R200, UR18 ;  /* 0x0000001200c87c02 */ /* 0x000fe20008000f00 */
[----:B------:R1:W-:Y:S01]  /*14350*/  STL.64 [R1+0xba8], R6 ;  /* 0x000ba80601007387 */ /* 0x0003e20000100a00 */
[----:B------:R-:W-:Y:S01]  /*14360*/  MOV R201, UR19 ;  /* 0x0000001300c97c02 */ /* 0x000fe20008000f00 */
[----:B------:R-:W-:Y:S02]  /*14370*/  UIADD3.64 UR18, UR6, 0x204, URZ ;  /* 0x0000020406127897 */ /* 0x000fe4000fffe03f */
[----:B------:R-:W-:Y:S01]  /*14380*/  MOV R204, UR10 ;  /* 0x0000000a00cc7c02 */ /* 0x000fe20008000f00 */
[----:B------:R-:W-:Y:S01]  /*14390*/  UIADD3.64 UR14, UR6, 0x280, URZ ;  /* 0x00000280060e7897 */ /* 0x000fe2000fffe03f */
[----:B------:R-:W-:Y:S01]  /*143a0*/  MOV R205, UR11 ;  /* 0x0000000b00cd7c02 */ /* 0x000fe20008000f00 */
[----:B------:R-:W-:Y:S01]  /*143b0*/  UIADD3.64 UR10, UR6, 0x200, URZ ;  /* 0x00000200060a7897 */ /* 0x000fe2000fffe03f */
[----:B0-----:R-:W-:Y:S01]  /*143c0*/  MOV R4, UR18 ;  /* 0x0000001200047c02 */ /* 0x001fe20008000f00 */
[----:B------:R-:W-:Y:S01]  /*143d0*/  IMAD.U32 R5, RZ, RZ, UR19 ;  /* 0x00000013ff057e24 */ /* 0x000fe2000f8e00ff */
[----:B------:R-:W-:-:S03]  /*143e0*/  UIADD3.64 UR18, UR6, 0x282, URZ ;  /* 0x0000028206127897 */ /* 0x000fc6000fffe03f */
[----:B------:R-:W-:Y:S01]  /*143f0*/  MOV R198, UR10 ;  /* 0x0000000a00c67c02 */ /* 0x000fe20008000f00 */
[----:B------:R1:W-:Y:S01]  /*14400*/  STL.64 [R1+0xba0], R4 ;  /* 0x000ba00401007387 */ /* 0x0003e20000100a00 */
[----:B------:R-:W-:Y:S01]  /*14410*/  IMAD.U32 R199, RZ, RZ, UR11 ;  /* 0x0000000bffc77e24 */ /* 0x000fe2000f8e00ff */
[----:B------:R-:W-:-:S12]  /*14420*/  UIADD3.64 UR10, UR6, 0x27e, URZ ;  /* 0x0000027e060a7897 */ /* 0x000fd8000fffe03f */
.L_x_1:
[----:B-1----:R-:W2:Y:S04]  /*14430*/  LDL.64 R6, [R1+0xbe0] ;  /* 0x000be00001067983 */ /* 0x002ea80000100a00 */
[----:B------:R-:W3:Y:S04]  /*14440*/  LDL.64 R166, [R1+0xbd8] ;  /* 0x000bd80001a67983 */ /* 0x000ee80000100a00 */
[----:B------:R-:W4:Y:S04]  /*14450*/  LDL.64 R164, [R1+0xbd0] ;  /* 0x000bd00001a47983 */ /* 0x000f280000100a00 */
[----:B------:R-:W3:Y:S04]  /*14460*/  LDL.64 R162, [R1+0xbc8] ;  /* 0x000bc80001a27983 */ /* 0x000ee80000100a00 */
[----:B------:R-:W4:Y:S04]  /*14470*/  LDL.64 R160, [R1+0xa90] ;  /* 0x000a900001a07983 */ /* 0x000f280000100a00 */
[----:B------:R-:W4:Y:S04]  /*14480*/  LDL.64 R158, [R1+0xa88] ;  /* 0x000a8800019e7983 */ /* 0x000f280000100a00 */
[----:B------:R-:W4:Y:S04]  /*14490*/  LDL.64 R156, [R1+0xa80] ;  /* 0x000a8000019c7983 */ /* 0x000f280000100a00 */
[----:B------:R-:W4:Y:S04]  /*144a0*/  LDL.64 R154, [R1+0xa78] ;  /* 0x000a7800019a7983 */ /* 0x000f280000100a00 */
[----:B------:R-:W4:Y:S01]  /*144b0*/  LDL.64 R152, [R1+0xa70] ;  /* 0x000a700001987983 */ /* 0x000f220000100a00 */
[----:B-----5:R-:W-:-:S03]  /*144c0*/  IMAD.WIDE R22, R2, 0x2, R178 ;  /* 0x0000000202167825 */ /* 0x020fc600078e02b2 */
[----:B------:R0:W-:Y:S01]  /*144d0*/  STL [R1+0x11c0], R173 ;  /* 0x0011c0ad01007387 */ /* 0x0001e20000100800 */
[----:B------:R-:W-:-:S03]  /*144e0*/  IMAD.WIDE R4, R2, 0x2, R180 ;  /* 0x0000000202047825 */ /* 0x000fc600078e02b4 */
[----:B------:R1:W-:Y:S01]  /*144f0*/  STL.64 [R1+0xfb8], R150 ;  /* 0x000fb89601007387 */ /* 0x0003e20000100a00 */
[----:B------:R-:W-:-:S03]  /*14500*/  IMAD.WIDE R10, R2, 0x2, R176 ;  /* 0x00000002020a7825 */ /* 0x000fc600078e02b0 */
[----:B------:R1:W-:Y:S01]  /*14510*/  STL.64 [R1+0xfb0], R148 ;  /* 0x000fb09401007387 */ /* 0x0003e20000100a00 */
[----:B------:R-:W-:Y:S01]  /*14520*/  IMAD.WIDE R8, R2, 0x2, R174 ;  /* 0x0000000202087825 */ /* 0x000fe200078e02ae */
[----:B------:R-:W-:Y:S01]  /*14530*/  UMOV UR57, 0x40000040 ;  /* 0x4000004000397882 */ /* 0x000fe20000000000 */
[----:B0-----:R-:W-:Y:S01]  /*14540*/  MOV R173, UR52 ;  /* 0x0000003400ad7c02 */ /* 0x001fe20008000f00 */
[----:B------:R0:W-:Y:S04]  /*14550*/  STL.64 [R1+0xfa8], R146 ;  /* 0x000fa89201007387 */ /* 0x0001e80000100a00 */
[----:B------:R0:W-:Y:S01]  /*14560*/  STL.64 [R1+0xfa0], R144 ;  /* 0x000fa09001007387 */ /* 0x0001e20000100a00 */
[----:B-1----:R-:W-:Y:S02]  /*14570*/  MOV R150, UR54 ;  /* 0x0000003600967c02 */ /* 0x002fe40008000f00 */
[----:B------:R-:W-:Y:S01]  /*14580*/  MOV R151, UR53 ;  /* 0x0000003500977c02 */ /* 0x000fe20008000f00 */
[----:B------:R1:W-:Y:S01]  /*14590*/  STL.64 [R1+0xf98], R142 ;  /* 0x000f988e01007387 */ /* 0x0003e20000100a00 */
[----:B------:R-:W-:-:S02]  /*145a0*/  MOV R148, UR48 ;  /* 0x0000003000947c02 */ /* 0x000fc40008000f00 */
[----:B------:R-:W-:Y:S01]  /*145b0*/  MOV R149, UR55 ;  /* 0x0000003700957c02 */ /* 0x000fe20008000f00 */
[----:B------:R1:W-:Y:S01]  /*145c0*/  STL.64 [R1+0xf90], R140 ;  /* 0x000f908c01007387 */ /* 0x0003e20000100a00 */
[----:B0-----:R-:W-:Y:S02]  /*145d0*/  MOV R146, UR50 ;  /* 0x0000003200927c02 */ /* 0x001fe40008000f00 */
[----:B------:R-:W-:Y:S01]  /*145e0*/  MOV R147, UR49 ;  /* 0x0000003100937c02 */ /* 0x000fe20008000f00 */
[----:B------:R0:W-:Y:S01]  /*145f0*/  STL.64 [R1+0xf88], R138 ;  /* 0x000f888a01007387 */ /* 0x0001e20000100a00 */
[----:B------:R-:W-:Y:S02]  /*14600*/  MOV R144, UR44 ;  /* 0x0000002c00907c02 */ /* 0x000fe40008000f00 */
[----:B------:R-:W-:Y:S01]  /*14610*/  MOV R145, UR51 ;  /* 0x0000003300917c02 */ /* 0x000fe20008000f00 */
[----:B------:R0:W-:Y:S01]  /*14620*/  STL.64 [R1+0xf80], R136 ;  /* 0x000f808801007387 */ /* 0x0001e20000100a00 */
[----:B-1----:R-:W-:-:S02]  /*14630*/  MOV R142, UR46 ;  /* 0x0000002e008e7c02 */ /* 0x002fc40008000f00 */
[----:B------:R-:W-:Y:S01]  /*14640*/  MOV R143, UR45 ;  /* 0x0000002d008f7c02 */ /* 0x000fe20008000f00 */
[----:B------:R1:W-:Y:S01]  /*14650*/  STL.64 [R1+0xf78], R134 ;  /* 0x000f788601007387 */ /* 0x0003e20000100a00 */
[----:B------:R-:W-:Y:S02]  /*14660*/  MOV R140, UR40 ;  /* 0x00000028008c7c02 */ /* 0x000fe40008000f00 */
[----:B------:R-:W-:Y:S01]  /*14670*/  MOV R141, UR47 ;  /* 0x0000002f008d7c02 */ /* 0x000fe20008000f00 */
[----:B------:R1:W-:Y:S01]  /*14680*/  STL.64 [R1+0xf70], R132 ;  /* 0x000f708401007387 */ /* 0x0003e20000100a00 */
[----:B0-----:R-:W-:Y:S02]  /*14690*/  MOV R138, UR42 ;  /* 0x0000002a008a7c02 */ /* 0x001fe40008000f00 */
[----:B------:R-:W-:Y:S01]  /*146a0*/  R2UR UR42, R222 ;  /* 0x00000000de2a72ca */ /* 0x000fe200000e0000 */
[----:B------:R0:W-:Y:S01]  /*146b0*/  STL.64 [R1+0xf68], R130 ;  /* 0x000f688201007387 */ /* 0x0001e20000100a00 */
[----:B------:R-:W-:-:S02]  /*146c0*/  MOV R137, UR43 ;  /* 0x0000002b00897c02 */ /* 0x000fc40008000f00 */
[----:B------:R-:W-:Y:S01]  /*146d0*/  R2UR UR43, R223 ;  /* 0x00000000df2b72ca */ /* 0x000fe200000e0000 */
[----:B------:R0:W-:Y:S01]  /*146e0*/  STL.64 [R1+0xf60], R128 ;  /* 0x000f608001007387 */ /* 0x0001e20000100a00 */
[----:B------:R-:W-:Y:S02]  /*146f0*/  MOV R139, UR41 ;  /* 0x00000029008b7c02 */ /* 0x000fe40008000f00 */
[----:B-1----:R-:W-:Y:S01]  /*14700*/  MOV R134, UR38 ;  /* 0x0000002600867c02 */ /* 0x002fe20008000f00 */
[----:B------:R-:W-:Y:S01]  /*14710*/  STL.64 [R1+0xf58], R126 ;  /* 0x000f587e01007387 */ /* 0x000fe20000100a00 */
[----:B------:R-:W-:Y:S02]  /*14720*/  MOV R132, UR32 ;  /* 0x0000002000847c02 */ /* 0x000fe40008000f00 */
[----:B------:R-:W-:Y:S01]  /*14730*/  MOV R133, UR39 ;  /* 0x0000002700857c02 */ /* 0x000fe20008000f00 */
[----:B------:R-:W-:Y:S01]  /*14740*/  STL.64 [R1+0xf50], R124 ;  /* 0x000f507c01007387 */ /* 0x000fe20000100a00 */
[----:B0-----:R-:W-:-:S02]  /*14750*/  MOV R130, UR34 ;  /* 0x0000002200827c02 */ /* 0x001fc40008000f00 */
[----:B------:R-:W-:Y:S01]  /*14760*/  MOV R131, UR33 ;  /* 0x0000002100837c02 */ /* 0x000fe20008000f00 */
[----:B------:R-:W-:Y:S01]  /*14770*/  STL.64 [R1+0xf48], R122 ;  /* 0x000f487a01007387 */ /* 0x000fe20000100a00 */
[----:B------:R-:W-:Y:S02]  /*14780*/  MOV R128, UR28 ;  /* 0x0000001c00807c02 */ /* 0x000fe40008000f00 */
[----:B------:R-:W-:Y:S01]  /*14790*/  MOV R129, UR35 ;  /* 0x0000002300817c02 */ /* 0x000fe20008000f00 */
[----:B------:R0:W-:Y:S04]  /*147a0*/  STL.64 [R1+0xf40], R120 ;  /* 0x000f407801007387 */ /* 0x0001e80000100a00 */
[----:B------:R3:W4:Y:S04]  /*147b0*/  LDG.E.U16 R252, desc[UR60][R10.64] ;  /* 0x0000003c0afc7981 */ /* 0x000728000c1e1500 */
[----:B------:R4:W4:Y:S01]  /*147c0*/  LDG.E.U16 R251, desc[UR60][R8.64] ;  /* 0x0000003c08fb7981 */ /* 0x000922000c1e1500 */
[----:B--2---:R-:W-:-:S03]  /*147d0*/  IMAD.WIDE R6, R2, 0x2, R6 ;  /* 0x0000000202067825 */ /* 0x004fc600078e0206 */
[----:B------:R1:W-:Y:S01]  /*147e0*/  STL.64 [R1+0xf38], R118 ;  /* 0x000f387601007387 */ /* 0x0003e20000100a00 */
[----:B------:R-:W-:Y:S01]  /*147f0*/  UIADD3.64 UR40, UR4, 0x180, URZ ;  /* 0x0000018004287897 */ /* 0x000fe2000fffe03f */
[----:B0-----:R-:W-:Y:S02]  /*14800*/  MOV R120, UR20 ;  /* 0x0000001400787c02 */ /* 0x001fe40008000f00 */
[----:B------:R0:W-:Y:S01]  /*14810*/  STL.64 [R1+0xf30], R116 ;  /* 0x000f307401007387 */ /* 0x0001e20000100a00 */
[----:B------:R-:W-:Y:S02]  /*14820*/  MOV R121, UR27 ;  /* 0x0000001b00797c02 */ /* 0x000fe40008000f00 */
[----:B------:R-:W-:Y:S01]  /*14830*/  MOV R122, UR26 ;  /* 0x0000001a007a7c02 */ /* 0x000fe20008000f00 */
[----:B------:R2:W-:Y:S01]  /*14840*/  STL.64 [R1+0xf28], R114 ;  /* 0x000f287201007387 */ /* 0x0005e20000100a00 */
[----:B------:R-:W-:Y:S02]  /*14850*/  MOV R123, UR25 ;  /* 0x00000019007b7c02 */ /* 0x000fe40008000f00 */
[----:B------:R-:W-:Y:S01]  /*14860*/  MOV R124, UR24 ;  /* 0x00000018007c7c02 */ /* 0x000fe20008000f00 */
[----:B------:R2:W-:Y:S01]  /*14870*/  STL.64 [R1+0xf20], R112 ;  /* 0x000f207001007387 */ /* 0x0005e20000100a00 */
[----:B---3--:R-:W-:Y:S01]  /*14880*/  IMAD.WIDE R10, R2, 0x2, R162 ;  /* 0x00000002020a7825 */ /* 0x008fe200078e02a2 */
[----:B-1----:R-:W-:-:S02]  /*14890*/  MOV R118, UR22 ;  /* 0x0000001600767c02 */ /* 0x002fc40008000f00 */
[----:B------:R1:W-:Y:S01]  /*148a0*/  STL.64 [R1+0xf18], R110 ;  /* 0x000f186e01007387 */ /* 0x0003e20000100a00 */
[----:B----4-:R-:W-:Y:S01]  /*148b0*/  IMAD.WIDE R8, R2, 0x2, R160 ;  /* 0x0000000202087825 */ /* 0x010fe200078e02a0 */
[----:B0-----:R-:W-:Y:S02]  /*148c0*/  MOV R116, UR16 ;  /* 0x0000001000747c02 */ /* 0x001fe40008000f00 */
[----:B------:R0:W-:Y:S01]  /*148d0*/  STL.64 [R1+0xf10], R108 ;  /* 0x000f106c01007387 */ /* 0x0001e20000100a00 */
[----:B--2---:R-:W-:Y:S02]  /*148e0*/  MOV R114, UR18 ;  /* 0x0000001200727c02 */ /* 0x004fe40008000f00 */
[----:B------:R-:W-:Y:S01]  /*148f0*/  MOV R115, UR17 ;  /* 0x0000001100737c02 */ /* 0x000fe20008000f00 */
[----:B------:R2:W-:Y:S01]  /*14900*/  STL.64 [R1+0xf08], R106 ;  /* 0x000f086a01007387 */ /* 0x0005e20000100a00 */
[----:B------:R-:W-:Y:S02]  /*14910*/  MOV R112, UR12 ;  /* 0x0000000c00707c02 */ /* 0x000fe40008000f00 */
[----:B------:R-:W-:Y:S01]  /*14920*/  MOV R113, UR19 ;  /* 0x0000001300717c02 */ /* 0x000fe20008000f00 */
[----:B------:R3:W-:Y:S01]  /*14930*/  STL.64 [R1+0xf00], R104 ;  /* 0x000f006801007387 */ /* 0x0007e20000100a00 */
[----:B-1----:R-:W-:-:S02]  /*14940*/  MOV R110, UR14 ;  /* 0x0000000e006e7c02 */ /* 0x002fc40008000f00 */
[----:B------:R-:W-:Y:S01]  /*14950*/  R2UR UR14, R226 ;  /* 0x00000000e20e72ca */ /* 0x000fe200000e0000 */
[----:B------:R-:W-:Y:S01]  /*14960*/  STL.64 [R1+0xef8], R102 ;  /* 0x000ef86601007387 */ /* 0x000fe20000100a00 */
[----:B0-----:R-:W-:Y:S02]  /*14970*/  MOV R109, UR15 ;  /* 0x0000000f006d7c02 */ /* 0x001fe40008000f00 */
[----:B------:R-:W-:Y:S01]  /*14980*/  R2UR UR15, R227 ;  /* 0x00000000e30f72ca */ /* 0x000fe200000e0000 */
[----:B------:R-:W-:Y:S01]  /*14990*/  STL.64 [R1+0xef0], R100 ;  /* 0x000ef06401007387 */ /* 0x000fe20000100a00 */
[----:B------:R-:W-:Y:S02]  /*149a0*/  MOV R111, UR13 ;  /* 0x0000000d006f7c02 */ /* 0x000fe40008000f00 */
[----:B--2---:R-:W-:Y:S01]  /*149b0*/  MOV R106, UR10 ;  /* 0x0000000a006a7c02 */ /* 0x004fe20008000f00 */
[----:B------:R-:W-:Y:S01]  /*149c0*/  STL.64 [R1+0xee8], R98 ;  /* 0x000ee86201007387 */ /* 0x000fe20000100a00 */
[----:B------:R-:W-:-:S02]  /*149d0*/  MOV R107, UR9 ;  /* 0x00000009006b7c02 */ /* 0x000fc40008000f00 */
[----:B------:R-:W-:Y:S01]  /*149e0*/  MOV R108, UR8 ;  /* 0x00000008006c7c02 */ /* 0x000fe20008000f00 */
[----:B------:R-:W-:Y:S01]  /*149f0*/  STL.64 [R1+0xee0], R96 ;  /* 0x000ee06001007387 */ /* 0x000fe20000100a00 */
[----:B------:R-:W-:Y:S02]  /*14a00*/  MOV R117, UR23 ;  /* 0x0000001700757c02 */ /* 0x000fe40008000f00 */
[----:B------:R-:W-:Y:S01]  /*14a10*/  MOV R119, UR21 ;  /* 0x0000001500777c02 */ /* 0x000fe20008000f00 */
[----:B------:R-:W-:Y:S01]  /*14a20*/  STL.64 [R1+0xed8], R94 ;  /* 0x000ed85e01007387 */ /* 0x000fe20000100a00 */
[----:B------:R-:W-:Y:S02]  /*14a30*/  MOV R125, UR31 ;  /* 0x0000001f007d7c02 */ /* 0x000fe40008000f00 */
[----:B------:R-:W-:Y:S01]  /*14a40*/  MOV R126, UR30 ;  /* 0x0000001e007e7c02 */ /* 0x000fe20008000f00 */
[----:B------:R-:W-:Y:S01]  /*14a50*/  STL.64 [R1+0xed0], R92 ;  /* 0x000ed05c01007387 */ /* 0x000fe20000100a00 */
[----:B------:R-:W-:-:S02]  /*14a60*/  MOV R127, UR29 ;  /* 0x0000001d007f7c02 */ /* 0x000fc40008000f00 */
[----:B------:R-:W-:Y:S01]  /*14a70*/  MOV R135, UR37 ;  /* 0x0000002500877c02 */ /* 0x000fe20008000f00 */
[----:B------:R-:W-:Y:S01]  /*14a80*/  STL.64 [R1+0xec8], R90 ;  /* 0x000ec85a01007387 */ /* 0x000fe20000100a00 */
[----:B------:R-:W-:-:S03]  /*14a90*/  MOV R136, UR36 ;  /* 0x0000002400887c02 */ /* 0x000fc60008000f00 */
[----:B---3--:R0:W2:Y:S04]  /*14aa0*/  LDG.E.U16 R104, desc[UR60][R4.64] ;  /* 0x0000003c04687981 */ /* 0x0080a8000c1e1500 */
[----:B------:R1:W3:Y:S04]  /*14ab0*/  LDG.E.U16 R250, desc[UR60][R6.64] ;  /* 0x0000003c06fa7981 */ /* 0x0002e8000c1e1500 */
[----:B------:R-:W4:Y:S04]  /*14ac0*/  LDG.E.U16 R247, desc[UR60][R10.64] ;  /* 0x0000003c0af77981 */ /* 0x000f28000c1e1500 */
[----:B------:R-:W4:Y:S01]  /*14ad0*/  LDG.E.U16 R246, desc[UR60][R8.64] ;  /* 0x0000003c08f67981 */ /* 0x000f22000c1e1500 */
[----:B------:R-:W-:Y:S01]  /*14ae0*/  UIADD3.64 UR12, UR4, 0x80, URZ ;  /* 0x00000080040c7897 */ /* 0x000fe2000fffe03f */
[----:B------:R-:W-:-:S02]  /*14af0*/  MOV R105, UR11 ;  /* 0x0000000b00697c02 */ /* 0x000fc40008000f00 */
[----:B------:R-:W-:Y:S01]  /*14b00*/  STL.64 [R1+0xec0], R88 ;  /* 0x000ec05801007387 */ /* 0x000fe20000100a00 */
[----:B0-----:R-:W-:Y:S01]  /*14b10*/  IMAD.WIDE R4, R2, 0x2, R166 ;  /* 0x0000000202047825 */ /* 0x001fe200078e02a6 */
[----:B------:R-:W-:Y:S02]  /*14b20*/  R2UR UR10, R224 ;  /* 0x00000000e00a72ca */ /* 0x000fe400000e0000 */
[----:B------:R-:W-:Y:S01]  /*14b30*/  STL.64 [R1+0xeb8], R86 ;  /* 0x000eb85601007387 */ /* 0x000fe20000100a00 */
[C---:B-1----:R-:W-:Y:S01]  /*14b40*/  IMAD.WIDE R6, R2.reuse, 0x2, R158 ;  /* 0x0000000202067825 */ /* 0x042fe200078e029e */
[----:B------:R-:W-:Y:S02]  /*14b50*/  R2UR UR11, R225 ;  /* 0x00000000e10b72ca */ /* 0x000fe400000e0000 */
[----:B------:R-:W-:Y:S04]  /*14b60*/  STL.64 [R1+0xeb0], R84 ;  /* 0x000eb05401007387 */ /* 0x000fe80000100a00 */
        /* <DEDUP_REMOVED lines=28> */
[----:B------:R0:W-:Y:S04]  /*14d30*/  STL.64 [R1+0xdc8], R26 ;  /* 0x000dc81a01007387 */ /* 0x0001e80000100a00 */
[----:B------:R1:W-:Y:S04]  /*14d40*/  STL.64 [R1+0xdc0], R24 ;  /* 0x000dc01801007387 */ /* 0x0003e80000100a00 */
[----:B------:R-:W-:Y:S04]  /*14d50*/  STL [R1+0x11c8], R180 ;  /* 0x0011c8b401007387 */ /* 0x000fe80000100800 */
[----:B------:R-:W-:Y:S04]  /*14d60*/  STL [R1+0x11c4], R181 ;  /* 0x0011c4b501007387 */ /* 0x000fe80000100800 */
[----:B------:R-:W-:Y:S04]  /*14d70*/  STL [R1+0x11d0], R178 ;  /* 0x0011d0b201007387 */ /* 0x000fe80000100800 */
[----:B------:R-:W-:Y:S04]  /*14d80*/  STL [R1+0x11cc], R179 ;  /* 0x0011ccb301007387 */ /* 0x000fe80000100800 */
[----:B------:R-:W-:Y:S04]  /*14d90*/  STL [R1+0x11d8], R176 ;  /* 0x0011d8b001007387 */ /* 0x000fe80000100800 */
[----:B------:R-:W-:Y:S04]  /*14da0*/  STL [R1+0x11d4], R177 ;  /* 0x0011d4b101007387 */ /* 0x000fe80000100800 */
[----:B------:R-:W-:Y:S04]  /*14db0*/  STL [R1+0x11e0], R174 ;  /* 0x0011e0ae01007387 */ /* 0x000fe80000100800 */
[----:B------:R-:W-:Y:S04]  /*14dc0*/  STL [R1+0x11dc], R175 ;  /* 0x0011dcaf01007387 */ /* 0x000fe80000100800 */
[----:B0-----:R-:W2:Y:S04]  /*14dd0*/  LDL.64 R26, [R1+0xa50] ;  /* 0x000a5000011a7983 */ /* 0x001ea80000100a00 */
[----:B------:R-:W3:Y:S04]  /*14de0*/  LDL.64 R34, [R1+0xa58] ;  /* 0x000a580001227983 */ /* 0x000ee80000100a00 */
[----:B------:R-:W4:Y:S04]  /*14df0*/  LDL.64 R48, [R1+0xa60] ;  /* 0x000a600001307983 */ /* 0x000f280000100a00 */
        /* <DEDUP_REMOVED lines=8> */
[----:B-1----:R0:W4:Y:S04]  /*14e80*/  LDG.E.U16 R24, desc[UR60][R22.64] ;  /* 0x0000003c16187981 */ /* 0x002128000c1e1500 */
[----:B------:R-:W4:Y:S04]  /*14e90*/  LDL.64 R38, [R1+0xa10] ;  /* 0x000a100001267983 */ /* 0x000f280000100a00 */
[----:B------:R-:W4:Y:S01]  /*14ea0*/  LDL.64 R36, [R1+0xa08] ;  /* 0x000a080001247983 */ /* 0x000f220000100a00 */
[----:B0-----:R-:W-:-:S03]  /*14eb0*/  IMAD.WIDE R22, R2, 0x2, R164 ;  /* 0x0000000202167825 */ /* 0x001fc600078e02a4 */
[----:B------:R0:W4:Y:S04]  /*14ec0*/  LDG.E.U16 R249, desc[UR60][R4.64] ;  /* 0x0000003c04f97981 */ /* 0x000128000c1e1500 */
[----:B------:R1:W4:Y:S01]  /*14ed0*/  LDG.E.U16 R248, desc[UR60][R22.64] ;  /* 0x0000003c16f87981 */ /* 0x000322000c1e1500 */
[----:B------:R-:W-:-:S03]  /*14ee0*/  IMAD.WIDE R10, R2, 0x2, R152 ;  /* 0x00000002020a7825 */ /* 0x000fc600078e0298 */
[----:B------:R-:W4:Y:S01]  /*14ef0*/  LDG.E.U16 R245, desc[UR60][R6.64] ;  /* 0x0000003c06f57981 */ /* 0x000f22000c1e1500 */
[----:B0-----:R-:W-:-:S03]  /*14f00*/  IMAD.WIDE R4, R2, 0x2, R156 ;  /* 0x0000000202047825 */ /* 0x001fc600078e029c */
[----:B------:R-:W4:Y:S01]  /*14f10*/  LDG.E.U16 R242, desc[UR60][R10.64] ;  /* 0x0000003c0af27981 */ /* 0x000f22000c1e1500 */
[----:B-1----:R-:W-:-:S03]  /*14f20*/  IMAD.WIDE R22, R2, 0x2, R154 ;  /* 0x0000000202167825 */ /* 0x002fc600078e029a */
[----:B------:R-:W4:Y:S04]  /*14f30*/  LDG.E.U16 R244, desc[UR60][R4.64] ;  /* 0x0000003c04f47981 */ /* 0x000f28000c1e1500 */
[----:B------:R2:W4:Y:S02]  /*14f40*/  LDG.E.U16 R243, desc[UR60][R22.64] ;  /* 0x0000003c16f37981 */ /* 0x000524000c1e1500 */
[C---:B--2---:R-:W-:Y:S02]  /*14f50*/  IMAD.WIDE R22, R2.reuse, 0x2, R26 ;  /* 0x0000000202167825 */ /* 0x044fe400078e021a */
[----:B------:R-:W2:Y:S02]  /*14f60*/  LDL.64 R26, [R1+0x9f8] ;  /* 0x0009f800011a7983 */ /* 0x000ea40000100a00 */
[----:B---3--:R-:W-:-:S02]  /*14f70*/  IMAD.WIDE R4, R2, 0x2, R34 ;  /* 0x0000000202047825 */ /* 0x008fc400078e0222 */
[----:B------:R-:W3:Y:S02]  /*14f80*/  LDL.64 R34, [R1+0xa00] ;  /* 0x000a000001227983 */ /* 0x000ee40000100a00 */
[C---:B----4-:R-:W-:Y:S02]  /*14f90*/  IMAD.WIDE R6, R2.reuse, 0x2, R48 ;  /* 0x0000000202067825 */ /* 0x050fe400078e0230 */
[----:B------:R0:W4:Y:S02]  /*14fa0*/  LDG.E.U16 R239, desc[UR60][R4.64] ;  /* 0x0000003c04ef7981 */ /* 0x000124000c1e1500 */
[C---:B------:R-:W-:Y:S02]  /*14fb0*/  IMAD.WIDE R10, R2.reuse, 0x2, R32 ;  /* 0x00000002020a7825 */ /* 0x040fe400078e0220 */
[----:B------:R-:W4:Y:S04]  /*14fc0*/  LDL.64 R32, [R1+0x9f0] ;  /* 0x0009f00001207983 */ /* 0x000f280000100a00 */
[----:B------:R1:W4:Y:S01]  /*14fd0*/  LDG.E.U16 R240, desc[UR60][R6.64] ;  /* 0x0000003c06f07981 */ /* 0x000322000c1e1500 */
[----:B0-----:R-:W-:-:S03]  /*14fe0*/  IMAD.WIDE R4, R2, 0x2, R28 ;  /* 0x0000000202047825 */ /* 0x001fc600078e021c */
[----:B------:R-:W4:Y:S01]  /*14ff0*/  LDL.64 R28, [R1+0x9d8] ;  /* 0x0009d800011c7983 */ /* 0x000f220000100a00 */
[----:B------:R-:W-:-:S03]  /*15000*/  IMAD.WIDE R8, R2, 0x2, R50 ;  /* 0x0000000202087825 */ /* 0x000fc600078e0232 */
[----:B------:R0:W4:Y:S01]  /*15010*/  LDG.E.U16 R238, desc[UR60][R22.64] ;  /* 0x0000003c16ee7981 */ /* 0x000122000c1e1500 */
[----:B-1----:R-:W-:-:S03]  /*15020*/  IMAD.WIDE R6, R2, 0x2, R30 ;  /* 0x0000000202067825 */ /* 0x002fc600078e021e */
[----:B------:R-:W4:Y:S04]  /*15030*/  LDL.64 R30, [R1+0x9e0] ;  /* 0x0009e000011e7983 */ /* 0x000f280000100a00 */
[----:B------:R1:W4:Y:S01]  /*15040*/  LDG.E.U16 R241, desc[UR60][R8.64] ;  /* 0x0000003c08f17981 */ /* 0x000322000c1e1500 */
[----:B0-----:R-:W-:-:S03]  /*15050*/  IMAD.WIDE R22, R2, 0x2, R44 ;  /* 0x0000000202167825 */ /* 0x001fc600078e022c */
[----:B------:R-:W4:Y:S04]  /*15060*/  LDL.64 R44, [R1+0x9c8] ;  /* 0x0009c800012c7983 */ /* 0x000f280000100a00 */
[----:B------:R0:W4:Y:S01]  /*15070*/  LDG.E.U16 R237, desc[UR60][R10.64] ;  /* 0x0000003c0aed7981 */ /* 0x000122000c1e1500 */
[----:B-1----:R-:W-:-:S03]  /*15080*/  IMAD.WIDE R8, R2, 0x2, R46 ;  /* 0x0000000202087825 */ /* 0x002fc600078e022e */
[----:B------:R-:W4:Y:S04]  /*15090*/  LDL.64 R46, [R1+0x9d0] ;  /* 0x0009d000012e7983 */ /* 0x000f280000100a00 */
[----:B------:R1:W4:Y:S01]  /*150a0*/  LDG.E.U16 R236, desc[UR60][R8.64] ;  /* 0x0000003c08ec7981 */ /* 0x000322000c1e1500 */
[----:B0-----:R-:W-:-:S03]  /*150b0*/  IMAD.WIDE R10, R2, 0x2, R42 ;  /* 0x00000002020a7825 */ /* 0x001fc600078e022a */
[----:B------:R-:W4:Y:S04]  /*150c0*/  LDL.64 R42, [R1+0x9c0] ;  /* 0x0009c000012a7983 */ /* 0x000f280000100a00 */
[----:B------:R-:W4:Y:S01]  /*150d0*/  LDL.64 R48, [R1+0x9e8] ;  /* 0x0009e80001307983 */ /* 0x000f220000100a00 */
[----:B-1----:R-:W-:-:S03]  /*150e0*/  IMAD.WIDE R8, R2, 0x2, R40 ;  /* 0x0000000202087825 */ /* 0x002fc600078e0228 */
[----:B------:R-:W4:Y:S04]  /*150f0*/  LDL.64 R40, [R1+0x9b8] ;  /* 0x0009b80001287983 */ /* 0x000f280000100a00 */
[----:B------:R0:W4:Y:S04]  /*15100*/  LDG.E.U16 R235, desc[UR60][R6.64] ;  /* 0x0000003c06eb7981 */ /* 0x000128000c1e1500 */
[----:B------:R1:W4:Y:S04]  /*15110*/  LDG.E.U16 R234, desc[UR60][R4.64] ;  /* 0x0000003c04ea7981 */ /* 0x000328000c1e1500 */
[----:B------:R-:W4:Y:S01]  /*15120*/  LDG.E.U16 R193, desc[UR60][R8.64] ;  /* 0x0000003c08c17981 */ /* 0x000f22000c1e1500 */
[----:B0-----:R-:W-:-:S03]  /*15130*/  IMAD.WIDE R6, R2, 0x2, R38 ;  /* 0x0000000202067825 */ /* 0x001fc600078e0226 */
[----:B------:R-:W4:Y:S01]  /*15140*/  LDL.64 R38, [R1+0x9b0] ;  /* 0x0009b00001267983 */ /* 0x000f220000100a00 */
[----:B-1----:R-:W-:-:S03]  /*15150*/  IMAD.WIDE R4, R2, 0x2, R36 ;  /* 0x0000000202047825 */ /* 0x002fc600078e0224 */
[----:B------:R-:W4:Y:S04]  /*15160*/  LDL.64 R36, [R1+0x9a8] ;  /* 0x0009a80001247983 */ /* 0x000f280000100a00 */
[----:B------:R2:W4:Y:S04]  /*15170*/  LDG.E.U16 R192, desc[UR60][R6.64] ;  /* 0x0000003c06c07981 */ /* 0x000528000c1e1500 */
[----:B------:R4:W4:Y:S04]  /*15180*/  LDG.E.U16 R191, desc[UR60][R4.64] ;  /* 0x0000003c04bf7981 */ /* 0x000928000c1e1500 */
[----:B------:R-:W4:Y:S04]  /*15190*/  LDG.E.U16 R195, desc[UR60][R22.64] ;  /* 0x0000003c16c37981 */ /* 0x000f28000c1e1500 */
[----:B------:R-:W4:Y:S04]  /*151a0*/  LDG.E.U16 R194, desc[UR60][R10.64] ;  /* 0x0000003c0ac27981 */ /* 0x000f28000c1e1500 */
[----:B------:R-:W4:Y:S04]  /*151b0*/  LDL.64 R22, [R1+0x978] ;  /* 0x0009780001167983 */ /* 0x000f280000100a00 */
[----:B------:R-:W4:Y:S01]  /*151c0*/  LDL.64 R10, [R1+0x970] ;  /* 0x00097000010a7983 */ /* 0x000f220000100a00 */
[----:B--2---:R-:W-:-:S03]  /*151d0*/  IMAD.WIDE R6, R2, 0x2, R26 ;  /* 0x0000000202067825 */ /* 0x004fc600078e021a */
[----:B------:R-:W2:Y:S01]  /*151e0*/  LDL.64 R26, [R1+0x9a0] ;  /* 0x0009a000011a7983 */ /* 0x000ea20000100a00 */
[----:B---3--:R-:W-:-:S03]  /*151f0*/  IMAD.WIDE R8, R2, 0x2, R34 ;  /* 0x0000000202087825 */ /* 0x008fc600078e0222 */
[----:B------:R-:W3:Y:S04]  /*15200*/  LDL.64 R34, [R1+0x998] ;  /* 0x0009980001227983 */ /* 0x000ee80000100a00 */
[----:B------:R-:W3:Y:S01]  /*15210*/  LDG.E.U16 R190, desc[UR60][R8.64] ;  /* 0x0000003c08be7981 */ /* 0x000ee2000c1e1500 */
[----:B----4-:R-:W-:-:S03]  /*15220*/  IMAD.WIDE R4, R2, 0x2, R32 ;  /* 0x0000000202047825 */ /* 0x010fc600078e0220 */
[----:B------:R-:W4:Y:S04]  /*15230*/  LDL.64 R32, [R1+0x990] ;  /* 0x0009900001207983 */ /* 0x000f280000100a00 */
[----:B------:R0:W4:Y:S04]  /*15240*/  LDG.E.U16 R188, desc[UR60][R4.64] ;  /* 0x0000003c04bc7981 */ /* 0x000128000c1e1500 */
[----:B------:R-:W4:Y:S04]  /*15250*/  LDL.64 R8, [R1+0x968] ;  /* 0x0009680001087983 */ /* 0x000f280000100a00 */
[----:B------:R-:W4:Y:S01]  /*15260*/  LDG.E.U16 R189, desc[UR60][R6.64] ;  /* 0x0000003c06bd7981 */ /* 0x000f22000c1e1500 */
[----:B0-----:R-:W-:-:S03]  /*15270*/  IMAD.WIDE R4, R2, 0x2, R30 ;  /* 0x0000000202047825 */ /* 0x001fc600078e021e */
[----:B------:R-:W4:Y:S04]  /*15280*/  LDL.64 R30, [R1+0x988] ;  /* 0x00098800011e7983 */ /* 0x000f280000100a00 */
[----:B------:R0:W4:Y:S02]  /*15290*/  LDG.E.U16 R186, desc[UR60][R4.64] ;  /* 0x0000003c04ba7981 */ /* 0x000124000c1e1500 */
[C---:B0-----:R-:W-:Y:S02]  /*152a0*/  IMAD.WIDE R4, R2.reuse, 0x2, R28 ;  /* 0x0000000202047825 */ /* 0x041fe400078e021c */
[----:B------:R-:W4:Y:S04]  /*152b0*/  LDL.64 R28, [R1+0x980] ;  /* 0x00098000011c7983 */ /* 0x000f280000100a00 */
[----:B------:R0:W4:Y:S02]  /*152c0*/  LDG.E.U16 R185, desc[UR60][R4.64] ;  /* 0x0000003c04b97981 */ /* 0x000124000c1e1500 */
[----:B0-----:R-:W-:-:S02]  /*152d0*/  IMAD.WIDE R4, R2, 0x2, R46 ;  /* 0x0000000202047825 */ /* 0x001fc400078e022e */
[----:B------:R-:W4:Y:S04]  /*152e0*/  LDL.64 R46, [R1+0x948] ;  /* 0x00094800012e7983 */ /* 0x000f280000100a00 */
[----:B------:R0:W4:Y:S02]  /*152f0*/  LDG.E.U16 R184, desc[UR60][R4.64] ;  /* 0x0000003c04b87981 */ /* 0x000124000c1e1500 */
[C---:B0-----:R-:W-:Y:S02]  /*15300*/  IMAD.WIDE R4, R2.reuse, 0x2, R44 ;  /* 0x0000000202047825 */ /* 0x041fe400078e022c */
[----:B------:R-:W4:Y:S04]  /*15310*/  LDL.64 R44, [R1+0x940] ;  /* 0x00094000012c7983 */ /* 0x000f280000100a00 */
[----:B------:R0:W4:Y:S01]  /*15320*/  LDG.E.U16 R183, desc[UR60][R4.64] ;  /* 0x0000003c04b77981 */ /* 0x000122000c1e1500 */
[----:B------:R-:W-:-:S03]  /*15330*/  IMAD.WIDE R6, R2, 0x2, R48 ;  /* 0x0000000202067825 */ /* 0x000fc600078e0230 */
[----:B------:R-:W4:Y:S04]  /*15340*/  LDL.64 R48, [R1+0x950] ;  /* 0x0009500001307983 */ /* 0x000f280000100a00 */
[----:B------:R-:W4:Y:S01]  /*15350*/  LDG.E.U16 R187, desc[UR60][R6.64] ;  /* 0x0000003c06bb7981 */ /* 0x000f22000c1e1500 */
[----:B0-----:R-:W-:-:S03]  /*15360*/  IMAD.WIDE R4, R2, 0x2, R42 ;  /* 0x0000000202047825 */ /* 0x001fc600078e022a */
[----:B------:R-:W4:Y:S04]  /*15370*/  LDL.64 R42, [R1+0x938] ;  /* 0x00093800012a7983 */ /* 0x000f280000100a00 */
[----:B------:R0:W4:Y:S04]  /*15380*/  LDG.E.U16 R182, desc[UR60][R4.64] ;  /* 0x0000003c04b67981 */ /* 0x000128000c1e1500 */
[----:B------:R-:W4:Y:S01]  /*15390*/  LDL.64 R6, [R1+0x960] ;  /* 0x0009600001067983 */ /* 0x000f220000100a00 */
        /* <DEDUP_REMOVED lines=9> */
[C---:B--2---:R-:W-:Y:S02]  /*15430*/  IMAD.WIDE R4, R2.reuse, 0x2, R26 ;  /* 0x0000000202047825 */ /* 0x044fe400078e021a */
[----:B------:R-:W2:Y:S04]  /*15440*/  LDL.64 R26, [R1+0x958] ;  /* 0x00095800011a7983 */ /* 0x000ea80000100a00 */
[----:B------:R3:W2:Y:S02]  /*15450*/  LDG.E.U16 R167, desc[UR60][R4.64] ;  /* 0x0000003c04a77981 */ /* 0x0006a4000c1e1500 */
[----:B---3--:R-:W-:-:S02]  /*15460*/  IMAD.WIDE R4, R2, 0x2, R34 ;  /* 0x0000000202047825 */ /* 0x008fc400078e0222 */
[----:B------:R-:W3:Y:S04]  /*15470*/  LDL.64 R34, [R1+0x910] ;  /* 0x0009100001227983 */ /* 0x000ee80000100a00 */
[----:B------:R4:W3:Y:S02]  /*15480*/  LDG.E.U16 R166, desc[UR60][R4.64] ;  /* 0x0000003c04a67981 */ /* 0x0008e4000c1e1500 */
[C---:B----4-:R-:W-:Y:S02]  /*15490*/  IMAD.WIDE R4, R2.reuse, 0x2, R32 ;  /* 0x0000000202047825 */ /* 0x050fe400078e0220 */
[----:B------:R-:W4:Y:S04]  /*154a0*/  LDL.64 R32, [R1+0x900] ;  /* 0x0009000001207983 */ /* 0x000f280000100a00 */
[----:B------:R0:W4:Y:S02]  /*154b0*/  LDG.E.U16 R165, desc[UR60][R4.64] ;  /* 0x0000003c04a57981 */ /* 0x000124000c1e1500 */
[----:B0-----:R-:W-:-:S02]  /*154c0*/  IMAD.WIDE R4, R2, 0x2, R30 ;  /* 0x0000000202047825 */ /* 0x001fc400078e021e */
[----:B------:R-:W4:Y:S04]  /*154d0*/  LDL.64 R30, [R1+0x8f0] ;  /* 0x0008f000011e7983 */ /* 0x000f280000100a00 */
[----:B------:R0:W4:Y:S02]  /*154e0*/  LDG.E.U16 R164, desc[UR60][R4.64] ;  /* 0x0000003c04a47981 */ /* 0x000124000c1e1500 */
[C---:B0-----:R-:W-:Y:S02]  /*154f0*/  IMAD.WIDE R4, R2.reuse, 0x2, R28 ;  /* 0x0000000202047825 */ /* 0x041fe400078e021c */
[----:B------:R-:W4:Y:S04]  /*15500*/  LDL.64 R28, [R1+0x8e0] ;  /* 0x0008e000011c7983 */ /* 0x000f280000100a00 */
[----:B------:R0:W4:Y:S02]  /*15510*/  LDG.E.U16 R163, desc[UR60][R4.64] ;  /* 0x0000003c04a37981 */ /* 0x000124000c1e1500 */
[----:B0-----:R-:W-:-:S02]  /*15520*/  IMAD.WIDE R4, R2, 0x2, R22 ;  /* 0x0000000202047825 */ /* 0x001fc400078e0216 */
[----:B------:R-:W3:Y:S04]  /*15530*/  LDL.64 R22, [R1+0x920] ;  /* 0x0009200001167983 */ /* 0x000ee80000100a00 */
        /* <DEDUP_REMOVED lines=10> */
[----:B--2---:R-:W-:-:S02]  /*155e0*/  IMAD.WIDE R4, R2, 0x2, R26 ;  /* 0x0000000202047825 */ /* 0x004fc400078e021a */
[----:B------:R-:W2:Y:S04]  /*155f0*/  LDL.64 R26, [R1+0x8d8] ;  /* 0x0008d800011a7983 */ /* 0x000ea80000100a00 */
[----:B------:R0:W2:Y:S02]  /*15600*/  LDG.E.U16 R158, desc[UR60][R4.64] ;  /* 0x0000003c049e7981 */ /* 0x0000a4000c1e1500 */
[----:B0-----:R-:W-:-:S05]  /*15610*/  IMAD.WIDE R4, R2, 0x2, R48 ;  /* 0x0000000202047825 */ /* 0x001fca00078e0230 */
        /* <DEDUP_REMOVED lines=11> */
[----:B---3--:R-:W-:-:S05]  /*156d0*/  IMAD.WIDE R4, R2, 0x2, R22 ;  /* 0x0000000202047825 */ /* 0x008fca00078e0216 */
[----:B------:R0:W3:Y:S02]  /*156e0*/  LDG.E.U16 R23, desc[UR60][R4.64] ;  /* 0x0000003c04177981 */ /* 0x0000e4000c1e1500 */
[----:B0-----:R-:W-:-:S05]  /*156f0*/  IMAD.WIDE R4, R2, 0x2, R36 ;  /* 0x0000000202047825 */ /* 0x001fca00078e0224 */
[----:B------:R0:W3:Y:S02]  /*15700*/  LDG.E.U16 R22, desc[UR60][R4.64] ;  /* 0x0000003c04167981 */ /* 0x0000e4000c1e1500 */
[----:B0-----:R-:W-:-:S05]  /*15710*/  IMAD.WIDE R4, R2, 0x2, R34 ;  /* 0x0000000202047825 */ /* 0x001fca00078e0222 */
[----:B------:R4:W3:Y:S02]  /*15720*/  LDG.E.U16 R21, desc[UR60][R4.64] ;  /* 0x0000003c04157981 */ /* 0x0008e4000c1e1500 */
[----:B----4-:R-:W-:-:S05]  /*15730*/  IMAD.WIDE R4, R2, 0x2, R10 ;  /* 0x0000000202047825 */ /* 0x010fca00078e020a */
[----:B------:R0:W4:Y:S02]  /*15740*/  LDG.E.U16 R11, desc[UR60][R4.64] ;  /* 0x0000003c040b7981 */ /* 0x000124000c1e1500 */
[----:B0-----:R-:W-:-:S05]  /*15750*/  IMAD.WIDE R4, R2, 0x2, R32 ;  /* 0x0000000202047825 */ /* 0x001fca00078e0220 */
        /* <DEDUP_REMOVED lines=9> */
[----:B--2---:R-:W-:-:S06]  /*157f0*/  IMAD.WIDE R4, R2, 0x2, R26 ;  /* 0x0000000202047825 */ /* 0x004fcc00078e021a */
[----:B------:R0:W2:Y:S01]  /*15800*/  LDG.E.U16 R4, desc[UR60][R4.64] ;  /* 0x0000003c04047981 */ /* 0x0000a2000c1e1500 */
[----:B------:R-:W-:Y:S06]  /*15810*/  BAR.SYNC.DEFER_BLOCKING 0x0 ;  /* 0x0000000000007b1d */ /* 0x000fec0000010000 */
[----:B0-----:R-:W0:Y:S01]  /*15820*/  S2R R5, SR_CgaCtaId ;  /* 0x0000000000057919 */ /* 0x001e220000008800 */
        /* <DEDUP_REMOVED lines=46> */
[----:B---3--:R-:W-:Y:S04]  /*15b10*/  STS.U16 [R14+0x22680], R23 ;  /* 0x022680170e007388 */ /* 0x008fe80000000400 */
[----:B------:R-:W-:Y:S04]  /*15b20*/  STS.U16 [R14+0x23680], R22 ;  /* 0x023680160e007388 */ /* 0x000fe80000000400 */
[----:B------:R-:W-:Y:S04]  /*15b30*/  STS.U16 [R13+0x20300], R192 ;  /* 0x020300c00d007388 */ /* 0x000fe80000000400 */
[----:B------:R-:W-:Y:S04]  /*15b40*/  STS.U16 [R13+0x21300], R191 ;  /* 0x021300bf0d007388 */ /* 0x000fe80000000400 */
[----:B------:R-:W-:Y:S04]  /*15b50*/  STS.U16 [R13+0x22300], R190 ;  /* 0x022300be0d007388 */ /* 0x000fe80000000400 */
[----:B------:R-:W-:Y:S04]  /*15b60*/  STS.U16 [R13+0x23300], R189 ;  /* 0x023300bd0d007388 */ /* 0x000fe80000000400 */
        /* <DEDUP_REMOVED lines=11> */
[----:B--2---:R1:W-:Y:S01]  /*15c20*/  STS.U16 [R12+0x23780], R4 ;  /* 0x023780040c007388 */ /* 0x0043e20000000400 */
[----:B------:R2:W-:Y:S06]  /*15c30*/  MEMBAR.ALL.CTA ;  /* 0x0000000000007992 */ /* 0x0005ec0000008000 */
[----:B--2---:R-:W2:Y:S04]  /*15c40*/  FENCE.VIEW.ASYNC.S ;  /* 0x00000000000073c6 */ /* 0x004ea80000000000 */
[----:B------:R3:W-:Y:S01]  /*15c50*/  STL [R1+0x11e4], R2 ;  /* 0x0011e40201007387 */ /* 0x0007e20000100800 */
[----:B------:R-:W-:Y:S01]  /*15c60*/  UIADD3.64 UR8, UR4, 0x100, URZ ;  /* 0x0000010004087897 */ /* 0x000fe2000fffe03f */
[----:B-1----:R-:W-:-:S02]  /*15c70*/  MOV R4, UR58 ;  /* 0x0000003a00047c02 */ /* 0x002fc40008000f00 */
[----:B------:R-:W-:Y:S02]  /*15c80*/  R2UR UR18, R210 ;  /* 0x00000000d21272ca */ /* 0x000fe400000e0000 */
[----:B------:R-:W-:Y:S01]  /*15c90*/  R2UR UR19, R211 ;  /* 0x00000000d31372ca */ /* 0x000fe200000e0000 */
[----:B------:R-:W-:Y:S01]  /*15ca0*/  UIADD3.64 UR16, UR4, 0x480, URZ ;  /* 0x0000048004107897 */ /* 0x000fe2000fffe03f */
[----:B------:R-:W-:Y:S02]  /*15cb0*/  R2UR UR22, R196 ;  /* 0x00000000c41672ca */ /* 0x000fe400000e0000 */
[----:B------:R-:W-:Y:S01]  /*15cc0*/  R2UR UR23, R197 ;  /* 0x00000000c51772ca */ /* 0x000fe200000e0000 */
[----:B------:R-:W-:Y:S01]  /*15cd0*/  UIADD3.64 UR20, UR4, 0x500, URZ ;  /* 0x0000050004147897 */ /* 0x000fe2000fffe03f */
[----:B---3--:R-:W-:Y:S02]  /*15ce0*/  MOV R2, 0x400 ;  /* 0x0000040000027802 */ /* 0x008fe40000000f00 */
[----:B------:R-:W-:-:S02]  /*15cf0*/  R2UR UR26, R208 ;  /* 0x00000000d01a72ca */ /* 0x000fc400000e0000 */
[----:B------:R-:W-:Y:S01]  /*15d00*/  R2UR UR27, R209 ;  /* 0x00000000d11b72ca */ /* 0x000fe200000e0000 */
[----:B------:R-:W-:Y:S01]  /*15d10*/  UIADD3.64 UR24, UR4, 0x580, URZ ;  /* 0x0000058004187897 */ /* 0x000fe2000fffe03f */
[----:B--2---:R-:W-:Y:S01]  /*15d20*/  BAR.SYNC.DEFER_BLOCKING 0x0 ;  /* 0x0000000000007b1d */ /* 0x004fe20000010000 */
[----:B0-----:R-:W-:-:S04]  /*15d30*/  LEA R2, R5, R2, 0x18 ;  /* 0x0000000205027211 */ /* 0x001fc800078ec0ff */
[----:B------:R-:W-:Y:S01]  /*15d40*/  SHF.R.U32.HI R2, RZ, 0x4, R2 ;  /* 0x00000004ff027819 */ /* 0x000fe20000011602 */
[----:B------:R-:W2:Y:S03]  /*15d50*/  LDL.64 R24, [R1+0xba8] ;  /* 0x000ba80001187983 */ /* 0x000ea60000100a00 */
[----:B------:R-:W-:-:S04]  /*15d60*/  SGXT.U32 R2, R2, 0xe ;  /* 0x0000000e0202781a */ /* 0x000fc80000000000 */
[----:B------:R-:W-:Y:S01]  /*15d70*/  R2UR UR56, R2 ;  /* 0x00000000023872ca */ /* 0x000fe200000e0000 */
[----:B------:R-:W-:Y:S01]  /*15d80*/  WARPGROUP.ARRIVE ;  /* 0x00000000000079c5 */ /* 0x000fe20000000000 */
[----:B------:R-:W-:Y:S02]  /*15d90*/  MOV R5, UR59 ;  /* 0x0000003b00057c02 */ /* 0x000fe40008000f00 */
[----:B------:R-:W-:Y:S02]  /*15da0*/  R2UR UR30, R206 ;  /* 0x00000000ce1e72ca */ /* 0x000fe400000e0000 */
[----:B------:R-:W-:-:S07]  /*15db0*/  R2UR UR31, R207 ;  /* 0x00000000cf1f72ca */ /* 0x000fce00000e0000 */
[----:B------:R-:W-:Y:S01]  /*15dc0*/  HGMMA.64x16x16.F32 R160, gdesc[UR56].tnspA, RZ, !UPT, gsb0 ;  /* 0x2020000038a079f0 */ /* 0x000fe2000c0008ff */
[----:B------:R-:W-:Y:S01]  /*15dd0*/  UIADD3.64 UR28, UR4, 0x600, URZ ;  /* 0x00000600041c7897 */ /* 0x000fe2000fffe03f */
[----:B------:R-:W-:Y:S01]  /*15de0*/  STL [R1+0x11e8], R19 ;  /* 0x0011e81301007387 */ /* 0x000fe20000100800 */
[----:B------:R-:W-:Y:S02]  /*15df0*/  R2UR UR34, R204 ;  /* 0x00000000cc2272ca */ /* 0x000fe400000e0000 */
[----:B------:R-:W-:Y:S01]  /*15e00*/  R2UR UR35, R205 ;  /* 0x00000000cd2372ca */ /* 0x000fe200000e0000 */
[----:B------:R-:W-:Y:S01]  /*15e10*/  UIADD3.64 UR32, UR4, 0x680, URZ ;  /* 0x0000068004207897 */ /* 0x000fe2000fffe03f */
[----:B------:R-:W-:Y:S02]  /*15e20*/  R2UR UR38, R202 ;  /* 0x00000000ca2672ca */ /* 0x000fe400000e0000 */
[----:B------:R-:W-:Y:S01]  /*15e30*/  R2UR UR39, R203 ;  /* 0x00000000cb2772ca */ /* 0x000fe200000e0000 */
[----:B------:R-:W-:Y:S01]  /*15e40*/  UIADD3.64 UR36, UR4, 0x700, URZ ;  /* 0x0000070004247897 */ /* 0x000fe2000fffe03f */
[----:B------:R-:W-:Y:S01]  /*15e50*/  R2UR UR46, R198 ;  /* 0x00000000c62e72ca */ /* 0x000fe200000e0000 */
[----:B------:R-:W-:Y:S01]  /*15e60*/  UIADD3.64 UR44, UR4, 0x1000, URZ ;  /* 0x00001000042c7897 */ /* 0x000fe2000fffe03f */
[----:B------:R-:W-:Y:S01]  /*15e70*/  R2UR UR47, R199 ;  /* 0x00000000c72f72ca */ /* 0x000fe200000e0000 */
[----:B------:R-:W-:-:S02]  /*15e80*/  UIADD3.64 UR48, UR4, 0x1080, URZ ;  /* 0x0000108004307897 */ /* 0x000fc4000fffe03f */
[----:B------:R-:W-:Y:S01]  /*15e90*/  UIADD3.64 UR52, UR4, 0x1100, URZ ;  /* 0x0000110004347897 */ /* 0x000fe2000fffe03f */
[----:B------:R-:W-:Y:S01]  /*15ea0*/  MOV R230, UR61 ;  /* 0x0000003d00e67c02 */ /* 0x000fe20008000f00 */
[----:B------:R-:W0:Y:S01]  /*15eb0*/  LDC R2, c[0x0][0x238] ;  /* 0x00008e00ff027b82 */ /* 0x000e220000000800 */
[----:B------:R-:W-:Y:S02]  /*15ec0*/  WARPGROUP.DEPBAR.LE gsb0, 0x0 ;  /* 0x00008000000079c5 */ /* 0x000fe40000010000 */
[----:B------:R-:W-:-:S06]  /*15ed0*/  WARPGROUP.ARRIVE ;  /* 0x00000000000079c5 */ /* 0x000fcc0000000000 */
[----:B------:R-:W-:Y:S03]  /*15ee0*/  HGMMA.64x16x16.F32 R160, gdesc[UR4].tnspA, R160, gsb0 ;  /* 0x2020000004a079f0 */ /* 0x000fe600080008a0 */
[----:B------:R-:W-:Y:S02]  /*15ef0*/  WARPGROUP.DEPBAR.LE gsb0, 0x0 ;  /* 0x00008000000079c5 */ /* 0x000fe40000010000 */
[----:B------:R-:W-:-:S06]  /*15f00*/  WARPGROUP.ARRIVE ;  /* 0x00000000000079c5 */ /* 0x000fcc0000000000 */
[----:B------:R-:W-:Y:S03]  /*15f10*/  HGMMA.64x16x16.F32 R160, gdesc[UR12].tnspA, R160, gsb0 ;  /* 0x202000000ca079f0 */ /* 0x000fe600080008a0 */
[----:B------:R-:W-:Y:S02]  /*15f20*/  WARPGROUP.DEPBAR.LE gsb0, 0x0 ;  /* 0x00008000000079c5 */ /* 0x000fe40000010000 */
[----:B------:R-:W-:-:S06]  /*15f30*/  WARPGROUP.ARRIVE ;  /* 0x00000000000079c5 */ /* 0x000fcc0000000000 */
[----:B------:R-:W-:Y:S01]  /*15f40*/  HGMMA.64x16x16.F32 R160, gdesc[UR8].tnspA, R160, gsb0 ;  /* 0x2020000008a079f0 */ /* 0x000fe200080008a0 */
[----:B------:R-:W-:Y:S02]  /*15f50*/  R2UR UR14, R212 ;  /* 0x00000000d40e72ca */ /* 0x000fe400000e0000 */
[----:B------:R-:W-:Y:S01]  /*15f60*/  R2UR UR15, R213 ;  /* 0x00000000d50f72ca */ /* 0x000fe200000e0000 */
[----:B------:R-:W-:Y:S02]  /*15f70*/  WARPGROUP.DEPBAR.LE gsb0, 0x0 ;  /* 0x00008000000079c5 */ /* 0x000fe40000010000 */
[----:B------:R-:W-:-:S06]  /*15f80*/  WARPGROUP.ARRIVE ;  /* 0x00000000000079c5 */ /* 0x000fcc0000000000 */
[----:B------:R-:W-:Y:S04]  /*15f90*/  HGMMA.64x16x16.F32 R160, gdesc[UR40].tnspA, R160, gsb0 ;  /* 0x2020000028a079f0 */ /* 0x000fe800080008a0 */
[----:B------:R-:W-:Y:S02]  /*15fa0*/  MOV R9, UR15 ;  /* 0x0000000f00097c02 */ /* 0x000fe40008000f00 */
[----:B------:R-:W-:Y:S02]  /*15fb0*/  MOV R8, UR14 ;  /* 0x0000000e00087c02 */ /* 0x000fe40008000f00 */
[----:B------:R-:W-:Y:S02]  /*15fc0*/  R2UR UR14, R220 ;  /* 0x00000000dc0e72ca */ /* 0x000fe400000e0000 */
[----:B------:R-:W-:Y:S01]  /*15fd0*/  R2UR UR15, R221 ;  /* 0x00000000dd0f72ca */ /* 0x000fe200000e0000 */
[----:B------:R-:W-:Y:S01]  /*15fe0*/  UIADD3.64 UR12, UR4, 0x200, URZ ;  /* 0x00000200040c7897 */ /* 0x000fe2000fffe03f */
[----:B------:R-:W-:-:S02]  /*15ff0*/  R2UR UR10, R214 ;  /* 0x00000000d60a72ca */ /* 0x000fc400000e0000 */
        /* <DEDUP_REMOVED lines=9> */
[----:B------:R-:W-:-:S02]  /*16090*/  WARPGROUP.DEPBAR.LE gsb0, 0x0 ;  /* 0x00008000000079c5 */ /* 0x000fc40000010000 */
[----:B------:R-:W-:-:S09]  /*160a0*/  WARPGROUP.ARRIVE ;  /* 0x00000000000079c5 */ /* 0x000fd20000000000 */
[----:B------:R-:W-:Y:S01]  /*160b0*/  HGMMA.64x16x16.F32 R160, gdesc[UR8].tnspA, R160, gsb0 ;  /* 0x2020000008a079f0 */ /* 0x000fe200080008a0 */
[----:B------:R-:W-:Y:S02]  /*160c0*/  R2UR UR58, R216 ;  /* 0x00000000d83a72ca */ /* 0x000fe400000e0000 */
[----:B------:R-:W-:Y:S01]  /*160d0*/  R2UR UR59, R217 ;  /* 0x00000000d93b72ca */ /* 0x000fe200000e0000 */
[----:B------:R-:W-:Y:S01]  /*160e0*/  UIADD3.64 UR56, UR4, 0x300, URZ ;  /* 0x0000030004387897 */ /* 0x000fe2000fffe03f */
[----:B------:R-:W-:Y:S02]  /*160f0*/  WARPGROUP.DEPBAR.LE gsb0, 0x0 ;  /* 0x00008000000079c5 */ /* 0x000fe40000010000 */
        /* <DEDUP_REMOVED lines=13> */
[----:B------:R-:W-:Y:S03]  /*161d0*/  HGMMA.64x16x16.F32 R160, gdesc[UR12].tnspA, R160, gsb0 ;  /* 0x202000000ca079f0 */ /* 0x000fe600080008a0 */
        /* <DEDUP_REMOVED lines=9> */
[----:B------:R-:W-:Y:S04]  /*16270*/  STL [R1+0x11ec], R18 ;  /* 0x0011ec1201007387 */ /* 0x000fe80000100800 */
[----:B------:R-:W-:Y:S04]  /*16280*/  STL [R1+0x11f0], R17 ;  /* 0x0011f01101007387 */ /* 0x000fe80000100800 */
[----:B------:R-:W-:Y:S01]  /*16290*/  STL [R1+0x11f4], R16 ;  /* 0x0011f41001007387 */ /* 0x000fe20000100800 */
[----:B------:R-:W-:-:S02]  /*162a0*/  WARPGROUP.DEPBAR.LE gsb0, 0x0 ;  /* 0x00008000000079c5 */ /* 0x000fc40000010000 */
[----:B------:R-:W-:-:S06]  /*162b0*/  WARPGROUP.ARRIVE ;  /* 0x00000000000079c5 */ /* 0x000fcc0000000000 */
[----:B------:R-:W-:Y:S01]  /*162c0*/  HGMMA.64x16x16.F32 R160, gdesc[UR28].tnspA, R160, gsb0 ;  /* 0x202000001ca079f0 */ /* 0x000fe200080008a0 */
[----:B------:R-:W-:Y:S04]  /*162d0*/  STL [R1+0x11f8], R15 ;  /* 0x0011f80f01007387 */ /* 0x000fe80000100800 */
[----:B------:R-:W-:Y:S04]  /*162e0*/  STL [R1+0x11fc], R14 ;  /* 0x0011fc0e01007387 */ /* 0x000fe80000100800 */
[----:B------:R-:W-:Y:S04]  /*162f0*/  STL [R1+0x1200], R13 ;  /* 0x0012000d01007387 */ /* 0x000fe80000100800 */
[----:B------:R1:W-:Y:S04]  /*16300*/  STL [R1+0x1204], R12 ;  /* 0x0012040c01007387 */ /* 0x0003e80000100800 */
[----:B------:R-:W3:Y:S01]  /*16310*/  LDL.64 R10, [R1+0xba0] ;  /* 0x000ba000010a7983 */ /* 0x000ee20000100a00 */
[----:B------:R-:W-:-:S02]  /*16320*/  R2UR UR42, R200 ;  /* 0x00000000c82a72ca */ /* 0x000fc400000e0000 */
[----:B------:R-:W-:Y:S01]  /*16330*/  R2UR UR43, R201 ;  /* 0x00000000c92b72ca */ /* 0x000fe200000e0000 */
[----:B------:R-:W-:Y:S01]  /*16340*/  UIADD3.64 UR40, UR4, 0xf80, URZ ;  /* 0x00000f8004287897 */ /* 0x000fe2000fffe03f */
[----:B--2---:R-:W-:Y:S01]  /*16350*/  R2UR UR50, R24 ;  /* 0x00000000183272ca */ /* 0x004fe200000e0000 */
[----:B-1----:R-:W2:Y:S01]  /*16360*/  LDL.64 R12, [R1+0xb80] ;  /* 0x000b8000010c7983 */ /* 0x002ea20000100a00 */
[----:B------:R-:W-:Y:S02]  /*16370*/  R2UR UR51, R25 ;  /* 0x00000000193372ca */ /* 0x000fe400000e0000 */
[----:B------:R-:W-:Y:S01]  /*16380*/  R2UR UR11, R105 ;  /* 0x00000000690b72ca */ /* 0x000fe200000e0000 */
[----:B------:R-:W4:Y:S01]  /*16390*/  LDL.64 R6, [R1+0xb88] ;  /* 0x000b880001067983 */ /* 0x000f220000100a00 */
[----:B------:R-:W-:Y:S02]  /*163a0*/  R2UR UR10, R106 ;  /* 0x000000006a0a72ca */ /* 0x000fe400000e0000 */
[----:B------:R-:W-:Y:S01]  /*163b0*/  R2UR UR9, R107 ;  /* 0x000000006b0972ca */ /* 0x000fe200000e0000 */
[----:B------:R-:W4:Y:S01]  /*163c0*/  LDL.64 R26, [R1+0xb90] ;  /* 0x000b9000011a7983 */ /* 0x000f220000100a00 */
[----:B------:R-:W-:-:S02]  /*163d0*/  R2UR UR8, R108 ;  /* 0x000000006c0872ca */ /* 0x000fc400000e0000 */
[----:B------:R-:W-:Y:S01]  /*163e0*/  R2UR UR15, R109 ;  /* 0x000000006d0f72ca */ /* 0x000fe200000e0000 */
[----:B------:R-:W4:Y:S01]  /*163f0*/  LDL.64 R30, [R1+0xb78] ;  /* 0x000b7800011e7983 */ /* 0x000f220000100a00 */
        /* <DEDUP_REMOVED lines=9> */
[----:B------:R-:W-:Y:S02]  /*16490*/  WARPGROUP.DEPBAR.LE gsb0, 0x0 ;  /* 0x00008000000079c5 */ /* 0x000fe40000010000 */
[----:B------:R-:W-:Y:S01]  /*164a0*/  WARPGROUP.ARRIVE ;  /* 0x00000000000079c5 */ /* 0x000fe20000000000 */
[----:B------:R-:W-:Y:S01]  /*164b0*/  R2UR UR16, R116 ;  /* 0x00000000741072ca */ /* 0x000fe200000e0000 */
[----:B------:R-:W4:Y:S04]  /*164c0*/  LDL.64 R24, [R1+0xb60] ;  /* 0x000b600001187983 */ /* 0x000f280000100a00 */
[----:B------:R-:W-:Y:S03]  /*164d0*/  HGMMA.64x16x16.F32 R160, gdesc[UR32].tnspA, R160, gsb0 ;  /* 0x2020000020a079f0 */ /* 0x000fe600080008a0 */
[----:B------:R-:W-:-:S02]  /*164e0*/  WARPGROUP.DEPBAR.LE gsb0, 0x0 ;  /* 0x00008000000079c5 */ /* 0x000fc40000010000 */
[----:B------:R-:W-:-:S06]  /*164f0*/  WARPGROUP.ARRIVE ;  /* 0x00000000000079c5 */ /* 0x000fcc0000000000 */
        /* <DEDUP_REMOVED lines=10> */
[----:B---3--:R-:W-:Y:S02]  /*165a0*/  R2UR UR54, R10 ;  /* 0x000000000a3672ca */ /* 0x008fe400000e0000 */
[----:B------:R-:W-:Y:S01]  /*165b0*/  R2UR UR55, R11 ;  /* 0x000000000b3772ca */ /* 0x000fe200000e0000 */
[----:B------:R-:W-:Y:S02]  /*165c0*/  WARPGROUP.DEPBAR.LE gsb0, 0x0 ;  /* 0x00008000000079c5 */ /* 0x000fe40000010000 */
[----:B------:R-:W-:-:S10]  /*165d0*/  WARPGROUP.ARRIVE ;  /* 0x00000000000079c5 */ /* 0x000fd40000000000 */
        /* <DEDUP_REMOVED lines=11> */
[----:B------:R-:W-:Y:S02]  /*16690*/  R2UR UR22, R118 ;  /* 0x00000000761672ca */ /* 0x000fe400000e0000 */
[----:B------:R-:W-:Y:S02]  /*166a0*/  R2UR UR21, R119 ;  /* 0x00000000771572ca */ /* 0x000fe400000e0000 */
[----:B------:R-:W-:Y:S01]  /*166b0*/  R2UR UR20, R120 ;  /* 0x00000000781472ca */ /* 0x000fe200000e0000 */
[----:B------:R-:W-:Y:S02]  /*166c0*/  WARPGROUP.DEPBAR.LE gsb0, 0x0 ;  /* 0x00008000000079c5 */ /* 0x000fe40000010000 */
[----:B------:R-:W-:-:S10]  /*166d0*/  WARPGROUP.ARRIVE ;  /* 0x00000000000079c5 */ /* 0x000fd40000000000 */
        /* <DEDUP_REMOVED lines=31> */
[----:B------:R-:W3:Y:S01]  /*168d0*/  LDL.64 R4, [R1+0xb98] ;  /* 0x000b980001047983 */ /* 0x000ee20000100a00 */
[----:B------:R-:W-:Y:S02]  /*168e0*/  R2UR UR43, R137 ;  /* 0x00000000892b72ca */ /* 0x000fe400000e0000 */
[----:B------:R-:W-:Y:S02]  /*168f0*/  R2UR UR42, R138 ;  /* 0x000000008a2a72ca */ /* 0x000fe400000e0000 */
[----:B------:R-:W-:-:S02]  /*16900*/  R2UR UR41, R139 ;  /* 0x000000008b2972ca */ /* 0x000fc400000e0000 */
        /* <DEDUP_REMOVED lines=11> */
[----:B------:R-:W-:Y:S01]  /*169c0*/  MOV R229, UR60 ;  /* 0x0000003c00e57c02 */ /* 0x000fe20008000f00 */
[----:B------:R-:W-:Y:S01]  /*169d0*/  UMOV UR60, UR50 ;  /* 0x00000032003c7c82 */ /* 0x000fe20008000000 */
[----:B------:R-:W-:Y:S01]  /*169e0*/  UMOV UR61, UR51 ;  /* 0x00000033003d7c82 */ /* 0x000fe20008000000 */
[----:B------:R-:W-:Y:S02]  /*169f0*/  R2UR UR51, R145 ;  /* 0x00000000913372ca */ /* 0x000fe400000e0000 */
[----:B------:R-:W-:Y:S02]  /*16a00*/  R2UR UR50, R146 ;  /* 0x00000000923272ca */ /* 0x000fe400000e0000 */
[----:B------:R-:W-:Y:S02]  /*16a10*/  R2UR UR49, R147 ;  /* 0x00000000933172ca */ /* 0x000fe400000e0000 */
[----:B------:R-:W-:Y:S01]  /*16a20*/  R2UR UR48, R148 ;  /* 0x00000000943072ca */ /* 0x000fe200000e0000 */
[----:B------:R-:W-:-:S02]  /*16a30*/  WARPGROUP.DEPBAR.LE gsb0, 0x0 ;  /* 0x00008000000079c5 */ /* 0x000fc40000010000 */
[----:B------:R-:W-:-:S10]  /*16a40*/  WARPGROUP.ARRIVE ;  /* 0x00000000000079c5 */ /* 0x000fd40000000000 */
[----:B------:R-:W-:Y:S01]  /*16a50*/  HGMMA.64x16x16.F32 R160, gdesc[UR48].tnspA, R160, gsb0 ;  /* 0x2020000030a079f0 */ /* 0x000fe200080008a0 */
        /* <DEDUP_REMOVED lines=9> */
[----:B------:R-:W-:Y:S02]  /*16af0*/  MOV R193, UR25 ;  /* 0x0000001900c17c02 */ /* 0x000fe40008000f00 */
[----:B------:R-:W-:Y:S01]  /*16b00*/  MOV R192, UR24 ;  /* 0x0000001800c07c02 */ /* 0x000fe20008000f00 */
[----:B------:R-:W-:Y:S01]  /*16b10*/  UIADD3.64 UR24, UR4, 0x780, URZ ;  /* 0x0000078004187897 */ /* 0x000fe2000fffe03f */
[----:B------:R-:W-:Y:S01]  /*16b20*/  MOV R195, UR27 ;  /* 0x0000001b00c37c02 */ /* 0x000fe20008000f00 */
[----:B------:R-:W-:Y:S01]  /*16b30*/  UMOV UR27, UR59 ;  /* 0x0000003b001b7c82 */ /* 0x000fe20008000000 */
[----:B------:R-:W-:Y:S01]  /*16b40*/  MOV R194, UR26 ;  /* 0x0000001a00c27c02 */ /* 0x000fe20008000f00 */
[----:B------:R-:W-:Y:S01]  /*16b50*/  UMOV UR26, UR58 ;  /* 0x0000003a001a7c82 */ /* 0x000fe20008000000 */
[----:B------:R-:W-:Y:S02]  /*16b60*/  WARPGROUP.DEPBAR.LE gsb0, 0x0 ;  /* 0x00008000000079c5 */ /* 0x000fe40000010000 */
[----:B------:R-:W-:-:S06]  /*16b70*/  WARPGROUP.ARRIVE ;  /* 0x00000000000079c5 */ /* 0x000fcc0000000000 */
[----:B------:R-:W-:Y:S01]  /*16b80*/  HGMMA.64x16x16.F32 R152, gdesc[UR24].tnspA, RZ, !UPT, gsb0 ;  /* 0x20200000189879f0 */ /* 0x000fe2000c0008ff */
[----:B------:R-:W-:Y:S02]  /*16b90*/  MOV R170, UR37 ;  /* 0x0000002500aa7c02 */ /* 0x000fe40008000f00 */
[----:B------:R-:W-:Y:S02]  /*16ba0*/  MOV R169, UR36 ;  /* 0x0000002400a97c02 */ /* 0x000fe40008000f00 */
[----:B---3--:R-:W-:Y:S02]  /*16bb0*/  R2UR UR36, R4 ;  /* 0x00000000042472ca */ /* 0x008fe400000e0000 */
[----:B------:R-:W-:Y:S02]  /*16bc0*/  R2UR UR37, R5 ;  /* 0x00000000052572ca */ /* 0x000fe400000e0000 */
[----:B------:R-:W-:Y:S01]  /*16bd0*/  MOV R183, UR39 ;  /* 0x0000002700b77c02 */ /* 0x000fe20008000f00 */
[----:B------:R-:W-:Y:S01]  /*16be0*/  UMOV UR39, UR7 ;  /* 0x0000000700277c82 */ /* 0x000fe20008000000 */
[----:B------:R-:W-:Y:S01]  /*16bf0*/  MOV R182, UR38 ;  /* 0x0000002600b67c02 */ /* 0x000fe20008000f00 */
[----:B------:R-:W-:Y:S01]  /*16c00*/  UMOV UR38, UR6 ;  /* 0x0000000600267c82 */ /* 0x000fe20008000000 */
[----:B------:R-:W-:-:S02]  /*16c10*/  WARPGROUP.DEPBAR.LE gsb0, 0x0 ;  /* 0x00008000000079c5 */ /* 0x000fc40000010000 */
[----:B------:R-:W-:-:S06]  /*16c20*/  WARPGROUP.ARRIVE ;  /* 0x00000000000079c5 */ /* 0x000fcc0000000000 */
[----:B------:R-:W-:Y:S01]  /*16c30*/  HGMMA.64x16x16.F32 R152, gdesc[UR36].tnspA, R152, gsb0 ;  /* 0x20200000249879f0 */ /* 0x000fe20008000898 */
[----:B------:R-:W-:Y:S02]  /*16c40*/  MOV R9, UR45 ;  /* 0x0000002d00097c02 */ /* 0x000fe40008000f00 */
[----:B------:R-:W-:Y:S02]  /*16c50*/  MOV R8, UR44 ;  /* 0x0000002c00087c02 */ /* 0x000fe40008000f00 */
[----:B--2---:R-:W-:Y:S02]  /*16c60*/  R2UR UR44, R12 ;  /* 0x000000000c2c72ca */ /* 0x004fe400000e0000 */
[----:B------:R-:W-:Y:S02]  /*16c70*/  R2UR UR45, R13 ;  /* 0x000000000d2d72ca */ /* 0x000fe400000e0000 */
[----:B------:R-:W2:Y:S01]  /*16c80*/  LDL.64 R12, [R1+0xb50] ;  /* 0x000b5000010c7983 */ /* 0x000ea20000100a00 */
[----:B------:R-:W-:-:S02]  /*16c90*/  MOV R185, UR33 ;  /* 0x0000002100b97c02 */ /* 0x000fc40008000f00 */
[----:B------:R-:W-:Y:S02]  /*16ca0*/  MOV R184, UR32 ;  /* 0x0000002000b87c02 */ /* 0x000fe40008000f00 */
[----:B----4-:R-:W-:Y:S02]  /*16cb0*/  R2UR UR32, R6 ;  /* 0x00000000062072ca */ /* 0x010fe400000e0000 */
[----:B------:R-:W-:Y:S02]  /*16cc0*/  R2UR UR33, R7 ;  /* 0x00000000072172ca */ /* 0x000fe400000e0000 */
[----:B------:R-:W-:Y:S02]  /*16cd0*/  MOV R7, UR51 ;  /* 0x0000003300077c02 */ /* 0x000fe40008000f00 */
[----:B------:R-:W-:Y:S02]  /*16ce0*/  MOV R6, UR50 ;  /* 0x0000003200067c02 */ /* 0x000fe40008000f00 */
[----:B------:R-:W-:-:S02]  /*16cf0*/  MOV R5, UR49 ;  /* 0x0000003100057c02 */ /* 0x000fc40008000f00 */
[----:B------:R-:W-:Y:S02]  /*16d00*/  MOV R4, UR48 ;  /* 0x0000003000047c02 */ /* 0x000fe40008000f00 */
[----:B------:R-:W-:Y:S02]  /*16d10*/  R2UR UR48, R26 ;  /* 0x000000001a3072ca */ /* 0x000fe400000e0000 */
[----:B------:R-:W-:Y:S02]  /*16d20*/  R2UR UR49, R27 ;  /* 0x000000001b3172ca */ /* 0x000fe400000e0000 */
[----:B------:R-:W-:Y:S02]  /*16d30*/  R2UR UR50, R226 ;  /* 0x00000000e23272ca */ /* 0x000fe400000e0000 */
[----:B------:R-:W-:Y:S01]  /*16d40*/  R2UR UR51, R227 ;  /* 0x00000000e33372ca */ /* 0x000fe200000e0000 */
[----:B------:R-:W-:Y:S02]  /*16d50*/  WARPGROUP.DEPBAR.LE gsb0, 0x0 ;  /* 0x00008000000079c5 */ /* 0x000fe40000010000 */
[----:B------:R-:W-:-:S10]  /*16d60*/  WARPGROUP.ARRIVE ;  /* 0x00000000000079c5 */ /* 0x000fd40000000000 */
[----:B------:R-:W-:Y:S01]  /*16d70*/  HGMMA.64x16x16.F32 R152, gdesc[UR48].tnspA, R152, gsb0 ;  /* 0x20200000309879f0 */ /* 0x000fe20008000898 */
[----:B------:R-:W-:Y:S02]  /*16d80*/  MOV R187, UR35 ;  /* 0x0000002300bb7c02 */ /* 0x000fe40008000f00 */
[----:B------:R-:W-:Y:S02]  /*16d90*/  MOV R186, UR34 ;  /* 0x0000002200ba7c02 */ /* 0x000fe40008000f00 */
        /* <DEDUP_REMOVED lines=22> */
[----:B------:R-:W-:Y:S02]  /*16f00*/  R2UR UR29, R17 ;  /* 0x00000000111d72ca */ /* 0x000fe400000e0000 */
[----:B------:R-:W3:Y:S01]  /*16f10*/  LDL.64 R16, [R1+0xb48] ;  /* 0x000b480001107983 */ /* 0x000ee20000100a00 */
[----:B------:R-:W-:-:S02]  /*16f20*/  MOV R191, UR31 ;  /* 0x0000001f00bf7c02 */ /* 0x000fc40008000f00 */
        /* <DEDUP_REMOVED lines=10> */
[----:B------:R-:W4:Y:S04]  /*16fd0*/  LDL.64 R14, [R1+0xb40] ;  /* 0x000b4000010e7983 */ /* 0x000f280000100a00 */
[----:B------:R-:W-:Y:S04]  /*16fe0*/  STL [R1+0x120c], R226 ;  /* 0x00120ce201007387 */ /* 0x000fe80000100800 */
[----:B------:R-:W-:Y:S01]  /*16ff0*/  STL [R1+0x1208], R227 ;  /* 0x001208e301007387 */ /* 0x000fe20000100800 */
[----:B------:R-:W-:-:S03]  /*17000*/  MOV R30, UR5 ;  /* 0x00000005001e7c02 */ /* 0x000fc60008000f00 */
[----:B------:R-:W-:Y:S01]  /*17010*/  STL [R1+0x1214], R224 ;  /* 0x001214e001007387 */ /* 0x000fe20000100800 */
[----:B------:R-:W-:-:S03]  /*17020*/  MOV R29, UR4 ;  /* 0x00000004001d7c02 */ /* 0x000fc60008000f00 */
[----:B------:R-:W-:Y:S01]  /*17030*/  STL [R1+0x1210], R225 ;  /* 0x001210e101007387 */ /* 0x000fe20000100800 */
[----:B--2---:R-:W-:-:S03]  /*17040*/  R2UR UR4, R12 ;  /* 0x000000000c0472ca */ /* 0x004fc600000e0000 */
[----:B------:R-:W2:Y:S01]  /*17050*/  LDL.64 R36, [R1+0xb38] ;  /* 0x000b380001247983 */ /* 0x000ea20000100a00 */
[----:B------:R-:W-:-:S03]  /*17060*/  R2UR UR5, R13 ;  /* 0x000000000d0572ca */ /* 0x000fc600000e0000 */
[----:B------:R-:W2:Y:S04]  /*17070*/  LDL.64 R34, [R1+0xb30] ;  /* 0x000b300001227983 */ /* 0x000ea80000100a00 */
[----:B------:R-:W-:Y:S01]  /*17080*/  STL [R1+0x121c], R222 ;  /* 0x00121cde01007387 */ /* 0x000fe20000100800 */
[----:B------:R-:W-:-:S03]  /*17090*/  MOV R168, UR43 ;  /* 0x0000002b00a87c02 */ /* 0x000fc60008000f00 */
[----:B------:R-:W-:Y:S01]  /*170a0*/  STL [R1+0x1218], R223 ;  /* 0x001218df01007387 */ /* 0x000fe20000100800 */
[----:B------:R-:W-:-:S03]  /*170b0*/  MOV R23, UR42 ;  /* 0x0000002a00177c02 */ /* 0x000fc60008000f00 */
[----:B------:R-:W2:Y:S01]  /*170c0*/  LDL.64 R12, [R1+0xb28] ;  /* 0x000b2800010c7983 */ /* 0x000ea20000100a00 */
        /* <DEDUP_REMOVED lines=26> */
[----:B------:R-:W-:Y:S04]  /*17270*/  STL [R1+0x1224], R220 ;  /* 0x001224dc01007387 */ /* 0x000fe80000100800 */
[----:B------:R-:W-:Y:S04]  /*17280*/  STL [R1+0x1220], R221 ;  /* 0x001220dd01007387 */ /* 0x000fe80000100800 */
[----:B------:R-:W2:Y:S01]  /*17290*/  LDL.64 R24, [R1+0xb20] ;  /* 0x000b200001187983 */ /* 0x000ea20000100a00 */
[----:B---3--:R-:W-:-:S02]  /*172a0*/  R2UR UR24, R16 ;  /* 0x00000000101872ca */ /* 0x008fc400000e0000 */
[----:B------:R-:W-:Y:S02]  /*172b0*/  R2UR UR25, R17 ;  /* 0x00000000111972ca */ /* 0x000fe400000e0000 */
[----:B------:R-:W-:Y:S02]  /*172c0*/  R2UR UR26, R196 ;  /* 0x00000000c41a72ca */ /* 0x000fe400000e0000 */
[----:B------:R-:W-:Y:S01]  /*172d0*/  R2UR UR27, R197 ;  /* 0x00000000c51b72ca */ /* 0x000fe200000e0000 */
[----:B------:R-:W-:Y:S02]  /*172e0*/  WARPGROUP.DEPBAR.LE gsb0, 0x0 ;  /* 0x00008000000079c5 */ /* 0x000fe40000010000 */
[----:B------:R-:W-:-:S10]  /*172f0*/  WARPGROUP.ARRIVE ;  /* 0x00000000000079c5 */ /* 0x000fd40000000000 */
[----:B------:R-:W-:Y:S01]  /*17300*/  HGMMA.64x16x16.F32 R152, gdesc[UR24].tnspA, R152, gsb0 ;  /* 0x20200000189879f0 */ /* 0x000fe20008000898 */
[----:B------:R-:W-:Y:S04]  /*17310*/  STL [R1+0x122c], R218 ;  /* 0x00122cda01007387 */ /* 0x000fe80000100800 */
[----:B------:R-:W-:Y:S01]  /*17320*/  STL [R1+0x1228], R219 ;  /* 0x001228db01007387 */ /* 0x000fe20000100800 */
[----:B----4-:R-:W-:-:S03]  /*17330*/  R2UR UR28, R14 ;  /* 0x000000000e1c72ca */ /* 0x010fc600000e0000 */
[----:B------:R-:W3:Y:S01]  /*17340*/  LDL.64 R18, [R1+0xb18] ;  /* 0x000b180001127983 */ /* 0x000ee20000100a00 */
[----:B------:R-:W-:-:S03]  /*17350*/  R2UR UR29, R15 ;  /* 0x000000000f1d72ca */ /* 0x000fc600000e0000 */
[----:B------:R-:W4:Y:S04]  /*17360*/  LDL.64 R16, [R1+0xb10] ;  /* 0x000b100001107983 */ /* 0x000f280000100a00 */
[----:B------:R-:W4:Y:S01]  /*17370*/  LDL.64 R14, [R1+0xb08] ;  /* 0x000b0800010e7983 */ /* 0x000f220000100a00 */
[----:B------:R-:W-:-:S03]  /*17380*/  R2UR UR30, R208 ;  /* 0x00000000d01e72ca */ /* 0x000fc600000e0000 */
[----:B------:R-:W-:Y:S01]  /*17390*/  STL [R1+0x1234], R216 ;  /* 0x001234d801007387 */ /* 0x000fe20000100800 */
[----:B------:R-:W-:-:S03]  /*173a0*/  R2UR UR31, R209 ;  /* 0x00000000d11f72ca */ /* 0x000fc600000e0000 */
[----:B------:R-:W-:Y:S04]  /*173b0*/  STL [R1+0x1230], R217 ;  /* 0x001230d901007387 */ /* 0x000fe80000100800 */
[----:B------:R-:W-:Y:S04]  /*173c0*/  STL [R1+0x123c], R214 ;  /* 0x00123cd601007387 */ /* 0x000fe80000100800 */
[----:B------:R-:W-:Y:S04]  /*173d0*/  STL [R1+0x1238], R215 ;  /* 0x001238d701007387 */ /* 0x000fe80000100800 */
[----:B------:R-:W-:Y:S04]  /*173e0*/  STL [R1+0x1244], R212 ;  /* 0x001244d401007387 */ /* 0x000fe80000100800 */
[----:B------:R-:W-:Y:S01]  /*173f0*/  STL [R1+0x1240], R213 ;  /* 0x001240d501007387 */ /* 0x000fe20000100800 */
[----:B--2---:R-:W-:-:S02]  /*17400*/  R2UR UR40, R12 ;  /* 0x000000000c2872ca */ /* 0x004fc400000e0000 */
[----:B------:R-:W-:Y:S02]  /*17410*/  R2UR UR41, R13 ;  /* 0x000000000d2972ca */ /* 0x000fe400000e0000 */
[----:B------:R-:W2:Y:S01]  /*17420*/  LDL.64 R12, [R1+0xb00] ;  /* 0x000b0000010c7983 */ /* 0x000ea20000100a00 */
        /* <DEDUP_REMOVED lines=18> */
[----:B------:R-:W-:Y:S01]  /*17550*/  R2UR UR43, R203 ;  /* 0x00000000cb2b72ca */ /* 0x000fe200000e0000 */
[----:B------:R-:W-:Y:S04]  /*17560*/  STL [R1+0x124c], R210 ;  /* 0x00124cd201007387 */ /* 0x000fe80000100800 */
[----:B------:R-:W-:Y:S01]  /*17570*/  STL [R1+0x1248], R211 ;  /* 0x001248d301007387 */ /* 0x000fe20000100800 */
[----:B------:R-:W-:Y:S02]  /*17580*/  WARPGROUP.DEPBAR.LE gsb0, 0x0 ;  /* 0x00008000000079c5 */ /* 0x000fe40000010000 */
[----:B------:R-:W-:-:S06]  /*17590*/  WARPGROUP.ARRIVE ;  /* 0x00000000000079c5 */ /* 0x000fcc0000000000 */
[----:B------:R-:W-:Y:S01]  /*175a0*/  HGMMA.64x16x16.F32 R152, gdesc[UR40].tnspA, R152, gsb0 ;  /* 0x20200000289879f0 */ /* 0x000fe20008000898 */
[----:B------:R-:W-:Y:S04]  /*175b0*/  STL [R1+0x1254], R196 ;  /* 0x001254c401007387 */ /* 0x000fe80000100800 */
[----:B------:R-:W-:Y:S04]  /*175c0*/  STL [R1+0x1250], R197 ;  /* 0x001250c501007387 */ /* 0x000fe80000100800 */
[----:B------:R-:W-:Y:S04]  /*175d0*/  STL [R1+0x125c], R208 ;  /* 0x00125cd001007387 */ /* 0x000fe80000100800 */
[----:B------:R-:W-:Y:S04]  /*175e0*/  STL [R1+0x1258], R209 ;  /* 0x001258d101007387 */ /* 0x000fe80000100800 */
[----:B------:R-:W2:Y:S01]  /*175f0*/  LDL.64 R44, [R1+0xaf8] ;  /* 0x000af800012c7983 */ /* 0x000ea20000100a00 */
[----:B------:R-:W-:-:S02]  /*17600*/  R2UR UR32, R24 ;  /* 0x00000000182072ca */ /* 0x000fc400000e0000 */
[----:B------:R-:W-:Y:S01]  /*17610*/  R2UR UR33, R25 ;  /* 0x00000000192172ca */ /* 0x000fe200000e0000 */
[----:B------:R-:W2:Y:S01]  /*17620*/  LDL.64 R42, [R1+0xaf0] ;  /* 0x000af000012a7983 */ /* 0x000ea20000100a00 */
[----:B------:R-:W-:Y:S02]  /*17630*/  R2UR UR34, R200 ;  /* 0x00000000c82272ca */ /* 0x000fe400000e0000 */
[----:B------:R-:W-:Y:S01]  /*17640*/  R2UR UR35, R201 ;  /* 0x00000000c92372ca */ /* 0x000fe200000e0000 */
[----:B------:R-:W-:Y:S02]  /*17650*/  WARPGROUP.DEPBAR.LE gsb0, 0x0 ;  /* 0x00008000000079c5 */ /* 0x000fe40000010000 */
[----:B------:R-:W-:-:S10]  /*17660*/  WARPGROUP.ARRIVE ;  /* 0x00000000000079c5 */ /* 0x000fd40000000000 */
[----:B------:R-:W-:Y:S01]  /*17670*/  HGMMA.64x16x16.F32 R152, gdesc[UR32].tnspA, R152, gsb0 ;  /* 0x20200000209879f0 */ /* 0x000fe20008000898 */
[----:B------:R-:W-:Y:S02]  /*17680*/  R2UR UR6, R198 ;  /* 0x00000000c60672ca */ /* 0x000fe400000e0000 */
[----:B------:R-:W-:Y:S01]  /*17690*/  R2UR UR7, R199 ;  /* 0x00000000c70772ca */ /* 0x000fe200000e0000 */
[----:B------:R-:W-:Y:S01]  /*176a0*/  STL [R1+0x1264], R206 ;  /* 0x001264ce01007387 */ /* 0x000fe20000100800 */
[----:B---3--:R-:W-:Y:S02]  /*176b0*/  R2UR UR4, R18 ;  /* 0x00000000120472ca */ /* 0x008fe400000e0000 */
[----:B------:R-:W-:Y:S01]  /*176c0*/  R2UR UR5, R19 ;  /* 0x00000000130572ca */ /* 0x000fe200000e0000 */
[----:B------:R-:W-:Y:S04]  /*176d0*/  STL [R1+0x1260], R207 ;  /* 0x001260cf01007387 */ /* 0x000fe80000100800 */
[----:B------:R-:W-:Y:S04]  /*176e0*/  STL [R1+0x126c], R204 ;  /* 0x00126ccc01007387 */ /* 0x000fe80000100800 */
[----:B------:R-:W-:Y:S01]  /*176f0*/  STL [R1+0x1268], R205 ;  /* 0x001268cd01007387 */ /* 0x000fe20000100800 */
[----:B----4-:R-:W-:-:S02]  /*17700*/  R2UR UR24, R16 ;  /* 0x00000000101872ca */ /* 0x010fc400000e0000 */
[----:B------:R-:W-:Y:S01]  /*17710*/  R2UR UR25, R17 ;  /* 0x00000000111972ca */ /* 0x000fe200000e0000 */
[----:B------:R-:W3:Y:S01]  /*17720*/  LDL.64 R40, [R1+0xae8] ;  /* 0x000ae80001287983 */ /* 0x000ee20000100a00 */
[----:B------:R-:W-:Y:S01]  /*17730*/  UMOV UR26, UR60 ;  /* 0x0000003c001a7c82 */ /* 0x000fe20008000000 */
[----:B------:R-:W-:Y:S01]  /*17740*/  UMOV UR27, UR61 ;  /* 0x0000003d001b7c82 */ /* 0x000fe20008000000 */
[----:B------:R-:W-:Y:S01]  /*17750*/  R2UR UR28, R14 ;  /* 0x000000000e1c72ca */ /* 0x000fe200000e0000 */
[----:B------:R-:W4:Y:S01]  /*17760*/  LDL.64 R38, [R1+0xae0] ;  /* 0x000ae00001267983 */ /* 0x000f220000100a00 */
[----:B------:R-:W-:Y:S01]  /*17770*/  R2UR UR29, R15 ;  /* 0x000000000f1d72ca */ /* 0x000fe200000e0000 */
[----:B------:R-:W-:Y:S01]  /*17780*/  UMOV UR30, UR56 ;  /* 0x00000038001e7c82 */ /* 0x000fe20008000000 */
[----:B------:R-:W-:Y:S01]  /*17790*/  UMOV UR31, UR57 ;  /* 0x00000039001f7c82 */ /* 0x000fe20008000000 */
[----:B------:R-:W4:Y:S01]  /*177a0*/  LDL.64 R36, [R1+0xad8] ;  /* 0x000ad80001247983 */ /* 0x000f220000100a00 */
[----:B--2---:R-:W-:-:S02]  /*177b0*/  R2UR UR36, R12 ;  /* 0x000000000c2472ca */ /* 0x004fc400000e0000 */
[----:B------:R-:W-:Y:S01]  /*177c0*/  R2UR UR37, R13 ;  /* 0x000000000d2572ca */ /* 0x000fe200000e0000 */
[----:B------:R-:W-:Y:S01]  /*177d0*/  UMOV UR38, UR10 ;  /* 0x0000000a00267c82 */ /* 0x000fe20008000000 */
[----:B------:R-:W-:Y:S02]  /*177e0*/  WARPGROUP.DEPBAR.LE gsb0, 0x0 ;  /* 0x00008000000079c5 */ /* 0x000fe40000010000 */
[----:B------:R-:W-:Y:S01]  /*177f0*/  WARPGROUP.ARRIVE ;  /* 0x00000000000079c5 */ /* 0x000fe20000000000 */
[----:B------:R-:W2:Y:S01]  /*17800*/  LDL.64 R12, [R1+0xaa8] ;  /* 0x000aa800010c7983 */ /* 0x000ea20000100a00 */
[----:B------:R-:W-:-:S03]  /*17810*/  UMOV UR39, UR11 ;  /* 0x0000000b00277c82 */ /* 0x000fc60008000000 */
[----:B------:R-:W2:Y:S01]  /*17820*/  LDL.64 R34, [R1+0xad0] ;  /* 0x000ad00001227983 */ /* 0x000ea20000100a00 */
[----:B------:R-:W-:Y:S01]  /*17830*/  HGMMA.64x16x16.F32 R152, gdesc[UR4].tnspA, R152, gsb0 ;  /* 0x20200000049879f0 */ /* 0x000fe20008000898 */
[----:B------:R-:W-:Y:S01]  /*17840*/  UMOV UR46, UR14 ;  /* 0x0000000e002e7c82 */ /* 0x000fe20008000000 */
[----:B------:R-:W-:Y:S01]  /*17850*/  UMOV UR47, UR15 ;  /* 0x0000000f002f7c82 */ /* 0x000fe20008000000 */
[----:B------:R-:W2:Y:S04]  /*17860*/  LDL.64 R24, [R1+0xac8] ;  /* 0x000ac80001187983 */ /* 0x000ea80000100a00 */
[----:B------:R-:W2:Y:S04]  /*17870*/  LDL.64 R18, [R1+0xac0] ;  /* 0x000ac00001127983 */ /* 0x000ea80000100a00 */
[----:B------:R-:W2:Y:S04]  /*17880*/  LDL.64 R16, [R1+0xab8] ;  /* 0x000ab80001107983 */ /* 0x000ea80000100a00 */
[----:B------:R-:W2:Y:S01]  /*17890*/  LDL.64 R14, [R1+0xab0] ;  /* 0x000ab000010e7983 */ /* 0x000ea20000100a00 */
        /* <DEDUP_REMOVED lines=17> */
[----:B------:R-:W-:Y:S01]  /*179b0*/  UMOV UR6, UR18 ;  /* 0x0000001200067c82 */ /* 0x000fe20008000000 */
[----:B------:R-:W-:Y:S02]  /*179c0*/  UMOV UR7, UR19 ;  /* 0x0000001300077c82 */ /* 0x000fe40008000000 */
[----:B------:R-:W-:Y:S04]  /*179d0*/  STL [R1+0x1270], R203 ;  /* 0x001270cb01007387 */ /* 0x000fe80000100800 */
[----:B------:R-:W-:Y:S04]  /*179e0*/  STL [R1+0x127c], R200 ;  /* 0x00127cc801007387 */ /* 0x000fe80000100800 */
[----:B------:R-:W-:Y:S04]  /*179f0*/  STL [R1+0x1278], R201 ;  /* 0x001278c901007387 */ /* 0x000fe80000100800 */
[----:B------:R-:W-:Y:S04]  /*17a00*/  STL [R1+0x1284], R198 ;  /* 0x001284c601007387 */ /* 0x000fe80000100800 */
[----:B------:R-:W-:Y:S01]  /*17a10*/  STL [R1+0x1280], R199 ;  /* 0x001280c701007387 */ /* 0x000fe20000100800 */
[----:B---3--:R-:W-:-:S02]  /*17a20*/  R2UR UR24, R40 ;  /* 0x00000000281872ca */ /* 0x008fc400000e0000 */
[----:B------:R-:W-:Y:S01]  /*17a30*/  R2UR UR25, R41 ;  /* 0x00000000291972ca */ /* 0x000fe200000e0000 */
[----:B------:R-:W-:Y:S01]  /*17a40*/  UMOV UR26, UR22 ;  /* 0x00000016001a7c82 */ /* 0x000fe20008000000 */
[----:B------:R-:W-:Y:S01]  /*17a50*/  UMOV UR27, UR23 ;  /* 0x00000017001b7c82 */ /* 0x000fe20008000000 */
[----:B----4-:R-:W-:Y:S01]  /*17a60*/  R2UR UR28, R38 ;  /* 0x00000000261c72ca */ /* 0x010fe200000e0000 */
[----:B------:R-:W3:Y:S01]  /*17a70*/  LDL.64 R44, [R1+0x8c8] ;  /* 0x0008c800012c7983 */ /* 0x000ee20000100a00 */
[----:B------:R-:W-:Y:S02]  /*17a80*/  R2UR UR29, R39 ;  /* 0x00000000271d72ca */ /* 0x000fe400000e0000 */
[----:B------:R-:W-:Y:S01]  /*17a90*/  R2UR UR32, R36 ;  /* 0x00000000242072ca */ /* 0x000fe200000e0000 */
[----:B------:R-:W4:Y:S01]  /*17aa0*/  LDL.64 R42, [R1+0x8c0] ;  /* 0x0008c000012a7983 */ /* 0x000f220000100a00 */
[----:B------:R-:W-:-:S03]  /*17ab0*/  R2UR UR33, R37 ;  /* 0x00000000252172ca */ /* 0x000fc600000e0000 */
[----:B------:R-:W4:Y:S04]  /*17ac0*/  LDL.64 R40, [R1+0x8b8] ;  /* 0x0008b80001287983 */ /* 0x000f280000100a00 */
[----:B------:R-:W4:Y:S04]  /*17ad0*/  LDL.64 R38, [R1+0x8a8] ;  /* 0x0008a80001267983 */ /* 0x000f280000100a00 */
[----:B------:R-:W4:Y:S04]  /*17ae0*/  LDL.64 R46, [R1+0x880] ;  /* 0x00088000012e7983 */ /* 0x000f280000100a00 */
[----:B------:R-:W4:Y:S01]  /*17af0*/  LDL.64 R36, [R1+0x890] ;  /* 0x0008900001247983 */ /* 0x000f220000100a00 */
[----:B------:R-:W-:-:S02]  /*17b00*/  WARPGROUP.DEPBAR.LE gsb0, 0x0 ;  /* 0x00008000000079c5 */ /* 0x000fc40000010000 */
[----:B------:R-:W-:Y:S01]  /*17b10*/  WARPGROUP.ARRIVE ;  /* 0x00000000000079c5 */ /* 0x000fe20000000000 */
[----:B------:R-:W-:Y:S01]  /*17b20*/  MOV R27, UR59 ;  /* 0x0000003b001b7c02 */ /* 0x000fe20008000f00 */
[----:B------:R-:W4:Y:S04]  /*17b30*/  LDL.64 R56, [R1+0x868] ;  /* 0x0008680001387983 */ /* 0x000f280000100a00 */
[----:B------:R-:W-:Y:S01]  /*17b40*/  HGMMA.64x16x16.F32 R152, gdesc[UR4].tnspA, R152, gsb0 ;  /* 0x20200000049879f0 */ /* 0x000fe20008000898 */
[----:B--2---:R-:W-:Y:S01]  /*17b50*/  R2UR UR4, R12 ;  /* 0x000000000c0472ca */ /* 0x004fe200000e0000 */
[----:B------:R-:W2:Y:S01]  /*17b60*/  LDL.64 R54, [R1+0x860] ;  /* 0x0008600001367983 */ /* 0x000ea20000100a00 */
[----:B------:R-:W-:-:S03]  /*17b70*/  R2UR UR5, R13 ;  /* 0x000000000d0572ca */ /* 0x000fc600000e0000 */
[----:B------:R-:W3:Y:S01]  /*17b80*/  LDL.64 R12, [R1+0x8d0] ;  /* 0x0008d000010c7983 */ /* 0x000ee20000100a00 */
[----:B------:R-:W-:Y:S02]  /*17b90*/  R2UR UR36, R34 ;  /* 0x00000000222472ca */ /* 0x000fe400000e0000 */
[----:B------:R-:W-:Y:S01]  /*17ba0*/  R2UR UR37, R35 ;  /* 0x00000000232572ca */ /* 0x000fe200000e0000 */
[----:B------:R-:W2:Y:S04]  /*17bb0*/  LDL.64 R52, [R1+0x850] ;  /* 0x0008500001347983 */ /* 0x000ea80000100a00 */
[----:B------:R-:W2:Y:S01]  /*17bc0*/  LDL.64 R34, [R1+0xaa0] ;  /* 0x000aa00001227983 */ /* 0x000ea20000100a00 */
[----:B------:R-:W-:Y:S02]  /*17bd0*/  R2UR UR40, R24 ;  /* 0x00000000182872ca */ /* 0x000fe400000e0000 */
[----:B------:R-:W-:Y:S01]  /*17be0*/  R2UR UR41, R25 ;  /* 0x00000000192972ca */ /* 0x000fe200000e0000 */
[----:B------:R-:W2:Y:S01]  /*17bf0*/  LDL.64 R50, [R1+0x838] ;  /* 0x0008380001327983 */ /* 0x000ea20000100a00 */
[----:B------:R-:W-:-:S02]  /*17c00*/  R2UR UR44, R18 ;  /* 0x00000000122c72ca */ /* 0x000fc400000e0000 */
[----:B------:R-:W-:Y:S01]  /*17c10*/  R2UR UR45, R19 ;  /* 0x00000000132d72ca */ /* 0x000fe200000e0000 */
[----:B------:R-:W2:Y:S01]  /*17c20*/  LDL.64 R24, [R1+0x8b0] ;  /* 0x0008b00001187983 */ /* 0x000ea20000100a00 */
[----:B------:R-:W-:-:S03]  /*17c30*/  R2UR UR48, R16 ;  /* 0x00000000103072ca */ /* 0x000fc600000e0000 */
[----:B------:R-:W2:Y:S01]  /*17c40*/  LDL.64 R18, [R1+0x8a0] ;  /* 0x0008a00001127983 */ /* 0x000ea20000100a00 */
[----:B------:R-:W-:-:S03]  /*17c50*/  R2UR UR49, R17 ;  /* 0x00000000113172ca */ /* 0x000fc600000e0000 */
[----:B------:R-:W2:Y:S01]  /*17c60*/  LDL.64 R16, [R1+0x898] ;  /* 0x0008980001107983 */ /* 0x000ea20000100a00 */
[----:B------:R-:W-:Y:S02]  /*17c70*/  R2UR UR56, R14 ;  /* 0x000000000e3872ca */ /* 0x000fe400000e0000 */
[----:B------:R-:W-:Y:S01]  /*17c80*/  R2UR UR57, R15 ;  /* 0x000000000f3972ca */ /* 0x000fe200000e0000 */
[----:B------:R-:W2:Y:S04]  /*17c90*/  LDL.64 R48, [R1+0x830] ;  /* 0x0008300001307983 */ /* 0x000ea80000100a00 */
[----:B------:R-:W2:Y:S01]  /*17ca0*/  LDL.64 R14, [R1+0x888] ;  /* 0x00088800010e7983 */ /* 0x000ea20000100a00 */
[----:B------:R-:W-:Y:S02]  /*17cb0*/  MOV R28, UR58 ;  /* 0x0000003a001c7c02 */ /* 0x000fe40008000f00 */
[----:B------:R-:W-:Y:S01]  /*17cc0*/  R2UR UR61, R230 ;  /* 0x00000000e63d72ca */ /* 0x000fe200000e0000 */
[----:B------:R-:W2:Y:S01]  /*17cd0*/  LDL.64 R60, [R1+0x820] ;  /* 0x00082000013c7983 */ /* 0x000ea20000100a00 */
[----:B------:R-:W-:-:S03]  /*17ce0*/  R2UR UR60, R229 ;  /* 0x00000000e53c72ca */ /* 0x000fc600000e0000 */
[----:B------:R-:W2:Y:S04]  /*17cf0*/  LDL.64 R66, [R1+0x7f8] ;  /* 0x0007f80001427983 */ /* 0x000ea80000100a00 */
[----:B------:R-:W2:Y:S01]  /*17d00*/  LDL.64 R58, [R1+0x7f0] ;  /* 0x0007f000013a7983 */ /* 0x000ea20000100a00 */
[----:B------:R-:W-:Y:S02]  /*17d10*/  WARPGROUP.DEPBAR.LE gsb0, 0x0 ;  /* 0x00008000000079c5 */ /* 0x000fe40000010000 */
[----:B------:R-:W-:Y:S01]  /*17d20*/  WARPGROUP.ARRIVE ;  /* 0x00000000000079c5 */ /* 0x000fe20000000000 */
[----:B------:R-:W2:Y:S04]  /*17d30*/  LDL.64 R64, [R1+0x7c0] ;  /* 0x0007c00001407983 */ /* 0x000ea80000100a00 */
[----:B------:R-:W2:Y:S01]  /*17d40*/  LDL.64 R62, [R1+0x7b8] ;  /* 0x0007b800013e7983 */ /* 0x000ea20000100a00 */
[----:B------:R-:W-:Y:S01]  /*17d50*/  HGMMA.64x16x16.F32 R152, gdesc[UR24].tnspA, R152, gsb0 ;  /* 0x20200000189879f0 */ /* 0x000fe20008000898 */
[----:B------:R-:W-:-:S02]  /*17d60*/  R2UR UR27, R195 ;  /* 0x00000000c31b72ca */ /* 0x000fc400000e0000 */
[----:B------:R-:W-:Y:S01]  /*17d70*/  R2UR UR26, R194 ;  /* 0x00000000c21a72ca */ /* 0x000fe200000e0000 */
[----:B------:R-:W2:Y:S04]  /*17d80*/  LDL.64 R72, [R1+0x748] ;  /* 0x0007480001487983 */ /* 0x000ea80000100a00 */
[----:B------:R-:W2:Y:S04]  /*17d90*/  LDL.64 R70, [R1+0x740] ;  /* 0x0007400001467983 */ /* 0x000ea80000100a00 */
[----:B------:R-:W2:Y:S02]  /*17da0*/  LDL.64 R68, [R1+0x738] ;  /* 0x0007380001447983 */ /* 0x000ea40000100a00 */
[----:B------:R-:W-:-:S02]  /*17db0*/  UMOV UR31, UR27 ;  /* 0x0000001b001f7c82 */ /* 0x000fc40008000000 */
[----:B------:R-:W-:Y:S01]  /*17dc0*/  UMOV UR30, UR26 ;  /* 0x0000001a001e7c82 */ /* 0x000fe20008000000 */
[----:B------:R-:W-:Y:S02]  /*17dd0*/  WARPGROUP.DEPBAR.LE gsb0, 0x0 ;  /* 0x00008000000079c5 */ /* 0x000fe40000010000 */
[----:B------:R-:W-:-:S06]  /*17de0*/  WARPGROUP.ARRIVE ;  /* 0x00000000000079c5 */ /* 0x000fcc0000000000 */
[----:B------:R-:W-:Y:S01]  /*17df0*/  HGMMA.64x16x16.F32 R152, gdesc[UR28].tnspA, R152, gsb0 ;  /* 0x202000001c9879f0 */ /* 0x000fe20008000898 */
[----:B------:R-:W-:Y:S02]  /*17e00*/  R2UR UR31, R191 ;  /* 0x00000000bf1f72ca */ /* 0x000fe400000e0000 */
[----:B------:R-:W-:-:S11]  /*17e10*/  R2UR UR30, R190 ;  /* 0x00000000be1e72ca */ /* 0x000fd600000e0000 */
[----:B------:R-:W-:Y:S02]  /*17e20*/  UMOV UR35, UR31 ;  /* 0x0000001f00237c82 */ /* 0x000fe40008000000 */
        /* <DEDUP_REMOVED lines=19> */
[----:B------:R-:W-:Y:S01]  /*17f60*/  R2UR UR41, R22 ;  /* 0x00000000162972ca */ /* 0x000fe200000e0000 */
[----:B---3--:R-:W-:Y:S02]  /*17f70*/  IMAD.WIDE R22, R0, 0x2, R12 ;  /* 0x0000000200167825 */ /* 0x008fe400078e020c */
[----:B------:R-:W3:Y:S01]  /*17f80*/  LDL.64 R12, [R1+0x870] ;  /* 0x00087000010c7983 */ /* 0x000ee20000100a00 */
[----:B------:R-:W-:-:S07]  /*17f90*/  R2UR UR43, R168 ;  /* 0x00000000a82b72ca */ /* 0x000fce00000e0000 */
[----:B------:R-:W-:-:S06]  /*17fa0*/  UMOV UR46, UR42 ;  /* 0x0000002a002e7c82 */ /* 0x000fcc0008000000 */
        /* <DEDUP_REMOVED lines=18> */
[----:B------:R-:W-:Y:S01]  /*180d0*/  UMOV UR6, UR54 ;  /* 0x0000003600067c82 */ /* 0x000fe20008000000 */
[----:B------:R-:W-:Y:S01]  /*180e0*/  UMOV UR7, UR55 ;  /* 0x0000003700077c82 */ /* 0x000fe20008000000 */
[----:B------:R-:W-:Y:S01]  /*180f0*/  IMAD.WIDE R10, R0, 0x2, R44 ;  /* 0x00000002000a7825 */ /* 0x000fe200078e022c */
[----:B------:R-:W-:Y:S01]  /*18100*/  R2UR UR45, R9 ;  /* 0x00000000092d72ca */ /* 0x000fe200000e0000 */
[----:B------:R-:W3:Y:S01]  /*18110*/  LDG.E.U16 R45, desc[UR60][R22.64] ;  /* 0x0000003c162d7981 */ /* 0x000ee2000c1e1500 */
[----:B------:R-:W-:Y:S01]  /*18120*/  R2UR UR44, R8 ;  /* 0x00000000082c72ca */ /* 0x000fe200000e0000 */
[----:B----4-:R-:W-:Y:S01]  /*18130*/  IMAD.WIDE R8, R0, 0x2, R42 ;  /* 0x0000000200087825 */ /* 0x010fe200078e022a */
[----:B------:R-:W-:Y:S01]  /*18140*/  R2UR UR49, R5 ;  /* 0x00000000053172ca */ /* 0x000fe200000e0000 */
[----:B------:R1:W4:Y:S01]  /*18150*/  LDG.E.U16 R44, desc[UR60][R10.64] ;  /* 0x0000003c0a2c7981 */ /* 0x000322000c1e1500 */
[----:B------:R-:W-:Y:S01]  /*18160*/  R2UR UR48, R4 ;  /* 0x00000000043072ca */ /* 0x000fe200000e0000 */
[----:B--2---:R-:W-:-:S02]  /*18170*/  IMAD.WIDE R4, R0, 0x2, R24 ;  /* 0x0000000200047825 */ /* 0x004fc400078e0218 */
[----:B------:R-:W2:Y:S04]  /*18180*/  LDL.64 R24, [R1+0x858] ;  /* 0x0008580001187983 */ /* 0x000ea80000100a00 */
[----:B------:R0:W4:Y:S01]  /*18190*/  LDG.E.U16 R43, desc[UR60][R8.64] ;  /* 0x0000003c082b7981 */ /* 0x000122000c1e1500 */
[----:B-1----:R-:W-:-:S03]  /*181a0*/  IMAD.WIDE R10, R0, 0x2, R18 ;  /* 0x00000002000a7825 */ /* 0x002fc600078e0212 */
[----:B------:R-:W4:Y:S01]  /*181b0*/  LDL.64 R18, [R1+0x848] ;  /* 0x0008480001127983 */ /* 0x000f220000100a00 */
[----:B------:R-:W-:-:S03]  /*181c0*/  IMAD.WIDE R6, R0, 0x2, R40 ;  /* 0x0000000200067825 */ /* 0x000fc600078e0228 */
[----:B------:R1:W4:Y:S01]  /*181d0*/  LDG.E.U16 R41, desc[UR60][R4.64] ;  /* 0x0000003c04297981 */ /* 0x000322000c1e1500 */
[----:B0-----:R-:W-:-:S03]  /*181e0*/  IMAD.WIDE R8, R0, 0x2, R16 ;  /* 0x0000000200087825 */ /* 0x001fc600078e0210 */
[----:B------:R-:W4:Y:S01]  /*181f0*/  LDL.64 R16, [R1+0x840] ;  /* 0x0008400001107983 */ /* 0x000f220000100a00 */
[----:B------:R-:W-:Y:S02]  /*18200*/  WARPGROUP.DEPBAR.LE gsb0, 0x0 ;  /* 0x00008000000079c5 */ /* 0x000fe40000010000 */
[----:B------:R-:W-:Y:S01]  /*18210*/  WARPGROUP.ARRIVE ;  /* 0x00000000000079c5 */ /* 0x000fe20000000000 */
[----:B------:R-:W-:Y:S01]  /*18220*/  IMAD.WIDE R22, R0, 0x2, R38 ;  /* 0x0000000200167825 */ /* 0x000fe200078e0226 */
[----:B------:R0:W4:Y:S04]  /*18230*/  LDG.E.U16 R42, desc[UR60][R6.64] ;  /* 0x0000003c062a7981 */ /* 0x000128000c1e1500 */
[----:B------:R-:W-:Y:S01]  /*18240*/  HGMMA.64x16x16.F32 R152, gdesc[UR4].tnspA, R152, gsb0 ;  /* 0x20200000049879f0 */ /* 0x000fe20008000898 */
[----:B------:R-:W-:Y:S01]  /*18250*/  R2UR UR6, R34 ;  /* 0x00000000220672ca */ /* 0x000fe200000e0000 */
[C---:B-1----:R-:W-:Y:S01]  /*18260*/  IMAD.WIDE R4, R0.reuse, 0x2, R14 ;  /* 0x0000000200047825 */ /* 0x042fe200078e020e */
[----:B------:R-:W-:Y:S01]  /*18270*/  R2UR UR7, R35 ;  /* 0x00000000230772ca */ /* 0x000fe200000e0000 */
[----:B------:R-:W4:Y:S04]  /*18280*/  LDL.64 R14, [R1+0x828] ;  /* 0x00082800010e7983 */ /* 0x000f280000100a00 */
[----:B------:R-:W4:Y:S01]  /*18290*/  LDL.64 R34, [R1+0x878] ;  /* 0x0008780001227983 */ /* 0x000f220000100a00 */
[----:B0-----:R-:W-:-:S03]  /*182a0*/  IMAD.WIDE R6, R0, 0x2, R36 ;  /* 0x0000000200067825 */ /* 0x001fc600078e0224 */
[----:B------:R0:W4:Y:S04]  /*182b0*/  LDG.E.U16 R38, desc[UR60][R8.64] ;  /* 0x0000003c08267981 */ /* 0x000128000c1e1500 */
[----:B------:R3:W4:Y:S04]  /*182c0*/  LDG.E.U16 R36, desc[UR60][R4.64] ;  /* 0x0000003c04247981 */ /* 0x000728000c1e1500 */
[----:B------:R-:W4:Y:S01]  /*182d0*/  LDG.E.U16 R39, desc[UR60][R10.64] ;  /* 0x0000003c0a277981 */ /* 0x000f22000c1e1500 */
[----:B0-----:R-:W-:-:S03]  /*182e0*/  IMAD.WIDE R8, R0, 0x2, R46 ;  /* 0x0000000200087825 */ /* 0x001fc600078e022e */
[----:B------:R-:W4:Y:S04]  /*182f0*/  LDL.64 R46, [R1+0x818] ;  /* 0x00081800012e7983 */ /* 0x000f280000100a00 */
[----:B------:R-:W4:Y:S04]  /*18300*/  LDG.E.U16 R40, desc[UR60][R22.64] ;  /* 0x0000003c16287981 */ /* 0x000f28000c1e1500 */
[----:B------:R-:W4:Y:S04]  /*18310*/  LDL.64 R10, [R1+0x800] ;  /* 0x00080000010a7983 */ /* 0x000f280000100a00 */
[----:B------:R-:W4:Y:S04]  /*18320*/  LDG.E.U16 R37, desc[UR60][R6.64] ;  /* 0x0000003c06257981 */ /* 0x000f28000c1e1500 */
[----:B------:R-:W4:Y:S01]  /*18330*/  LDL.64 R22, [R1+0x808] ;  /* 0x0008080001167983 */ /* 0x000f220000100a00 */
[----:B---3--:R-:W-:-:S03]  /*18340*/  IMAD.WIDE R4, R0, 0x2, R12 ;  /* 0x0000000200047825 */ /* 0x008fc600078e020c */
[----:B------:R-:W3:Y:S04]  /*18350*/  LDL.64 R12, [R1+0x810] ;  /* 0x00081000010c7983 */ /* 0x000ee80000100a00 */
[----:B------:R2:W3:Y:S02]  /*18360*/  LDG.E.U16 R33, desc[UR60][R4.64] ;  /* 0x0000003c04217981 */ /* 0x0004e4000c1e1500 */
[----:B--2---:R-:W-:-:S05]  /*18370*/  IMAD.WIDE R4, R0, 0x2, R24 ;  /* 0x0000000200047825 */ /* 0x004fca00078e0218 */
[----:B------:R4:W2:Y:S02]  /*18380*/  LDG.E.U16 R24, desc[UR60][R4.64] ;  /* 0x0000003c04187981 */ /* 0x0008a4000c1e1500 */
[----:B----4-:R-:W-:-:S05]  /*18390*/  IMAD.WIDE R4, R0, 0x2, R16 ;  /* 0x0000000200047825 */ /* 0x010fca00078e0210 */
[----:B------:R-:W4:Y:S01]  /*183a0*/  LDG.E.U16 R17, desc[UR60][R4.64] ;  /* 0x0000003c04117981 */ /* 0x000f22000c1e1500 */
[----:B------:R-:W-:-:S03]  /*183b0*/  IMAD.WIDE R6, R0, 0x2, R34 ;  /* 0x0000000200067825 */ /* 0x000fc600078e0222 */
[----:B------:R0:W4:Y:S04]  /*183c0*/  LDG.E.U16 R35, desc[UR60][R8.64] ;  /* 0x0000003c08237981 */ /* 0x000128000c1e1500 */
[----:B------:R1:W2:Y:S01]  /*183d0*/  LDG.E.U16 R34, desc[UR60][R6.64] ;  /* 0x0000003c06227981 */ /* 0x0002a2000c1e1500 */
[----:B0-----:R-:W-:-:S03]  /*183e0*/  IMAD.WIDE R8, R0, 0x2, R56 ;  /* 0x0000000200087825 */ /* 0x001fc600078e0238 */
[----:B------:R-:W4:Y:S01]  /*183f0*/  LDL.64 R56, [R1+0x7e8] ;  /* 0x0007e80001387983 */ /* 0x000f220000100a00 */
[----:B-1----:R-:W-:-:S03]  /*18400*/  IMAD.WIDE R6, R0, 0x2, R54 ;  /* 0x0000000200067825 */ /* 0x002fc600078e0236 */
[----:B------:R0:W2:Y:S04]  /*18410*/  LDG.E.U16 R26, desc[UR60][R8.64] ;  /* 0x0000003c081a7981 */ /* 0x0000a8000c1e1500 */
[----:B------:R1:W2:Y:S04]  /*18420*/  LDG.E.U16 R25, desc[UR60][R6.64] ;  /* 0x0000003c06197981 */ /* 0x0002a8000c1e1500 */
[----:B------:R-:W2:Y:S01]  /*18430*/  LDL.64 R54, [R1+0x7e0] ;  /* 0x0007e00001367983 */ /* 0x000ea20000100a00 */
[----:B0-----:R-:W-:-:S03]  /*18440*/  IMAD.WIDE R8, R0, 0x2, R52 ;  /* 0x0000000200087825 */ /* 0x001fc600078e0234 */
[----:B------:R-:W2:Y:S01]  /*18450*/  LDL.64 R52, [R1+0x7d8] ;  /* 0x0007d80001347983 */ /* 0x000ea20000100a00 */
[----:B-1----:R-:W-:-:S03]  /*18460*/  IMAD.WIDE R6, R0, 0x2, R18 ;  /* 0x0000000200067825 */ /* 0x002fc600078e0212 */
[----:B------:R0:W2:Y:S04]  /*18470*/  LDG.E.U16 R19, desc[UR60][R8.64] ;  /* 0x0000003c08137981 */ /* 0x0000a8000c1e1500 */
[----:B------:R1:W2:Y:S01]  /*18480*/  LDG.E.U16 R18, desc[UR60][R6.64] ;  /* 0x0000003c06127981 */ /* 0x0002a2000c1e1500 */
[----:B------:R-:W-:-:S04]  /*18490*/  IMAD.WIDE R4, R0, 0x2, R14 ;  /* 0x0000000200047825 */ /* 0x000fc800078e020e */
[C---:B0-----:R-:W-:Y:S01]  /*184a0*/  IMAD.WIDE R8, R0.reuse, 0x2, R50 ;  /* 0x0000000200087825 */ /* 0x041fe200078e0232 */
[----:B------:R-:W2:Y:S03]  /*184b0*/  LDG.E.U16 R14, desc[UR60][R4.64] ;  /* 0x0000003c040e7981 */ /* 0x000ea6000c1e1500 */
[C---:B-1----:R-:W-:Y:S01]  /*184c0*/  IMAD.WIDE R6, R0.reuse, 0x2, R48 ;  /* 0x0000000200067825 */ /* 0x042fe200078e0230 */
[----:B------:R0:W2:Y:S04]  /*184d0*/  LDG.E.U16 R16, desc[UR60][R8.64] ;  /* 0x0000003c08107981 */ /* 0x0000a8000c1e1500 */
[----:B------:R-:W2:Y:S04]  /*184e0*/  LDL.64 R48, [R1+0x7c8] ;  /* 0x0007c80001307983 */ /* 0x000ea80000100a00 */
[----:B------:R1:W2:Y:S01]  /*184f0*/  LDG.E.U16 R15, desc[UR60][R6.64] ;  /* 0x0000003c060f7981 */ /* 0x0002a2000c1e1500 */
[----:B0-----:R-:W-:-:S03]  /*18500*/  IMAD.WIDE R8, R0, 0x2, R60 ;  /* 0x0000000200087825 */ /* 0x001fc600078e023c */
[----:B------:R-:W2:Y:S04]  /*18510*/  LDL.64 R50, [R1+0x7d0] ;  /* 0x0007d00001327983 */ /* 0x000ea80000100a00 */
[----:B------:R-:W2:Y:S01]  /*18520*/  LDL.64 R60, [R1+0x7b0] ;  /* 0x0007b000013c7983 */ /* 0x000ea20000100a00 */
[----:B-1----:R-:W-:-:S03]  /*18530*/  IMAD.WIDE R6, R0, 0x2, R46 ;  /* 0x0000000200067825 */ /* 0x002fc600078e022e */
[----:B------:R-:W2:Y:S01]  /*18540*/  LDL.64 R46, [R1+0x7a8] ;  /* 0x0007a800012e7983 */ /* 0x000ea20000100a00 */
[----:B---3--:R-:W-:-:S03]  /*18550*/  IMAD.WIDE R4, R0, 0x2, R12 ;  /* 0x0000000200047825 */ /* 0x008fc600078e020c */
[----:B------:R0:W3:Y:S04]  /*18560*/  LDG.E.U16 R12, desc[UR60][R6.64] ;  /* 0x0000003c060c7981 */ /* 0x0000e8000c1e1500 */
[----:B------:R1:W3:Y:S04]  /*18570*/  LDG.E.U16 R13, desc[UR60][R8.64] ;  /* 0x0000003c080d7981 */ /* 0x0002e8000c1e1500 */
[----:B------:R1:W3:Y:S01]  /*18580*/  LDG.E.U16 R251, desc[UR60][R4.64] ;  /* 0x0000003c04fb7981 */ /* 0x0002e2000c1e1500 */
[----:B0-----:R-:W-:-:S03]  /*18590*/  IMAD.WIDE R6, R0, 0x2, R10 ;  /* 0x0000000200067825 */ /* 0x001fc600078e020a */
[----:B------:R-:W3:Y:S01]  /*185a0*/  LDL.64 R10, [R1+0x798] ;  /* 0x00079800010a7983 */ /* 0x000ee20000100a00 */
[----:B-1----:R-:W-:-:S03]  /*185b0*/  IMAD.WIDE R8, R0, 0x2, R22 ;  /* 0x0000000200087825 */ /* 0x002fc600078e0216 */
[----:B------:R-:W3:Y:S01]  /*185c0*/  LDL.64 R22, [R1+0x7a0] ;  /* 0x0007a00001167983 */ /* 0x000ee20000100a00 */
[----:B------:R-:W-:-:S03]  /*185d0*/  IMAD.WIDE R4, R0, 0x2, R66 ;  /* 0x0000000200047825 */ /* 0x000fc600078e0242 */
[----:B------:R0:W3:Y:S04]  /*185e0*/  LDG.E.U16 R246, desc[UR60][R8.64] ;  /* 0x0000003c08f67981 */ /* 0x0000e8000c1e1500 */
[----:B------:R-:W3:Y:S04]  /*185f0*/  LDG.E.U16 R245, desc[UR60][R4.64] ;  /* 0x0000003c04f57981 */ /* 0x000ee8000c1e1500 */
[----:B------:R4:W3:Y:S01]  /*18600*/  LDG.E.U16 R250, desc[UR60][R6.64] ;  /* 0x0000003c06fa7981 */ /* 0x0008e2000c1e1500 */
[----:B0-----:R-:W-:-:S03]  /*18610*/  IMAD.WIDE R8, R0, 0x2, R58 ;  /* 0x0000000200087825 */ /* 0x001fc600078e023a */
[----:B------:R-:W3:Y:S04]  /*18620*/  LDL.64 R58, [R1+0x790] ;  /* 0x00079000013a7983 */ /* 0x000ee80000100a00 */
[----:B------:R0:W3:Y:S01]  /*18630*/  LDG.E.U16 R244, desc[UR60][R8.64] ;  /* 0x0000003c08f47981 */ /* 0x0000e2000c1e1500 */
[----:B------:R-:W-:Y:S02]  /*18640*/  R2UR UR25, R193 ;  /* 0x00000000c11972ca */ /* 0x000fe400000e0000 */
[----:B------:R-:W-:Y:S01]  /*18650*/  R2UR UR24, R192 ;  /* 0x00000000c01872ca */ /* 0x000fe200000e0000 */
[----:B------:R-:W3:Y:S01]  /*18660*/  LDL.64 R66, [R1+0x730] ;  /* 0x0007300001427983 */ /* 0x000ee20000100a00 */
[----:B----4-:R-:W-:-:S03]  /*18670*/  IMAD.WIDE R6, R0, 0x2, R56 ;  /* 0x0000000200067825 */ /* 0x010fc600078e0238 */
[----:B------:R-:W4:Y:S04]  /*18680*/  LDL.64 R56, [R1+0x788] ;  /* 0x0007880001387983 */ /* 0x000f280000100a00 */
[----:B------:R-:W4:Y:S01]  /*18690*/  LDG.E.U16 R242, desc[UR60][R6.64] ;  /* 0x0000003c06f27981 */ /* 0x000f22000c1e1500 */
[----:B--2---:R-:W-:-:S03]  /*186a0*/  IMAD.WIDE R4, R0, 0x2, R54 ;  /* 0x0000000200047825 */ /* 0x004fc600078e0236 */
[----:B------:R-:W2:Y:S01]  /*186b0*/  LDL.64 R54, [R1+0x780] ;  /* 0x0007800001367983 */ /* 0x000ea20000100a00 */
[----:B0-----:R-:W-:-:S03]  /*186c0*/  IMAD.WIDE R8, R0, 0x2, R52 ;  /* 0x0000000200087825 */ /* 0x001fc600078e0234 */
[----:B------:R-:W2:Y:S04]  /*186d0*/  LDG.E.U16 R238, desc[UR60][R4.64] ;  /* 0x0000003c04ee7981 */ /* 0x000ea8000c1e1500 */
[----:B------:R0:W2:Y:S04]  /*186e0*/  LDG.E.U16 R235, desc[UR60][R8.64] ;  /* 0x0000003c08eb7981 */ /* 0x0000a8000c1e1500 */
[----:B------:R-:W2:Y:S01]  /*186f0*/  LDL.64 R52, [R1+0x778] ;  /* 0x0007780001347983 */ /* 0x000ea20000100a00 */
[----:B0-----:R-:W-:Y:S01]  /*18700*/  IMAD.WIDE R8, R0, 0x2, R64 ;  /* 0x0000000200087825 */ /* 0x001fe200078e0240 */
[----:B------:R-:W-:-:S02]  /*18710*/  R2UR UR29, R189 ;  /* 0x00000000bd1d72ca */ /* 0x000fc400000e0000 */
[----:B------:R-:W2:Y:S04]  /*18720*/  LDL.64 R64, [R1+0x728] ;  /* 0x0007280001407983 */ /* 0x000ea80000100a00 */
[----:B------:R-:W2:Y:S01]  /*18730*/  LDG.E.U16 R193, desc[UR60][R8.64] ;  /* 0x0000003c08c17981 */ /* 0x000ea2000c1e1500 */
[----:B------:R-:W-:-:S03]  /*18740*/  IMAD.WIDE R4, R0, 0x2, R48 ;  /* 0x0000000200047825 */ /* 0x000fc600078e0230 */
[----:B------:R-:W2:Y:S04]  /*18750*/  LDL.64 R48, [R1+0x768] ;  /* 0x0007680001307983 */ /* 0x000ea80000100a00 */
[----:B------:R0:W2:Y:S01]  /*18760*/  LDG.E.U16 R195, desc[UR60][R4.64] ;  /* 0x0000003c04c37981 */ /* 0x0000a2000c1e1500 */
[----:B------:R-:W-:-:S03]  /*18770*/  IMAD.WIDE R6, R0, 0x2, R50 ;  /* 0x0000000200067825 */ /* 0x000fc600078e0232 */
[----:B------:R-:W2:Y:S04]  /*18780*/  LDL.64 R50, [R1+0x770] ;  /* 0x0007700001327983 */ /* 0x000ea80000100a00 */
[----:B------:R1:W2:Y:S01]  /*18790*/  LDG.E.U16 R230, desc[UR60][R6.64] ;  /* 0x0000003c06e67981 */ /* 0x0002a2000c1e1500 */
[----:B0-----:R-:W-:-:S03]  /*187a0*/  IMAD.WIDE R4, R0, 0x2, R60 ;  /* 0x0000000200047825 */ /* 0x001fc600078e023c */
[----:B------:R-:W2:Y:S01]  /*187b0*/  LDL.64 R60, [R1+0x718] ;  /* 0x00071800013c7983 */ /* 0x000ea20000100a00 */
[----:B------:R-:W-:-:S03]  /*187c0*/  IMAD.WIDE R8, R0, 0x2, R46 ;  /* 0x0000000200087825 */ /* 0x000fc600078e022e */
[----:B------:R3:W2:Y:S04]  /*187d0*/  LDG.E.U16 R191, desc[UR60][R4.64] ;  /* 0x0000003c04bf7981 */ /* 0x0006a8000c1e1500 */
[----:B------:R-:W2:Y:S01]  /*187e0*/  LDL.64 R46, [R1+0x760] ;  /* 0x00076000012e7983 */ /* 0x000ea20000100a00 */
[----:B-1----:R-:W-:-:S03]  /*187f0*/  IMAD.WIDE R6, R0, 0x2, R62 ;  /* 0x0000000200067825 */ /* 0x002fc600078e023e */
[----:B------:R-:W2:Y:S01]  /*18800*/  LDL.64 R62, [R1+0x720] ;  /* 0x00072000013e7983 */ /* 0x000ea20000100a00 */
[----:B---3--:R-:W-:-:S03]  /*18810*/  IMAD.WIDE R4, R0, 0x2, R10 ;  /* 0x0000000200047825 */ /* 0x008fc600078e020a */
[----:B------:R-:W3:Y:S04]  /*18820*/  LDL.64 R10, [R1+0x750] ;  /* 0x00075000010a7983 */ /* 0x000ee80000100a00 */
[----:B------:R0:W3:Y:S01]  /*18830*/  LDG.E.U16 R192, desc[UR60][R6.64] ;  /* 0x0000003c06c07981 */ /* 0x0000e2000c1e1500 */
[----:B------:R-:W-:-:S03]  /*18840*/  R2UR UR28, R188 ;  /* 0x00000000bc1c72ca */ /* 0x000fc600000e0000 */
[----:B------:R1:W3:Y:S04]  /*18850*/  LDG.E.U16 R190, desc[UR60][R8.64] ;  /* 0x0000003c08be7981 */ /* 0x0002e8000c1e1500 */
[----:B------:R-:W3:Y:S01]  /*18860*/  LDG.E.U16 R188, desc[UR60][R4.64] ;  /* 0x0000003c04bc7981 */ /* 0x000ee2000c1e1500 */
[----:B0-----:R-:W-:-:S03]  /*18870*/  IMAD.WIDE R6, R0, 0x2, R22 ;  /* 0x0000000200067825 */ /* 0x001fc600078e0216 */
[----:B------:R-:W3:Y:S01]  /*18880*/  LDL.64 R22, [R1+0x758] ;  /* 0x0007580001167983 */ /* 0x000ee20000100a00 */
[----:B-1----:R-:W-:-:S03]  /*18890*/  IMAD.WIDE R8, R0, 0x2, R58 ;  /* 0x0000000200087825 */ /* 0x002fc600078e023a */
[----:B------:R4:W3:Y:S01]  /*188a0*/  LDG.E.U16 R189, desc[UR60][R6.64] ;  /* 0x0000003c06bd7981 */ /* 0x0008e2000c1e1500 */
[----:B------:R-:W-:-:S03]  /*188b0*/  R2UR UR33, R185 ;  /* 0x00000000b92172ca */ /* 0x000fc600000e0000 */
[----:B------:R0:W3:Y:S01]  /*188c0*/  LDG.E.U16 R187, desc[UR60][R8.64] ;  /* 0x0000003c08bb7981 */ /* 0x0000e2000c1e1500 */
[----:B------:R-:W-:-:S03]  /*188d0*/  R2UR UR32, R184 ;  /* 0x00000000b82072ca */ /* 0x000fc600000e0000 */
[----:B------:R-:W3:Y:S01]  /*188e0*/  LDL.64 R58, [R1+0x710] ;  /* 0x00071000013a7983 */ /* 0x000ee20000100a00 */
[----:B------:R-:W-:Y:S01]  /*188f0*/  R2UR UR40, R21 ;  /* 0x00000000152872ca */ /* 0x000fe200000e0000 */
[C---:B----4-:R-:W-:Y:S02]  /*18900*/  IMAD.WIDE R6, R0.reuse, 0x2, R56 ;  /* 0x0000000200067825 */ /* 0x050fe400078e0238 */
[----:B------:R-:W4:Y:S04]  /*18910*/  LDL.64 R56, [R1+0x708] ;  /* 0x0007080001387983 */ /* 0x000f280000100a00 */
[----:B------:R-:W4:Y:S01]  /*18920*/  LDG.E.U16 R186, desc[UR60][R6.64] ;  /* 0x0000003c06ba7981 */ /* 0x000f22000c1e1500 */
[----:B--2---:R-:W-:-:S03]  /*18930*/  IMAD.WIDE R4, R0, 0x2, R54 ;  /* 0x0000000200047825 */ /* 0x004fc600078e0236 */
[----:B------:R-:W2:Y:S04]  /*18940*/  LDL.64 R54, [R1+0x700] ;  /* 0x0007000001367983 */ /* 0x000ea80000100a00 */
[----:B------:R1:W2:Y:S01]  /*18950*/  LDG.E.U16 R185, desc[UR60][R4.64] ;  /* 0x0000003c04b97981 */ /* 0x0002a2000c1e1500 */
[----:B0-----:R-:W-:-:S03]  /*18960*/  IMAD.WIDE R8, R0, 0x2, R52 ;  /* 0x0000000200087825 */ /* 0x001fc600078e0234 */
[----:B------:R-:W2:Y:S04]  /*18970*/  LDL.64 R52, [R1+0x6f8] ;  /* 0x0006f80001347983 */ /* 0x000ea80000100a00 */
[----:B------:R0:W2:Y:S01]  /*18980*/  LDG.E.U16 R184, desc[UR60][R8.64] ;  /* 0x0000003c08b87981 */ /* 0x0000a2000c1e1500 */
[----:B-1----:R-:W-:-:S03]  /*18990*/  IMAD.WIDE R4, R0, 0x2, R48 ;  /* 0x0000000200047825 */ /* 0x002fc600078e0230 */
[----:B------:R-:W2:Y:S04]  /*189a0*/  LDL.64 R48, [R1+0x6e8] ;  /* 0x0006e80001307983 */ /* 0x000ea80000100a00 */
[----:B------:R3:W2:Y:S01]  /*189b0*/  LDG.E.U16 R182, desc[UR60][R4.64] ;  /* 0x0000003c04b67981 */ /* 0x0006a2000c1e1500 */
[----:B------:R-:W-:-:S03]  /*189c0*/  IMAD.WIDE R6, R0, 0x2, R50 ;  /* 0x0000000200067825 */ /* 0x000fc600078e0232 */
[----:B------:R-:W2:Y:S04]  /*189d0*/  LDL.64 R50, [R1+0x6f0] ;  /* 0x0006f00001327983 */ /* 0x000ea80000100a00 */
[----:B------:R1:W2:Y:S01]  /*189e0*/  LDG.E.U16 R183, desc[UR60][R6.64] ;  /* 0x0000003c06b77981 */ /* 0x0002a2000c1e1500 */
[----:B0-----:R-:W-:-:S03]  /*189f0*/  IMAD.WIDE R8, R0, 0x2, R46 ;  /* 0x0000000200087825 */ /* 0x001fc600078e022e */
[----:B------:R-:W2:Y:S01]  /*18a00*/  LDL.64 R46, [R1+0x6e0] ;  /* 0x0006e000012e7983 */ /* 0x000ea20000100a00 */
[----:B---3--:R-:W-:-:S03]  /*18a10*/  IMAD.WIDE R4, R0, 0x2, R10 ;  /* 0x0000000200047825 */ /* 0x008fc600078e020a */
[----:B------:R-:W3:Y:S01]  /*18a20*/  LDL.64 R10, [R1+0x6d8] ;  /* 0x0006d800010a7983 */ /* 0x000ee20000100a00 */
[----:B-1----:R-:W-:-:S03]  /*18a30*/  IMAD.WIDE R6, R0, 0x2, R22 ;  /* 0x0000000200067825 */ /* 0x002fc600078e0216 */
[----:B------:R0:W3:Y:S01]  /*18a40*/  LDG.E.U16 R23, desc[UR60][R4.64] ;  /* 0x0000003c04177981 */ /* 0x0000e2000c1e1500 */
[----:B------:R-:W1:Y:S03]  /*18a50*/  S2R R173, SR_TID.X ;  /* 0x0000000000ad7919 */ /* 0x000e660000002100 */
[----:B------:R-:W3:Y:S01]  /*18a60*/  LDG.E.U16 R168, desc[UR60][R6.64] ;  /* 0x0000003c06a87981 */ /* 0x000ee2000c1e1500 */
[----:B0-----:R-:W-:-:S05]  /*18a70*/  IMAD.WIDE R4, R0, 0x2, R72 ;  /* 0x0000000200047825 */ /* 0x001fca00078e0248 */
[----:B------:R0:W3:Y:S02]  /*18a80*/  LDG.E.U16 R22, desc[UR60][R4.64] ;  /* 0x0000003c04167981 */ /* 0x0000e4000c1e1500 */
[----:B0-----:R-:W-:-:S05]  /*18a90*/  IMAD.WIDE R4, R0, 0x2, R70 ;  /* 0x0000000200047825 */ /* 0x001fca00078e0246 */
[----:B------:R0:W3:Y:S01]  /*18aa0*/  LDG.E.U16 R21, desc[UR60][R4.64] ;  /* 0x0000003c04157981 */ /* 0x0000e2000c1e1500 */
[----:B------:R-:W-:-:S05]  /*18ab0*/  IMAD.WIDE R6, R0, 0x2, R68 ;  /* 0x0000000200067825 */ /* 0x000fca00078e0244 */
[----:B------:R1:W3:Y:S01]  /*18ac0*/  LDG.E.U16 R240, desc[UR60][R6.64] ;  /* 0x0000003c06f07981 */ /* 0x0002e2000c1e1500 */
[----:B0-----:R-:W-:-:S05]  /*18ad0*/  IMAD.WIDE R4, R0, 0x2, R66 ;  /* 0x0000000200047825 */ /* 0x001fca00078e0242 */
[----:B------:R0:W3:Y:S01]  /*18ae0*/  LDG.E.U16 R247, desc[UR60][R4.64] ;  /* 0x0000003c04f77981 */ /* 0x0000e2000c1e1500 */
[----:B-1----:R-:W-:Y:S01]  /*18af0*/  IMAD.WIDE R6, R0, 0x2, R62 ;  /* 0x0000000200067825 */ /* 0x002fe200078e023e */
[----:B------:R-:W-:Y:S02]  /*18b00*/  R2UR UR37, R170 ;  /* 0x00000000aa2572ca */ /* 0x000fe400000e0000 */
[----:B------:R1:W3:Y:S04]  /*18b10*/  LDG.E.U16 R170, desc[UR60][R8.64] ;  /* 0x0000003c08aa7981 */ /* 0x0002e8000c1e1500 */
[----:B------:R-:W3:Y:S01]  /*18b20*/  LDG.E.U16 R249, desc[UR60][R6.64] ;  /* 0x0000003c06f97981 */ /* 0x000ee2000c1e1500 */
[----:B0-----:R-:W-:-:S04]  /*18b30*/  IMAD.WIDE R4, R0, 0x2, R60 ;  /* 0x0000000200047825 */ /* 0x001fc800078e023c */
[C---:B-1----:R-:W-:Y:S01]  /*18b40*/  IMAD.WIDE R8, R0.reuse, 0x2, R64 ;  /* 0x0000000200087825 */ /* 0x042fe200078e0240 */
[----:B------:R-:W3:Y:S04]  /*18b50*/  LDG.E.U16 R248, desc[UR60][R4.64] ;  /* 0x0000003c04f87981 */ /* 0x000ee8000c1e1500 */
[----:B------:R0:W3:Y:S02]  /*18b60*/  LDG.E.U16 R252, desc[UR60][R8.64] ;  /* 0x0000003c08fc7981 */ /* 0x0000e4000c1e1500 */
[----:B0-----:R-:W-:-:S05]  /*18b70*/  IMAD.WIDE R8, R0, 0x2, R58 ;  /* 0x0000000200087825 */ /* 0x001fca00078e023a */
[----:B------:R0:W3:Y:S01]  /*18b80*/  LDG.E.U16 R243, desc[UR60][R8.64] ;  /* 0x0000003c08f37981 */ /* 0x0000e2000c1e1500 */
[----:B------:R-:W-:Y:S02]  /*18b90*/  WARPGROUP.DEPBAR.LE gsb0, 0x0 ;  /* 0x00008000000079c5 */ /* 0x000fe40000010000 */
[----:B------:R-:W-:Y:S01]  /*18ba0*/  SHF.L.U32 R173, R173, 0x1, RZ ;  /* 0x00000001adad7819 */ /* 0x000fe200000006ff */
[----:B------:R-:W-:Y:S01]  /*18bb0*/  STL [R1+0x1288], R0 ;  /* 0x0012880001007387 */ /* 0x000fe20000100800 */
[----:B------:R-:W-:Y:S01]  /*18bc0*/  R2UR UR36, R169 ;  /* 0x00000000a92472ca */ /* 0x000fe200000e0000 */
[-C--:B------:R-:W-:Y:S02]  /*18bd0*/  FMUL R169, R156, R2.reuse ;  /* 0x000000029ca97220 */ /* 0x080fe40000400000 */
[----:B------:R-:W-:Y:S01]  /*18be0*/  STL [R1+0x128c], R171 ;  /* 0x00128cab01007387 */ /* 0x000fe20000100800 */
[----:B------:R-:W-:-:S03]  /*18bf0*/  FMUL R162, R162, R2 ;  /* 0x00000002a2a27220 */ /* 0x000fc60000400000 */
[----:B------:R-:W-:Y:S04]  /*18c00*/  STL [R1+0x1290], R172 ;  /* 0x001290ac01007387 */ /* 0x000fe80000100800 */
[----:B------:R-:W-:Y:S01]  /*18c10*/  STL [R1+0x1294], R20 ;  /* 0x0012941401007387 */ /* 0x000fe20000100800 */
[----:B----4-:R-:W-:-:S05]  /*18c20*/  IMAD.WIDE R6, R0, 0x2, R56 ;  /* 0x0000000200067825 */ /* 0x010fca00078e0238 */
[----:B------:R-:W4:Y:S01]  /*18c30*/  LDG.E.U16 R241, desc[UR60][R6.64] ;  /* 0x0000003c06f17981 */ /* 0x000f22000c1e1500 */
[----:B--2---:R-:W-:-:S05]  /*18c40*/  IMAD.WIDE R4, R0, 0x2, R54 ;  /* 0x0000000200047825 */ /* 0x004fca00078e0236 */
[----:B------:R1:W2:Y:S01]  /*18c50*/  LDG.E.U16 R239, desc[UR60][R4.64] ;  /* 0x0000003c04ef7981 */ /* 0x0002a2000c1e1500 */
[----:B0-----:R-:W-:-:S05]  /*18c60*/  IMAD.WIDE R8, R0, 0x2, R52 ;  /* 0x0000000200087825 */ /* 0x001fca00078e0234 */
[----:B------:R-:W2:Y:S01]  /*18c70*/  LDG.E.U16 R237, desc[UR60][R8.64] ;  /* 0x0000003c08ed7981 */ /* 0x000ea2000c1e1500 */
[----:B-1----:R-:W-:-:S05]  /*18c80*/  IMAD.WIDE R4, R0, 0x2, R48 ;  /* 0x0000000200047825 */ /* 0x002fca00078e0230 */
[----:B------:R-:W2:Y:S01]  /*18c90*/  LDG.E.U16 R234, desc[UR60][R4.64] ;  /* 0x0000003c04ea7981 */ /* 0x000ea2000c1e1500 */
[----:B------:R-:W-:-:S05]  /*18ca0*/  IMAD.WIDE R6, R0, 0x2, R50 ;  /* 0x0000000200067825 */ /* 0x000fca00078e0232 */
[----:B------:R0:W2:Y:S02]  /*18cb0*/  LDG.E.U16 R236, desc[UR60][R6.64] ;  /* 0x0000003c06ec7981 */ /* 0x0000a4000c1e1500 */
[----:B0-----:R-:W-:-:S05]  /*18cc0*/  IMAD.WIDE R6, R0, 0x2, R46 ;  /* 0x0000000200067825 */ /* 0x001fca00078e022e */
[----:B------:R-:W2:Y:S01]  /*18cd0*/  LDG.E.U16 R229, desc[UR60][R6.64] ;  /* 0x0000003c06e57981 */ /* 0x000ea2000c1e1500 */
[----:B---3--:R-:W-:Y:S01]  /*18ce0*/  IMAD.WIDE R4, R0, 0x2, R10 ;  /* 0x0000000200047825 */ /* 0x008fe200078e020a */
[----:B------:R-:W-:-:S04]  /*18cf0*/  LOP3.LUT R10, R173, 0x6, RZ, 0xc0, !PT ;  /* 0x00000006ad0a7812 */ /* 0x000fc800078ec0ff */
[----:B------:R0:W3:Y:S01]  /*18d00*/  LDG.E.U16 R194, desc[UR60][R4.64] ;  /* 0x0000003c04c27981 */ /* 0x0000e2000c1e1500 */
[----:B------:R-:W-:Y:S01]  /*18d10*/  BAR.SYNC.DEFER_BLOCKING 0x0 ;  /* 0x0000000000007b1d */ /* 0x000fe20000010000 */
[----:B------:R-:W-:Y:S02]  /*18d20*/  LOP3.LUT R47, R20, 0x40, RZ, 0xfc, !PT ;  /* 0x00000040142f7812 */ /* 0x000fe400078efcff */
[----:B0-----:R-:W-:Y:S02]  /*18d30*/  IADD3 R4, P3, R10, R171, RZ ;  /* 0x000000ab0a047210 */ /* 0x001fe40007f7e0ff */
[----:B------:R-:W-:Y:S02]  /*18d40*/  LOP3.LUT R46, R20, 0x48, RZ, 0xfc, !PT ;  /* 0x00000048142e7812 */ /* 0x000fe400078efcff */
[----:B------:R-:W-:-:S04]  /*18d50*/  IADD3 R5, P4, R4, 0x8, RZ ;  /* 0x0000000804057810 */ /* 0x000fc80007f9e0ff */
[C---:B------:R-:W-:Y:S02]  /*18d60*/  ISETP.GT.U32.AND P1, PT, R5.reuse, R20, PT ;  /* 0x000000140500720c */ /* 0x040fe40003f24070 */
[C---:B------:R-:W-:Y:S02]  /*18d70*/  ISETP.GT.U32.AND P0, PT, R5.reuse, R47, PT ;  /* 0x0000002f0500720c */ /* 0x040fe40003f04070 */
[----:B------:R-:W-:Y:S02]  /*18d80*/  ISETP.GT.U32.AND P2, PT, R5, R46, PT ;  /* 0x0000002e0500720c */ /* 0x000fe40003f44070 */
[----:B------:R-:W-:Y:S02]  /*18d90*/  IADD3.X R5, RZ, R172, RZ, P3, !PT ;  /* 0x000000acff057210 */ /* 0x000fe40001ffe4ff */
[----:B------:R-:W-:Y:S02]  /*18da0*/  LOP3.LUT R48, R20, 0x8, RZ, 0xfc, !PT ;  /* 0x0000000814307812 */ /* 0x000fe400078efcff */
[----:B------:R-:W-:-:S02]  /*18db0*/  IADD3.X R11, RZ, R5, RZ, P4, !PT ;  /* 0x00000005ff0b7210 */ /* 0x000fc400027fe4ff */
[CC--:B------:R-:W-:Y:S02]  /*18dc0*/  ISETP.GT.U32.AND P4, PT, R4.reuse, R20.reuse, PT ;  /* 0x000000140400720c */ /* 0x0c0fe40003f84070 */
[----:B------:R-:W-:Y:S01]  /*18dd0*/  ISETP.GE.U32.AND P3, PT, R4, R20, PT ;  /* 0x000000140400720c */ /* 0x000fe20003f66070 */
[----:B------:R-:W-:Y:S01]  /*18de0*/  FMUL R9, R164, R2 ;  /* 0x00000002a4097220 */ /* 0x000fe20000400000 */
[----:B------:R-:W-:Y:S01]  /*18df0*/  ISETP.GT.U32.AND P6, PT, R4, R48, PT ;  /* 0x000000300400720c */ /* 0x000fe20003fc4070 */
[-C--:B------:R-:W-:Y:S01]  /*18e00*/  FMUL R7, R160, R2.reuse ;  /* 0x00000002a0077220 */ /* 0x080fe20000400000 */
[-C--:B------:R-:W-:Y:S01]  /*18e10*/  FMUL R164, R166, R2.reuse ;  /* 0x00000002a6a47220 */ /* 0x080fe20000400000 */
[----:B------:R-:W-:Y:S01]  /*18e20*/  FMUL R6, R161, R2 ;  /* 0x00000002a1067220 */ /* 0x000fe20000400000 */
[----:B------:R0:W-:Y:S01]  /*18e30*/  STS.U16 [R3+0x20b00], R34 ;  /* 0x020b002203007388 */ /* 0x0001e20000000400 */
[C---:B------:R-:W-:Y:S02]  /*18e40*/  ISETP.GT.U32.AND.EX P1, PT, R11.reuse, RZ, PT, P1 ;  /* 0x000000ff0b00720c */ /* 0x040fe40003f24110 */
[----:B------:R-:W-:Y:S01]  /*18e50*/  ISETP.GT.U32.AND.EX P0, PT, R11, RZ, PT, P0 ;  /* 0x000000ff0b00720c */ /* 0x000fe20003f04100 */
[----:B------:R1:W-:Y:S01]  /*18e60*/  STS.U16 [R3+0x21800], R251 ;  /* 0x021800fb03007388 */ /* 0x0003e20000000400 */
[----:B------:R-:W-:-:S02]  /*18e70*/  ISETP.GT.U32.AND.EX P4, PT, R5, RZ, PT, P4 ;  /* 0x000000ff0500720c */ /* 0x000fc40003f84140 */
[C---:B------:R-:W-:Y:S01]  /*18e80*/  ISETP.GE.U32.AND.EX P3, PT, R5.reuse, RZ, PT, P3 ;  /* 0x000000ff0500720c */ /* 0x040fe20003f66130 */
[----:B------:R1:W-:Y:S01]  /*18e90*/  STS.U16 [R3+0x21a00], R250 ;  /* 0x021a00fa03007388 */ /* 0x0003e20000000400 */
[----:B------:R-:W-:-:S03]  /*18ea0*/  ISETP.GT.U32.AND.EX P6, PT, R5, RZ, PT, P6 ;  /* 0x000000ff0500720c */ /* 0x000fc60003fc4160 */
[----:B0-----:R-:W3:Y:S01]  /*18eb0*/  LDL.LU R34, [R1+0x2f0] ;  /* 0x0002f00001227983 */ /* 0x001ee20000300800 */
[----:B------:R-:W-:-:S03]  /*18ec0*/  FSEL R9, R9, -INF , !P1 ;  /* 0xff80000009097808 */ /* 0x000fc60004800000 */
[----:B-1----:R-:W3:Y:S01]  /*18ed0*/  LDL.LU R251, [R1+0x400] ;  /* 0x0004000001fb7983 */ /* 0x002ee20000300800 */
[----:B------:R-:W-:Y:S01]  /*18ee0*/  FSEL R169, R169, -INF , !P0 ;  /* 0xff800000a9a97808 */ /* 0x000fe20004000000 */
[----:B------:R-:W-:Y:S02]  /*18ef0*/  FMUL R8, R163, R2 ;  /* 0x00000002a3087220 */ /* 0x000fe40000400000 */
[----:B------:R0:W-:Y:S01]  /*18f00*/  STS.U16 [R3+0x21c00], R244 ;  /* 0x021c00f403007388 */ /* 0x0001e20000000400 */
[----:B------:R-:W-:-:S03]  /*18f10*/  FSEL R7, R7, -INF , !P4 ;  /* 0xff80000007077808 */ /* 0x000fc60006000000 */
[----:B------:R-:W3:Y:S01]  /*18f20*/  LDL.LU R250, [R1+0x404] ;  /* 0x0004040001fa7983 */ /* 0x000ee20000300800 */
[----:B------:R-:W-:Y:S02]  /*18f30*/  FSEL R164, R164, -INF , !P4 ;  /* 0xff800000a4a47808 */ /* 0x000fe40006000000 */
[----:B------:R-:W-:Y:S01]  /*18f40*/  FSEL R6, R6, -INF , !P3 ;  /* 0xff80000006067808 */ /* 0x000fe20005800000 */
[----:B------:R1:W-:Y:S01]  /*18f50*/  STS.U16 [R3+0x21d00], R242 ;  /* 0x021d00f203007388 */ /* 0x0003e20000000400 */
[----:B------:R-:W-:-:S03]  /*18f60*/  ISETP.GE.U32.AND P5, PT, R4, R48, PT ;  /* 0x000000300400720c */ /* 0x000fc60003fa6070 */
[----:B------:R1:W-:Y:S01]  /*18f70*/  STS.U16 [R3+0x23200], R21 ;  /* 0x0232001503007388 */ /* 0x0003e20000000400 */
[----:B------:R-:W-:-:S03]  /*18f80*/  ISETP.GT.U32.AND P1, PT, R4, R47, PT ;  /* 0x0000002f0400720c */ /* 0x000fc60003f24070 */
[----:B0-----:R-:W3:Y:S01]  /*18f90*/  LDL.LU R244, [R1+0x410] ;  /* 0x0004100001f47983 */ /* 0x001ee20000300800 */
[C---:B------:R-:W-:Y:S02]  /*18fa0*/  ISETP.GE.U32.AND P0, PT, R4.reuse, R47, PT ;  /* 0x0000002f0400720c */ /* 0x040fe40003f06070 */
[CC--:B------:R-:W-:Y:S01]  /*18fb0*/  ISETP.GT.U32.AND P4, PT, R4.reuse, R46.reuse, PT ;  /* 0x0000002e0400720c */ /* 0x0c0fe20003f84070 */
[----:B-1----:R-:W3:Y:S01]  /*18fc0*/  LDL.LU R242, [R1+0x414] ;  /* 0x0004140001f27983 */ /* 0x002ee20000300800 */
[----:B------:R-:W-:Y:S01]  /*18fd0*/  ISETP.GE.U32.AND P3, PT, R4, R46, PT ;  /* 0x0000002e0400720c */ /* 0x000fe20003f66070 */
[----:B------:R-:W-:Y:S01]  /*18fe0*/  FMUL R21, R153, R2 ;  /* 0x0000000299157220 */ /* 0x000fe20000400000 */
[----:B------:R-:W-:Y:S01]  /*18ff0*/  FSEL R163, R162, -INF , !P6 ;  /* 0xff800000a2a37808 */ /* 0x000fe20007000000 */
[----:B------:R0:W-:Y:S01]  /*19000*/  STS.U16 [R3+0x20c00], R33 ;  /* 0x020c002103007388 */ /* 0x0001e20000000400 */
[----:B------:R-:W-:-:S03]  /*19010*/  IADD3 R4, P6, R4, 0x9, RZ ;  /* 0x0000000904047810 */ /* 0x000fc60007fde0ff */
[----:B------:R-:W3:Y:S04]  /*19020*/  LDL.LU R153, [R1+0x420] ;  /* 0x0004200001997983 */ /* 0x000ee80000300800 */
[----:B------:R1:W-:Y:S04]  /*19030*/  STS.U16 [R3+0x20900], R36 ;  /* 0x0209002403007388 */ /* 0x0003e80000000400 */
[----:B0-----:R-:W3:Y:S04]  /*19040*/  LDL.LU R33, [R1+0x424] ;  /* 0x0004240001217983 */ /* 0x001ee80000300800 */
[----:B------:R0:W-:Y:S04]  /*19050*/  STS.U16 [R3+0x20800], R37 ;  /* 0x0208002503007388 */ /* 0x0001e80000000400 */
[----:B-1----:R-:W3:Y:S01]  /*19060*/  LDL.LU R36, [R1+0x430] ;  /* 0x0004300001247983 */ /* 0x002ee20000300800 */
[----:B------:R-:W-:-:S03]  /*19070*/  IMAD.X R10, RZ, RZ, R5, P6 ;  /* 0x000000ffff0a7224 */ /* 0x000fc600030e0605 */
[----:B------:R1:W-:Y:S04]  /*19080*/  STS.U16 [R3+0x20500], R40 ;  /* 0x0205002803007388 */ /* 0x0003e80000000400 */
[----:B0-----:R-:W3:Y:S01]  /*19090*/  LDL.LU R37, [R1+0x434] ;  /* 0x0004340001257983 */ /* 0x001ee20000300800 */
[----:B------:R-:W-:-:S03]  /*190a0*/  ISETP.GT.U32.AND P6, PT, R4, R48, PT ;  /* 0x000000300400720c */ /* 0x000fc60003fc4070 */
[----:B------:R0:W-:Y:S04]  /*190b0*/  STS.U16 [R3+0x20400], R41 ;  /* 0x0204002903007388 */ /* 0x0001e80000000400 */
[----:B-1----:R-:W3:Y:S04]  /*190c0*/  LDL.LU R40, [R1+0x440] ;  /* 0x0004400001287983 */ /* 0x002ee80000300800 */
[----:B------:R1:W-:Y:S04]  /*190d0*/  STS.U16 [R3+0x20100], R44 ;  /* 0x0201002c03007388 */ /* 0x0003e80000000400 */
[----:B0-----:R-:W3:Y:S04]  /*190e0*/  LDL.LU R41, [R1+0x444] ;  /* 0x0004440001297983 */ /* 0x001ee80000300800 */
[----:B------:R0:W-:Y:S04]  /*190f0*/  STS.U16 [R3+0x20000], R45 ;  /* 0x0200002d03007388 */ /* 0x0001e80000000400 */
[----:B-1----:R-:W3:Y:S04]  /*19100*/  LDL.LU R44, [R1+0x450] ;  /* 0x00045000012c7983 */ /* 0x002ee80000300800 */
[----:B0-----:R-:W3:Y:S04]  /*19110*/  LDL.LU R45, [R1+0x454] ;  /* 0x00045400012d7983 */ /* 0x001ee80000300800 */
[----:B------:R-:W3:Y:S04]  /*19120*/  LDL.LU R48, [R1+0x460] ;  /* 0x0004600001307983 */ /* 0x000ee80000300800 */
        /* <DEDUP_REMOVED lines=9> */
[----:B------:R-:W3:Y:S01]  /*191c0*/  LDL.LU R68, [R1+0x4b0] ;  /* 0x0004b00001447983 */ /* 0x000ee20000300800 */
[----:B------:R-:W-:-:S03]  /*191d0*/  ISETP.GE.U32.AND.EX P5, PT, R5, RZ, PT, P5 ;  /* 0x000000ff0500720c */ /* 0x000fc60003fa6150 */
[----:B------:R-:W3:Y:S04]  /*191e0*/  LDL.LU R69, [R1+0x4b4] ;  /* 0x0004b40001457983 */ /* 0x000ee80000300800 */
[----:B------:R-:W3:Y:S04]  /*191f0*/  LDL.LU R72, [R1+0x4c0] ;  /* 0x0004c00001487983 */ /* 0x000ee80000300800 */
[----:B------:R-:W3:Y:S04]  /*19200*/  LDL.LU R73, [R1+0x4c4] ;  /* 0x0004c40001497983 */ /* 0x000ee80000300800 */
[----:B------:R-:W3:Y:S01]  /*19210*/  LDL.LU R76, [R1+0x4d0] ;  /* 0x0004d000014c7983 */ /* 0x000ee20000300800 */
[----:B------:R-:W-:-:S03]  /*19220*/  FSEL R162, R8, -INF , !P5 ;  /* 0xff80000008a27808 */ /* 0x000fc60006800000 */
[----:B------:R-:W3:Y:S01]  /*19230*/  LDL.LU R77, [R1+0x4d4] ;  /* 0x0004d400014d7983 */ /* 0x000ee20000300800 */
[----:B------:R-:W-:-:S03]  /*19240*/  ISETP.GT.U32.AND P5, PT, R4, R20, PT ;  /* 0x000000140400720c */ /* 0x000fc60003fa4070 */
[----:B------:R-:W3:Y:S04]  /*19250*/  LDL.LU R80, [R1+0x4e0] ;  /* 0x0004e00001507983 */ /* 0x000ee80000300800 */
[----:B------:R-:W3:Y:S04]  /*19260*/  LDL.LU R81, [R1+0x4e4] ;  /* 0x0004e40001517983 */ /* 0x000ee80000300800 */
[----:B------:R-:W3:Y:S01]  /*19270*/  LDL.LU R84, [R1+0x4f0] ;  /* 0x0004f00001547983 */ /* 0x000ee20000300800 */
[----:B------:R-:W-:-:S03]  /*19280*/  FMUL R8, R165, R2 ;  /* 0x00000002a5087220 */ /* 0x000fc60000400000 */
[----:B------:R-:W3:Y:S01]  /*19290*/  LDL.LU R85, [R1+0x4f4] ;  /* 0x0004f40001557983 */ /* 0x000ee20000300800 */
[----:B------:R-:W-:-:S03]  /*192a0*/  FMUL R161, R167, R2 ;  /* 0x00000002a7a17220 */ /* 0x000fc60000400000 */
[----:B------:R-:W3:Y:S01]  /*192b0*/  LDL.LU R88, [R1+0x500] ;  /* 0x0005000001587983 */ /* 0x000ee20000300800 */
[----:B------:R-:W-:-:S03]  /*192c0*/  ISETP.GT.U32.AND.EX P5, PT, R10, RZ, PT, P5 ;  /* 0x000000ff0a00720c */ /* 0x000fc60003fa4150 */
[----:B------:R-:W3:Y:S01]  /*192d0*/  LDL.LU R89, [R1+0x504] ;  /* 0x0005040001597983 */ /* 0x000ee20000300800 */
[----:B------:R-:W-:-:S03]  /*192e0*/  ISETP.GT.U32.AND.EX P6, PT, R10, RZ, PT, P6 ;  /* 0x000000ff0a00720c */ /* 0x000fc60003fc4160 */
[----:B------:R-:W3:Y:S04]  /*192f0*/  LDL.LU R92, [R1+0x510] ;  /* 0x00051000015c7983 */ /* 0x000ee80000300800 */
[----:B------:R-:W3:Y:S01]  /*19300*/  LDL.LU R93, [R1+0x514] ;  /* 0x00051400015d7983 */ /* 0x000ee20000300800 */
[----:B------:R-:W-:-:S03]  /*19310*/  FSEL R8, R8, -INF , !P5 ;  /* 0xff80000008087808 */ /* 0x000fc60006800000 */
[----:B------:R-:W3:Y:S01]  /*19320*/  LDL.LU R96, [R1+0x520] ;  /* 0x0005200001607983 */ /* 0x000ee20000300800 */
[----:B------:R-:W-:-:S03]  /*19330*/  FSEL R161, R161, -INF , !P6 ;  /* 0xff800000a1a17808 */ /* 0x000fc60007000000 */
[----:B------:R-:W3:Y:S01]  /*19340*/  LDL.LU R97, [R1+0x524] ;  /* 0x0005240001617983 */ /* 0x000ee20000300800 */
[----:B------:R-:W-:-:S03]  /*19350*/  ISETP.GT.U32.AND P5, PT, R4, R47, PT ;  /* 0x0000002f0400720c */ /* 0x000fc60003fa4070 */
[----:B------:R-:W3:Y:S01]  /*19360*/  LDL.LU R100, [R1+0x530] ;  /* 0x0005300001647983 */ /* 0x000ee20000300800 */
[----:B------:R-:W-:-:S03]  /*19370*/  ISETP.GT.U32.AND P6, PT, R4, R46, PT ;  /* 0x0000002e0400720c */ /* 0x000fc60003fc4070 */
[----:B------:R-:W3:Y:S01]  /*19380*/  LDL.LU R101, [R1+0x534] ;  /* 0x0005340001657983 */ /* 0x000ee20000300800 */
[----:B------:R-:W-:-:S03]  /*19390*/  FMNMX R4, R7, R6, !PT ;  /* 0x0000000607047209 */ /* 0x000fc60007800000 */
[----:B------:R-:W3:Y:S04]  /*193a0*/  LDL.LU R104, [R1+0x540] ;  /* 0x0005400001687983 */ /* 0x000ee80000300800 */
[----:B------:R-:W3:Y:S01]  /*193b0*/  LDL.LU R105, [R1+0x544] ;  /* 0x0005440001697983 */ /* 0x000ee20000300800 */
[----:B------:R-:W-:-:S03]  /*193c0*/  FMNMX R4, R9, R4, !PT ;  /* 0x0000000409047209 */ /* 0x000fc60007800000 */
[----:B------:R-:W3:Y:S04]  /*193d0*/  LDL.LU R108, [R1+0x550] ;  /* 0x00055000016c7983 */ /* 0x000ee80000300800 */
[----:B------:R-:W3:Y:S04]  /*193e0*/  LDL.LU R109, [R1+0x554] ;  /* 0x00055400016d7983 */ /* 0x000ee80000300800 */
[----:B------:R-:W3:Y:S04]  /*193f0*/  LDL.LU R112, [R1+0x560] ;  /* 0x0005600001707983 */ /* 0x000ee80000300800 */
[----:B------:R-:W3:Y:S01]  /*19400*/  LDL.LU R113, [R1+0x564] ;  /* 0x0005640001717983 */ /* 0x000ee20000300800 */
[----:B------:R-:W-:-:S03]  /*19410*/  FMNMX R4, R8, R4, !PT ;  /* 0x0000000408047209 */ /* 0x000fc60007800000 */
[----:B------:R-:W3:Y:S04]  /*19420*/  LDL.LU R116, [R1+0x570] ;  /* 0x0005700001747983 */ /* 0x000ee80000300800 */
[----:B------:R-:W3:Y:S04]  /*19430*/  LDL.LU R117, [R1+0x574] ;  /* 0x0005740001757983 */ /* 0x000ee80000300800 */
[----:B------:R-:W3:Y:S04]  /*19440*/  LDL.LU R120, [R1+0x580] ;  /* 0x0005800001787983 */ /* 0x000ee80000300800 */
[----:B------:R-:W3:Y:S01]  /*19450*/  LDL.LU R121, [R1+0x584] ;  /* 0x0005840001797983 */ /* 0x000ee20000300800 */
[----:B------:R-:W-:-:S03]  /*19460*/  ISETP.GT.U32.AND.EX P1, PT, R5, RZ, PT, P1 ;  /* 0x000000ff0500720c */ /* 0x000fc60003f24110 */
[----:B------:R-:W3:Y:S01]  /*19470*/  LDL.LU R124, [R1+0x590] ;  /* 0x00059000017c7983 */ /* 0x000ee20000300800 */
[----:B------:R-:W-:-:S03]  /*19480*/  ISETP.GE.U32.AND.EX P0, PT, R5, RZ, PT, P0 ;  /* 0x000000ff0500720c */ /* 0x000fc60003f06100 */
[----:B------:R-:W3:Y:S01]  /*19490*/  LDL.LU R125, [R1+0x594] ;  /* 0x00059400017d7983 */ /* 0x000ee20000300800 */
[C---:B------:R-:W-:Y:S02]  /*194a0*/  ISETP.GT.U32.AND.EX P4, PT, R5.reuse, RZ, PT, P4 ;  /* 0x000000ff0500720c */ /* 0x040fe40003f84140 */
[----:B------:R-:W-:Y:S01]  /*194b0*/  ISETP.GE.U32.AND.EX P3, PT, R5, RZ, PT, P3 ;  /* 0x000000ff0500720c */ /* 0x000fe20003f66130 */
[----:B------:R-:W3:Y:S04]  /*194c0*/  LDL.LU R128, [R1+0x5a0] ;  /* 0x0005a00001807983 */ /* 0x000ee80000300800 */
[----:B------:R-:W3:Y:S04]  /*194d0*/  LDL.LU R129, [R1+0x5a4] ;  /* 0x0005a40001817983 */ /* 0x000ee80000300800 */
[----:B------:R-:W0:Y:S04]  /*194e0*/  SHFL.BFLY PT, R5, R4, 0x2, 0x1f ;  /* 0x0c401f0004057f89 */ /* 0x000e2800000e0000 */
        /* <DEDUP_REMOVED lines=9> */
[----:B------:R1:W-:Y:S04]  /*19580*/  STS.U16 [R3+0x20d00], R26 ;  /* 0x020d001a03007388 */ /* 0x0003e80000000400 */
[----:B------:R-:W3:Y:S04]  /*19590*/  LDL.LU R149, [R1+0x5f4] ;  /* 0x0005f40001957983 */ /* 0x000ee80000300800 */
[----:B------:R4:W-:Y:S04]  /*195a0*/  STS.U16 [R3+0x20e00], R25 ;  /* 0x020e001903007388 */ /* 0x0009e80000000400 */
[----:B-1----:R-:W3:Y:S04]  /*195b0*/  LDL.LU R26, [R1+0x330] ;  /* 0x00033000011a7983 */ /* 0x002ee80000300800 */
[----:B------:R1:W-:Y:S04]  /*195c0*/  STS.U16 [R3+0x20f00], R24 ;  /* 0x020f001803007388 */ /* 0x0003e80000000400 */
[----:B----4-:R-:W4:Y:S01]  /*195d0*/  LDL.LU R25, [R1+0x334] ;  /* 0x0003340001197983 */ /* 0x010f220000300800 */
[----:B------:R-:W-:-:S03]  /*195e0*/  ISETP.GT.U32.AND.EX P5, PT, R10, RZ, PT, P5 ;  /* 0x000000ff0a00720c */ /* 0x000fc60003fa4150 */
[----:B-1----:R-:W4:Y:S01]  /*195f0*/  LDL.LU R24, [R1+0x338] ;  /* 0x0003380001187983 */ /* 0x002f220000300800 */
[----:B------:R-:W-:-:S03]  /*19600*/  ISETP.GT.U32.AND.EX P6, PT, R10, RZ, PT, P6 ;  /* 0x000000ff0a00720c */ /* 0x000fc60003fc4160 */
[----:B------:R-:W4:Y:S01]  /*19610*/  LDL.LU R20, [R1+0x2d8] ;  /* 0x0002d80001147983 */ /* 0x000f220000300800 */
[----:B------:R-:W-:-:S03]  /*19620*/  FMNMX R10, R163, R162, !PT ;  /* 0x000000a2a30a7209 */ /* 0x000fc60007800000 */
[----:B------:R-:W4:Y:S04]  /*19630*/  LDL.LU R172, [R1+0x2cc] ;  /* 0x0002cc0001ac7983 */ /* 0x000f280000300800 */
[----:B------:R-:W4:Y:S04]  /*19640*/  LDL.LU R171, [R1+0x2d0] ;  /* 0x0002d00001ab7983 */ /* 0x000f280000300800 */
[----:B------:R-:W4:Y:S04]  /*19650*/  LDL.LU R0, [R1+0x2c4] ;  /* 0x0002c40001007983 */ /* 0x000f280000300800 */
[----:B------:R-:W4:Y:S01]  /*19660*/  LDL.LU R198, [R1+0x2c8] ;  /* 0x0002c80001c67983 */ /* 0x000f220000300800 */
[----:B------:R-:W-:-:S03]  /*19670*/  FMNMX R10, R164, R10, !PT ;  /* 0x0000000aa40a7209 */ /* 0x000fc60007800000 */
[----:B------:R-:W4:Y:S04]  /*19680*/  LDL.LU R199, [R1+0x2bc] ;  /* 0x0002bc0001c77983 */ /* 0x000f280000300800 */
[----:B------:R-:W4:Y:S04]  /*19690*/  LDL.LU R200, [R1+0x2c0] ;  /* 0x0002c00001c87983 */ /* 0x000f280000300800 */
[----:B------:R-:W4:Y:S01]  /*196a0*/  LDL.LU R201, [R1+0x2b4] ;  /* 0x0002b40001c97983 */ /* 0x000f220000300800 */
[----:B0-----:R-:W-:-:S03]  /*196b0*/  FMNMX R5, R4, R5, !PT ;  /* 0x0000000504057209 */ /* 0x001fc60007800000 */
[----:B------:R-:W4:Y:S01]  /*196c0*/  LDL.LU R202, [R1+0x2b8] ;  /* 0x0002b80001ca7983 */ /* 0x000f220000300800 */
[----:B------:R-:W-:-:S03]  /*196d0*/  FMNMX R4, R161, R10, !PT ;  /* 0x0000000aa1047209 */ /* 0x000fc60007800000 */
        /* <DEDUP_REMOVED lines=8> */
[----:B------:R-:W0:Y:S04]  /*19760*/  SHFL.BFLY PT, R10, R4, 0x2, 0x1f ;  /* 0x0c401f00040a7f89 */ /* 0x000e2800000e0000 */
        /* <DEDUP_REMOVED lines=20> */
[----:B------:R2:W-:Y:S04]  /*198b0*/  STS.U16 [R3+0x21600], R13 ;  /* 0x0216000d03007388 */ /* 0x0005e80000000400 */
[----:B-1----:R-:W4:Y:S04]  /*198c0*/  LDL.LU R12, [R1+0x248] ;  /* 0x00024800010c7983 */ /* 0x002f280000300800 */
[----:B------:R1:W-:Y:S04]  /*198d0*/  STS.U16 [R3+0x21500], R14 ;  /* 0x0215000e03007388 */ /* 0x0003e80000000400 */
[----:B--2---:R-:W2:Y:S01]  /*198e0*/  LDL.LU R13, [R1+0x23c] ;  /* 0x00023c00010d7983 */ /* 0x004ea20000300800 */
[----:B0-----:R-:W-:-:S03]  /*198f0*/  FMNMX R4, R4, R10, !PT ;  /* 0x0000000a04047209 */ /* 0x001fc60007800000 */
[----:B------:R0:W-:Y:S04]  /*19900*/  STS.U16 [R3+0x21400], R15 ;  /* 0x0214000f03007388 */ /* 0x0001e80000000400 */
[----:B-1----:R-:W4:Y:S01]  /*19910*/  LDL.LU R14, [R1+0x240] ;  /* 0x00024000010e7983 */ /* 0x002f220000300800 */
[----:B------:R-:W-:-:S03]  /*19920*/  FMUL R10, R157, R2 ;  /* 0x000000029d0a7220 */ /* 0x000fc60000400000 */
[----:B------:R1:W-:Y:S04]  /*19930*/  STS.U16 [R3+0x21300], R16 ;  /* 0x0213001003007388 */ /* 0x0003e80000000400 */
[----:B0-----:R-:W2:Y:S01]  /*19940*/  LDL.LU R15, [R1+0x234] ;  /* 0x00023400010f7983 */ /* 0x001ea20000300800 */
[----:B------:R-:W-:-:S03]  /*19950*/  FMUL R156, R155, R2 ;  /* 0x000000029b9c7220 */ /* 0x000fc60000400000 */
[----:B------:R0:W-:Y:S01]  /*19960*/  STS.U16 [R3+0x21200], R17 ;  /* 0x0212001103007388 */ /* 0x0001e20000000400 */
[----:B------:R-:W-:-:S03]  /*19970*/  FMUL R157, R158, R2 ;  /* 0x000000029e9d7220 */ /* 0x000fc60000400000 */
[----:B-1----:R-:W4:Y:S01]  /*19980*/  LDL.LU R16, [R1+0x238] ;  /* 0x0002380001107983 */ /* 0x002f220000300800 */
[----:B------:R-:W-:-:S03]  /*19990*/  FMUL R160, R159, R2 ;  /* 0x000000029fa07220 */ /* 0x000fc60000400000 */
[----:B------:R1:W-:Y:S04]  /*199a0*/  STS.U16 [R3+0x21100], R18 ;  /* 0x0211001203007388 */ /* 0x0003e80000000400 */
[----:B0-----:R-:W4:Y:S04]  /*199b0*/  LDL.LU R17, [R1+0x22c] ;  /* 0x00022c0001117983 */ /* 0x001f280000300800 */
[----:B------:R-:W-:Y:S04]  /*199c0*/  STS.U16 [R3+0x21000], R19 ;  /* 0x0210001303007388 */ /* 0x000fe80000000400 */
[----:B------:R0:W-:Y:S04]  /*199d0*/  STS.U16 [R3+0x23000], R23 ;  /* 0x0230001703007388 */ /* 0x0001e80000000400 */
[----:B------:R0:W-:Y:S04]  /*199e0*/  STS.U16 [R3+0x23100], R22 ;  /* 0x0231001603007388 */ /* 0x0001e80000000400 */
[----:B-1----:R-:W2:Y:S01]  /*199f0*/  LDL.LU R18, [R1+0x230] ;  /* 0x0002300001127983 */ /* 0x002ea20000300800 */
[----:B0-----:R-:W-:-:S03]  /*19a00*/  FMUL R23, R154, R2 ;  /* 0x000000029a177220 */ /* 0x001fc60000400000 */
[----:B------:R-:W4:Y:S01]  /*19a10*/  LDL.LU R19, [R1+0x224] ;  /* 0x0002240001137983 */ /* 0x000f220000300800 */
[----:B------:R-:W-:-:S03]  /*19a20*/  FMUL R22, R152, R2 ;  /* 0x0000000298167220 */ /* 0x000fc60000400000 */
[----:B------:R-:W2:Y:S04]  /*19a30*/  LDL.LU R2, [R1+0x228] ;  /* 0x0002280001027983 */ /* 0x000ea80000300800 */
[----:B------:R-:W2:Y:S04]  /*19a40*/  LDL.LU R174, [R1+0x21c] ;  /* 0x00021c0001ae7983 */ /* 0x000ea80000300800 */
[----:B------:R-:W4:Y:S04]  /*19a50*/  LDL.LU R175, [R1+0x220] ;  /* 0x0002200001af7983 */ /* 0x000f280000300800 */
[----:B------:R-:W2:Y:S04]  /*19a60*/  LDL.LU R176, [R1+0x214] ;  /* 0x0002140001b07983 */ /* 0x000ea80000300800 */
[----:B------:R-:W4:Y:S04]  /*19a70*/  LDL.LU R177, [R1+0x218] ;  /* 0x0002180001b17983 */ /* 0x000f280000300800 */
[----:B------:R-:W4:Y:S04]  /*19a80*/  LDL.LU R178, [R1+0x20c] ;  /* 0x00020c0001b27983 */ /* 0x000f280000300800 */
[----:B------:R-:W3:Y:S04]  /*19a90*/  LDL.LU R179, [R1+0x210] ;  /* 0x0002100001b37983 */ /* 0x000ee80000300800 */
[----:B------:R-:W2:Y:S04]  /*19aa0*/  LDL.LU R180, [R1+0x204] ;  /* 0x0002040001b47983 */ /* 0x000ea80000300800 */
[----:B------:R-:W4:Y:S04]  /*19ab0*/  LDL.LU R181, [R1+0x208] ;  /* 0x0002080001b57983 */ /* 0x000f280000300800 */
[----:B------:R-:W3:Y:S01]  /*19ac0*/  LDL.LU R173, [R1+0x200] ;  /* 0x0002000001ad7983 */ /* 0x000ee20000300800 */
[----:B------:R-:W-:-:S03]  /*19ad0*/  ISETP.GT.U32.AND.EX P2, PT, R11, RZ, PT, P2 ;  /* 0x000000ff0b00720c */ /* 0x000fc60003f44120 */
[----:B------:R-:W0:Y:S01]  /*19ae0*/  SHFL.BFLY PT, R11, R5, 0x1, 0x1f ;  /* 0x0c201f00050b7f89 */ /* 0x000e2200000e0000 */
[----:B------:R-:W-:Y:S02]  /*19af0*/  FSEL R22, R22, -INF , !P1 ;  /* 0xff80000016167808 */ /* 0x000fe40004800000 */
[----:B0-----:R-:W-:Y:S02]  /*19b00*/  FMNMX R11, R5, R11, !PT ;  /* 0x0000000b050b7209 */ /* 0x001fe40007800000 */
[----:B------:R-:W0:Y:S02]  /*19b10*/  SHFL.BFLY PT, R5, R4, 0x1, 0x1f ;  /* 0x0c201f0004057f89 */ /* 0x000e2400000e0000 */
[----:B------:R-:W-:Y:S02]  /*19b20*/  FMNMX R11, R11, R228, !PT ;  /* 0x000000e40b0b7209 */ /* 0x000fe40007800000 */
[----:B------:R-:W-:Y:S01]  /*19b30*/  FSEL R21, R21, -INF , !P0 ;  /* 0xff80000015157808 */ /* 0x000fe20004000000 */
[----:B------:R1:W-:Y:S01]  /*19b40*/  STS.U16 [R3+0x22e00], R170 ;  /* 0x022e00aa03007388 */ /* 0x0003e20000000400 */
[----:B------:R-:W-:-:S02]  /*19b50*/  FSEL R23, R23, -INF , !P4 ;  /* 0xff80000017177808 */ /* 0x000fc40006000000 */
[----:B------:R-:W-:Y:S01]  /*19b60*/  FSEL R156, R156, -INF , !P3 ;  /* 0xff8000009c9c7808 */ /* 0x000fe20005800000 */
[----:B------:R1:W-:Y:S01]  /*19b70*/  STS.U16 [R3+0x22f00], R168 ;  /* 0x022f00a803007388 */ /* 0x0003e20000000400 */
[----:B------:R-:W-:Y:S01]  /*19b80*/  FSEL R157, R157, -INF , !P2 ;  /* 0xff8000009d9d7808 */ /* 0x000fe20005000000 */
[--C-:B-1----:R-:W-:Y:S01]  /*19b90*/  FADD R170, R7, -R11.reuse ;  /* 0x8000000b07aa7221 */ /* 0x102fe20000000000 */
[----:B------:R-:W-:Y:S01]  /*19ba0*/  FADD R168, R6, -R11 ;  /* 0x8000000b06a87221 */ /* 0x000fe20000000000 */
[----:B------:R-:W-:Y:S02]  /*19bb0*/  FMNMX R6, R23, R156, !PT ;  /* 0x0000009c17067209 */ /* 0x000fe40007800000 */
[----:B0-----:R-:W-:Y:S02]  /*19bc0*/  FMNMX R7, R4, R5, !PT ;  /* 0x0000000504077209 */ /* 0x001fe40007800000 */
[----:B------:R-:W-:Y:S02]  /*19bd0*/  FMNMX R4, R22, R21, !PT ;  /* 0x0000001516047209 */ /* 0x000fe40007800000 */
[----:B------:R-:W-:-:S02]  /*19be0*/  FSEL R10, R10, -INF , !P5 ;  /* 0xff8000000a0a7808 */ /* 0x000fc40006800000 */
[----:B------:R-:W-:Y:S02]  /*19bf0*/  FMNMX R4, R169, R4, !PT ;  /* 0x00000004a9047209 */ /* 0x000fe40007800000 */
[----:B------:R-:W-:Y:S02]  /*19c00*/  FSEL R160, R160, -INF , !P6 ;  /* 0xff800000a0a07808 */ /* 0x000fe40007000000 */
[----:B------:R-:W-:Y:S02]  /*19c10*/  FMNMX R6, R157, R6, !PT ;  /* 0x000000069d067209 */ /* 0x000fe40007800000 */
[----:B------:R-:W-:Y:S02]  /*19c20*/  FMNMX R4, R10, R4, !PT ;  /* 0x000000040a047209 */ /* 0x000fe40007800000 */
[----:B------:R-:W-:Y:S01]  /*19c30*/  FMNMX R6, R160, R6, !PT ;  /* 0x00000006a0067209 */ /* 0x000fe20007800000 */
[----:B------:R0:W-:Y:S01]  /*19c40*/  STS.U16 [R3+0x21e00], R238 ;  /* 0x021e00ee03007388 */ /* 0x0001e20000000400 */
[----:B------:R-:W-:-:S03]  /*19c50*/  FADD R167, R9, -R11 ;  /* 0x8000000b09a77221 */ /* 0x000fc60000000000 */
[----:B------:R1:W-:Y:S04]  /*19c60*/  STS.U16 [R3+0x21f00], R235 ;  /* 0x021f00eb03007388 */ /* 0x0003e80000000400 */
[----:B------:R1:W-:Y:S04]  /*19c70*/  STS.U16 [R3+0x22000], R230 ;  /* 0x022000e603007388 */ /* 0x0003e80000000400 */
[----:B0-----:R-:W4:Y:S04]  /*19c80*/  LDL.LU R238, [R1+0x380] ;  /* 0x0003800001ee7983 */ /* 0x001f280000300800 */
[----:B-1----:R-:W4:Y:S04]  /*19c90*/  LDL.LU R235, [R1+0x384] ;  /* 0x0003840001eb7983 */ /* 0x002f280000300800 */
[----:B------:R-:W0:Y:S04]  /*19ca0*/  SHFL.BFLY PT, R9, R4, 0x2, 0x1f ;  /* 0x0c401f0004097f89 */ /* 0x000e2800000e0000 */
[----:B------:R1:W-:Y:S04]  /*19cb0*/  STS.U16 [R3+0x22100], R195 ;  /* 0x022100c303007388 */ /* 0x0003e80000000400 */
[----:B------:R-:W4:Y:S04]  /*19cc0*/  LDL.LU R230, [R1+0x390] ;  /* 0x0003900001e67983 */ /* 0x000f280000300800 */
[----:B------:R-:W0:Y:S04]  /*19cd0*/  SHFL.BFLY PT, R152, R6, 0x2, 0x1f ;  /* 0x0c401f0006987f89 */ /* 0x000e2800000e0000 */
[----:B------:R1:W-:Y:S04]  /*19ce0*/  STS.U16 [R3+0x22200], R193 ;  /* 0x022200c103007388 */ /* 0x0003e80000000400 */
[----:B-1----:R-:W4:Y:S04]  /*19cf0*/  LDL.LU R195, [R1+0x394] ;  /* 0x0003940001c37983 */ /* 0x002f280000300800 */
[----:B------:R1:W-:Y:S04]  /*19d00*/  STS.U16 [R3+0x22300], R192 ;  /* 0x022300c003007388 */ /* 0x0003e80000000400 */
[----:B------:R-:W4:Y:S04]  /*19d10*/  LDL.LU R193, [R1+0x3a0] ;  /* 0x0003a00001c17983 */ /* 0x000f280000300800 */
[----:B------:R0:W-:Y:S04]  /*19d20*/  STS.U16 [R3+0x22400], R191 ;  /* 0x022400bf03007388 */ /* 0x0001e80000000400 */
[----:B-1----:R-:W4:Y:S04]  /*19d30*/  LDL.LU R192, [R1+0x3a4] ;  /* 0x0003a40001c07983 */ /* 0x002f280000300800 */
[----:B------:R1:W-:Y:S04]  /*19d40*/  STS.U16 [R3+0x22500], R190 ;  /* 0x022500be03007388 */ /* 0x0003e80000000400 */
[----:B0-----:R-:W4:Y:S04]  /*19d50*/  LDL.LU R191, [R1+0x3b0] ;  /* 0x0003b00001bf7983 */ /* 0x001f280000300800 */
[----:B------:R0:W-:Y:S04]  /*19d60*/  STS.U16 [R3+0x22600], R189 ;  /* 0x022600bd03007388 */ /* 0x0001e80000000400 */
[----:B-1----:R-:W4:Y:S01]  /*19d70*/  LDL.LU R190, [R1+0x3b4] ;  /* 0x0003b40001be7983 */ /* 0x002f220000300800 */
[----:B------:R-:W-:-:S03]  /*19d80*/  FADD R5, -R11, R228 ;  /* 0x000000e40b057221 */ /* 0x000fc60000000100 */
[----:B------:R1:W-:Y:S04]  /*19d90*/  STS.U16 [R3+0x22700], R188 ;  /* 0x022700bc03007388 */ /* 0x0003e80000000400 */
[----:B0-----:R-:W4:Y:S04]  /*19da0*/  LDL.LU R189, [R1+0x3c0] ;  /* 0x0003c00001bd7983 */ /* 0x001f280000300800 */
[----:B------:R0:W-:Y:S04]  /*19db0*/  STS.U16 [R3+0x22800], R187 ;  /* 0x022800bb03007388 */ /* 0x0001e80000000400 */
[----:B-1----:R-:W4:Y:S04]  /*19dc0*/  LDL.LU R188, [R1+0x3c4] ;  /* 0x0003c40001bc7983 */ /* 0x002f280000300800 */
[----:B------:R1:W-:Y:S04]  /*19dd0*/  STS.U16 [R3+0x22900], R186 ;  /* 0x022900ba03007388 */ /* 0x0003e80000000400 */
[----:B0-----:R-:W4:Y:S04]  /*19de0*/  LDL.LU R187, [R1+0x3d0] ;  /* 0x0003d00001bb7983 */ /* 0x001f280000300800 */
[----:B------:R0:W-:Y:S04]  /*19df0*/  STS.U16 [R3+0x22a00], R185 ;  /* 0x022a00b903007388 */ /* 0x0001e80000000400 */
[----:B-1----:R-:W4:Y:S01]  /*19e00*/  LDL.LU R186, [R1+0x3d4] ;  /* 0x0003d40001ba7983 */ /* 0x002f220000300800 */
[----:B------:R-:W-:-:S03]  /*19e10*/  FMUL R5, R5, 1.4426950216293334961 ;  /* 0x3fb8aa3b05057820 */ /* 0x000fc60000400000 */
[----:B------:R1:W-:Y:S04]  /*19e20*/  STS.U16 [R3+0x22b00], R184 ;  /* 0x022b00b803007388 */ /* 0x0003e80000000400 */
[----:B0-----:R-:W4:Y:S04]  /*19e30*/  LDL.LU R185, [R1+0x3e0] ;  /* 0x0003e00001b97983 */ /* 0x001f280000300800 */
[----:B------:R0:W-:Y:S04]  /*19e40*/  STS.U16 [R3+0x22c00], R183 ;  /* 0x022c00b703007388 */ /* 0x0001e80000000400 */
[----:B-1----:R-:W4:Y:S01]  /*19e50*/  LDL.LU R184, [R1+0x3e4] ;  /* 0x0003e40001b87983 */ /* 0x002f220000300800 */
[----:B------:R-:W-:-:S03]  /*19e60*/  FADD R166, R8, -R11 ;  /* 0x8000000b08a67221 */ /* 0x000fc60000000000 */
[----:B------:R1:W-:Y:S04]  /*19e70*/  STS.U16 [R3+0x22d00], R182 ;  /* 0x022d00b603007388 */ /* 0x0003e80000000400 */
[----:B0-----:R-:W4:Y:S01]  /*19e80*/  LDL.LU R183, [R1+0x3f0] ;  /* 0x0003f00001b77983 */ /* 0x001f220000300800 */
[----:B------:R-:W-:-:S03]  /*19e90*/  FMNMX R8, R7, R231, !PT ;  /* 0x000000e707087209 */ /* 0x000fc60007800000 */
[----:B-1----:R-:W4:Y:S01]  /*19ea0*/  LDL.LU R182, [R1+0x3f4] ;  /* 0x0003f40001b67983 */ /* 0x002f220000300800 */
[----:B------:R0:W3:Y:S03]  /*19eb0*/  MUFU.EX2 R7, R5 ;  /* 0x0000000500077308 */ /* 0x0000e60000000800 */
[----:B------:R1:W-:Y:S01]  /*19ec0*/  STL [R1+0x1298], R157 ;  /* 0x0012989d01007387 */ /* 0x0003e20000100800 */
[----:B------:R-:W-:-:S03]  /*19ed0*/  FADD R162, R162, -R8 ;  /* 0x80000008a2a27221 */ /* 0x000fc60000000000 */
[----:B------:R-:W-:Y:S04]  /*19ee0*/  STS.U16 [R3+0x23300], R240 ;  /* 0x023300f003007388 */ /* 0x000fe80000000400 */
[----:B-1----:R-:W4:Y:S04]  /*19ef0*/  LDL.LU R157, [R1+0x2d4] ;  /* 0x0002d400019d7983 */ /* 0x002f280000300800 */
[----:B------:R1:W-:Y:S01]  /*19f00*/  STL [R1+0x129c], R160 ;  /* 0x00129ca001007387 */ /* 0x0003e20000100800 */
[----:B0-----:R-:W-:-:S03]  /*19f10*/  FMNMX R5, R4, R9, !PT ;  /* 0x0000000904057209 */ /* 0x001fc60007800000 */
[----:B------:R-:W-:Y:S04]  /*19f20*/  STS.U16 [R3+0x23400], R247 ;  /* 0x023400f703007388 */ /* 0x000fe80000000400 */
[----:B-1----:R-:W4:Y:S04]  /*19f30*/  LDL.LU R160, [R1+0x2e0] ;  /* 0x0002e00001a07983 */ /* 0x002f280000300800 */
[----:B------:R0:W-:Y:S01]  /*19f40*/  STL [R1+0x12a0], R11 ;  /* 0x0012a00b01007387 */ /* 0x0001e20000100800 */
[----:B------:R-:W-:-:S03]  /*19f50*/  FMNMX R4, R6, R152, !PT ;  /* 0x0000009806047209 */ /* 0x000fc60007800000 */
[----:B------:R1:W-:Y:S04]  /*19f60*/  STS.U16 [R3+0x23500], R252 ;  /* 0x023500fc03007388 */ /* 0x0003e80000000400 */
[----:B0-----:R-:W4:Y:S04]  /*19f70*/  LDL.LU R11, [R1+0x2dc] ;  /* 0x0002dc00010b7983 */ /* 0x001f280000300800 */
[----:B------:R-:W4:Y:S04]  /*19f80*/  LDL.LU R228, [R1+0x378] ;  /* 0x0003780001e47983 */ /* 0x000f280000300800 */
[----:B------:R-:W4:Y:S01]  /*19f90*/  LDL.LU R240, [R1+0x374] ;  /* 0x0003740001f07983 */ /* 0x000f220000300800 */
[----:B------:R-:W-:-:S03]  /*19fa0*/  FMUL R6, R162, 1.4426950216293334961 ;  /* 0x3fb8aa3ba2067820 */ /* 0x000fc60000400000 */
[----:B------:R-:W4:Y:S04]  /*19fb0*/  LDL.LU R247, [R1+0x370] ;  /* 0x0003700001f77983 */ /* 0x000f280000300800 */
[----:B-1----:R-:W4:Y:S04]  /*19fc0*/  LDL.LU R252, [R1+0x36c] ;  /* 0x00036c0001fc7983 */ /* 0x002f280000300800 */
[----:B------:R0:W-:Y:S04]  /*19fd0*/  STS.U16 [R3+0x23600], R249 ;  /* 0x023600f903007388 */ /* 0x0001e80000000400 */
[----:B------:R1:W-:Y:S01]  /*19fe0*/  STS.U16 [R3+0x23700], R248 ;  /* 0x023700f803007388 */ /* 0x0003e20000000400 */
[----:B------:R-:W-:-:S03]  /*19ff0*/  FADD R162, R164, -R8 ;  /* 0x80000008a4a27221 */ /* 0x000fc60000000000 */
[----:B------:R1:W-:Y:S04]  /*1a000*/  STS.U16 [R3+0x23800], R243 ;  /* 0x023800f303007388 */ /* 0x0003e80000000400 */
[----:B0-----:R-:W4:Y:S04]  /*1a010*/  LDL.LU R249, [R1+0x368] ;  /* 0x0003680001f97983 */ /* 0x001f280000300800 */
[----:B-1----:R-:W4:Y:S01]  /*1a020*/  LDL.LU R248, [R1+0x364] ;  /* 0x0003640001f87983 */ /* 0x002f220000300800 */
[----:B------:R-:W-:-:S03]  /*1a030*/  FADD R165, R163, -R8 ;  /* 0x80000008a3a57221 */ /* 0x000fc60000000000 */
[----:B------:R-:W4:Y:S01]  /*1a040*/  LDL.LU R243, [R1+0x360] ;  /* 0x0003600001f37983 */ /* 0x000f220000300800 */
[----:B------:R0:W-:Y:S03]  /*1a050*/  MUFU.EX2 R164, R6 ;  /* 0x0000000600a47308 */ /* 0x0001e60000000800 */
[----:B------:R1:W-:Y:S01]  /*1a060*/  STS.U16 [R3+0x23900], R241 ;  /* 0x023900f103007388 */ /* 0x0003e20000000400 */
[----:B------:R-:W-:-:S03]  /*1a070*/  FADD R163, R161, -R8 ;  /* 0x80000008a1a37221 */ /* 0x000fc60000000000 */
[----:B------:R2:W-:Y:S01]  /*1a080*/  STS.U16 [R3+0x23a00], R239 ;  /* 0x023a00ef03007388 */ /* 0x0005e20000000400 */
[----:B0-----:R-:W-:-:S03]  /*1a090*/  FADD R6, -R8, R231 ;  /* 0x000000e708067221 */ /* 0x001fc60000000100 */
[----:B------:R0:W-:Y:S04]  /*1a0a0*/  STS.U16 [R3+0x23b00], R237 ;  /* 0x023b00ed03007388 */ /* 0x0001e80000000400 */
[----:B-1----:R-:W4:Y:S04]  /*1a0b0*/  LDL.LU R241, [R1+0x35c] ;  /* 0x00035c0001f17983 */ /* 0x002f280000300800 */
[----:B--2---:R-:W2:Y:S04]  /*1a0c0*/  LDL.LU R239, [R1+0x358] ;  /* 0x0003580001ef7983 */ /* 0x004ea80000300800 */
[----:B0-----:R-:W2:Y:S04]  /*1a0d0*/  LDL.LU R237, [R1+0x354] ;  /* 0x0003540001ed7983 */ /* 0x001ea80000300800 */
[----:B------:R0:W-:Y:S01]  /*1a0e0*/  STL [R1+0x12a4], R8 ;  /* 0x0012a40801007387 */ /* 0x0001e20000100800 */
[----:B---3--:R-:W-:-:S03]  /*1a0f0*/  FMUL R173, R173, R7 ;  /* 0x00000007adad7220 */ /* 0x008fc60000400000 */
[----:B------:R1:W-:Y:S01]  /*1a100*/  STS.U16 [R3+0x23c00], R236 ;  /* 0x023c00ec03007388 */ /* 0x0003e20000000400 */
[----:B------:R-:W-:-:S03]  /*1a110*/  FMUL R180, R180, R7 ;  /* 0x00000007b4b47220 */ /* 0x000fc60000400000 */
[----:B------:R3:W-:Y:S04]  /*1a120*/  STS.U16 [R3+0x23d00], R234 ;  /* 0x023d00ea03007388 */ /* 0x0007e80000000400 */
[----:B0-----:R-:W2:Y:S04]  /*1a130*/  LDL.LU R8, [R1+0x2e8] ;  /* 0x0002e80001087983 */ /* 0x001ea80000300800 */
[----:B------:R-:W2:Y:S04]  /*1a140*/  LDL.LU R231, [R1+0x350] ;  /* 0x0003500001e77983 */ /* 0x000ea80000300800 */
[----:B-1----:R-:W2:Y:S04]  /*1a150*/  LDL.LU R236, [R1+0x34c] ;  /* 0x00034c0001ec7983 */ /* 0x002ea80000300800 */
[----:B---3--:R-:W3:Y:S04]  /*1a160*/  LDL.LU R234, [R1+0x348] ;  /* 0x0003480001ea7983 */ /* 0x008ee80000300800 */
[----:B------:R0:W-:Y:S01]  /*1a170*/  STS.U16 [R3+0x23e00], R229 ;  /* 0x023e00e503007388 */ /* 0x0001e20000000400 */
[----:B------:R-:W-:-:S03]  /*1a180*/  FMUL R179, R179, R7 ;  /* 0x00000007b3b37220 */ /* 0x000fc60000400000 */
[----:B------:R-:W-:Y:S04]  /*1a190*/  STS.U16 [R3+0x20200], R43 ;  /* 0x0202002b03007388 */ /* 0x000fe80000000400 */
[----:B------:R-:W-:Y:S04]  /*1a1a0*/  STS.U16 [R3+0x20300], R42 ;  /* 0x0203002a03007388 */ /* 0x000fe80000000400 */
[----:B0-----:R-:W3:Y:S04]  /*1a1b0*/  LDL.LU R229, [R1+0x344] ;  /* 0x0003440001e57983 */ /* 0x001ee80000300800 */
[----:B------:R-:W-:Y:S04]  /*1a1c0*/  STS.U16 [R3+0x20600], R39 ;  /* 0x0206002703007388 */ /* 0x000fe80000000400 */
[----:B------:R-:W-:Y:S04]  /*1a1d0*/  STS.U16 [R3+0x20700], R38 ;  /* 0x0207002603007388 */ /* 0x000fe80000000400 */
[----:B------:R-:W-:Y:S04]  /*1a1e0*/  STS.U16 [R3+0x20a00], R35 ;  /* 0x020a002303007388 */ /* 0x000fe80000000400 */
[----:B------:R-:W-:Y:S04]  /*1a1f0*/  STS.U16 [R3+0x21900], R246 ;  /* 0x021900f603007388 */ /* 0x000fe80000000400 */
[----:B------:R-:W-:Y:S04]  /*1a200*/  STS.U16 [R3+0x21b00], R245 ;  /* 0x021b00f503007388 */ /* 0x000fe80000000400 */
[----:B------:R-:W-:Y:S04]  /*1a210*/  STS.U16 [R3+0x23f00], R194 ;  /* 0x023f00c203007388 */ /* 0x000fe80000000400 */
[----:B------:R0:W-:Y:S01]  /*1a220*/  STL [R1+0x12a8], R3 ;  /* 0x0012a80301007387 */ /* 0x0001e20000100800 */
[-C--:B------:R-:W-:Y:S01]  /*1a230*/  FMUL R176, R176, R7.reuse ;  /* 0x00000007b0b07220 */ /* 0x080fe20000400000 */
[-C--:B----4-:R-:W-:Y:S01]  /*1a240*/  FMUL R175, R175, R7.reuse ;  /* 0x00000007afaf7220 */ /* 0x090fe20000400000 */
[-C--:B------:R-:W-:Y:S01]  /*1a250*/  FMUL R19, R19, R7.reuse ;  /* 0x0000000713137220 */ /* 0x080fe20000400000 */
[-C--:B------:R-:W-:Y:S01]  /*1a260*/  FMUL R18, R18, R7.reuse ;  /* 0x0000000712127220 */ /* 0x080fe20000400000 */
[-C--:B------:R-:W-:Y:S01]  /*1a270*/  FMUL R15, R15, R7.reuse ;  /* 0x000000070f0f7220 */ /* 0x080fe20000400000 */
[-C--:B------:R-:W-:Y:S01]  /*1a280*/  FMUL R14, R14, R7.reuse ;  /* 0x000000070e0e7220 */ /* 0x080fe20000400000 */
[-C--:B------:R-:W-:Y:S01]  /*1a290*/  FMUL R227, R227, R7.reuse ;  /* 0x00000007e3e37220 */ /* 0x080fe20000400000 */
[-C--:B------:R-:W-:Y:S01]  /*1a2a0*/  FMUL R226, R226, R7.reuse ;  /* 0x00000007e2e27220 */ /* 0x080fe20000400000 */
[-C--:B------:R-:W-:Y:S01]  /*1a2b0*/  FMUL R223, R223, R7.reuse ;  /* 0x00000007dfdf7220 */ /* 0x080fe20000400000 */
[----:B0-----:R-:W4:Y:S04]  /*1a2c0*/  LDL.LU R3, [R1+0x2e4] ;  /* 0x0002e40001037983 */ /* 0x001f280000300800 */
[----:B------:R-:W3:Y:S04]  /*1a2d0*/  LDL.LU R194, [R1+0x340] ;  /* 0x0003400001c27983 */ /* 0x000ee80000300800 */
[----:B------:R0:W-:Y:S01]  /*1a2e0*/  STL [R1+0x12ac], R173 ;  /* 0x0012acad01007387 */ /* 0x0001e20000100800 */
[-C--:B------:R-:W-:Y:S01]  /*1a2f0*/  FMUL R222, R222, R7.reuse ;  /* 0x00000007dede7220 */ /* 0x080fe20000400000 */
[-C--:B------:R-:W-:Y:S01]  /*1a300*/  FMUL R219, R219, R7.reuse ;  /* 0x00000007dbdb7220 */ /* 0x080fe20000400000 */
[-C--:B------:R-:W-:Y:S01]  /*1a310*/  FMUL R218, R218, R7.reuse ;  /* 0x00000007dada7220 */ /* 0x080fe20000400000 */
[-C--:B------:R-:W-:Y:S01]  /*1a320*/  FMUL R215, R215, R7.reuse ;  /* 0x00000007d7d77220 */ /* 0x080fe20000400000 */
[----:B------:R-:W-:Y:S01]  /*1a330*/  FMUL R34, R34, R7 ;  /* 0x0000000722227220 */ /* 0x000fe20000400000 */
[----:B------:R-:W1:Y:S04]  /*1a340*/  SHFL.BFLY PT, R9, R5, 0x1, 0x1f ;  /* 0x0c201f0005097f89 */ /* 0x000e6800000e0000 */
[----:B0-----:R-:W2:Y:S04]  /*1a350*/  LDL.LU R173, [R1+0x2ec] ;  /* 0x0002ec0001ad7983 */ /* 0x001ea80000300800 */
[----:B------:R0:W-:Y:S04]  /*1a360*/  STL [R1+0x12b0], R180 ;  /* 0x0012b0b401007387 */ /* 0x0001e80000100800 */
[----:B------:R-:W1:Y:S01]  /*1a370*/  SHFL.BFLY PT, R152, R4, 0x1, 0x1f ;  /* 0x0c201f0004987f89 */ /* 0x000e6200000e0000 */
[----:B------:R0:W-:Y:S06]  /*1a380*/  MEMBAR.ALL.CTA ;  /* 0x0000000000007992 */ /* 0x0001ec0000008000 */
[----:B0-----:R-:W0:Y:S04]  /*1a390*/  FENCE.VIEW.ASYNC.S ;  /* 0x00000000000073c6 */ /* 0x001e280000000000 */
[----:B------:R-:W4:Y:S04]  /*1a3a0*/  LDL.LU R180, [R1+0x2f4] ;  /* 0x0002f40001b47983 */ /* 0x000f280000300800 */
[----:B------:R1:W-:Y:S04]  /*1a3b0*/  STL [R1+0x12b4], R179 ;  /* 0x0012b4b301007387 */ /* 0x0003e80000100800 */
[----:B-1----:R-:W3:Y:S04]  /*1a3c0*/  LDL.LU R179, [R1+0x2fc] ;  /* 0x0002fc0001b37983 */ /* 0x002ee80000300800 */
[----:B------:R1:W-:Y:S04]  /*1a3d0*/  STL [R1+0x12b8], R176 ;  /* 0x0012b8b001007387 */ /* 0x0003e80000100800 */
[----:B-1----:R-:W2:Y:S04]  /*1a3e0*/  LDL.LU R176, [R1+0x2f8] ;  /* 0x0002f80001b07983 */ /* 0x002ea80000300800 */
[----:B------:R1:W-:Y:S04]  /*1a3f0*/  STL [R1+0x12bc], R175 ;  /* 0x0012bcaf01007387 */ /* 0x0003e80000100800 */
[----:B-1----:R-:W4:Y:S04]  /*1a400*/  LDL.LU R175, [R1+0x304] ;  /* 0x0003040001af7983 */ /* 0x002f280000300800 */
        /* <DEDUP_REMOVED lines=22> */
[----:B------:R-:W4:Y:S04]  /*1a570*/  LDL.LU R246, [R1+0x408] ;  /* 0x0004080001f67983 */ /* 0x000f280000300800 */
[----:B------:R-:W3:Y:S04]  /*1a580*/  LDL.LU R245, [R1+0x40c] ;  /* 0x00040c0001f57983 */ /* 0x000ee80000300800 */
[----:B------:R-:W2:Y:S04]  /*1a590*/  LDL.LU R155, [R1+0x418] ;  /* 0x00041800019b7983 */ /* 0x000ea80000300800 */
[----:B------:R1:W-:Y:S04]  /*1a5a0*/  STL [R1+0x2f0], R34 ;  /* 0x0002f02201007387 */ /* 0x0003e80000100800 */
[----:B------:R-:W3:Y:S04]  /*1a5b0*/  LDL.LU R154, [R1+0x41c] ;  /* 0x00041c00019a7983 */ /* 0x000ee80000300800 */
[----:B------:R-:W4:Y:S04]  /*1a5c0*/  LDL.LU R151, [R1+0x428] ;  /* 0x0004280001977983 */ /* 0x000f280000300800 */
[----:B------:R-:W2:Y:S04]  /*1a5d0*/  LDL.LU R150, [R1+0x42c] ;  /* 0x00042c0001967983 */ /* 0x000ea80000300800 */
        /* <DEDUP_REMOVED lines=52> */
[----:B------:R-:W-:-:S03]  /*1a920*/  FMNMX R9, R5, R9, !PT ;  /* 0x0000000905097209 */ /* 0x000fc60007800000 */
[----:B------:R-:W3:Y:S01]  /*1a930*/  LDL.LU R142, [R1+0x5d8] ;  /* 0x0005d800018e7983 */ /* 0x000ee20000300800 */
[----:B------:R-:W-:-:S03]  /*1a940*/  FMNMX R152, R4, R152, !PT ;  /* 0x0000009804987209 */ /* 0x000fc60007800000 */
[----:B------:R-:W3:Y:S04]  /*1a950*/  LDL.LU R143, [R1+0x5dc] ;  /* 0x0005dc00018f7983 */ /* 0x000ee80000300800 */
[----:B------:R-:W3:Y:S04]  /*1a960*/  LDL.LU R146, [R1+0x5e8] ;  /* 0x0005e80001927983 */ /* 0x000ee80000300800 */
[----:B------:R-:W3:Y:S04]  /*1a970*/  LDL.LU R147, [R1+0x5ec] ;  /* 0x0005ec0001937983 */ /* 0x000ee80000300800 */
[----:B------:R-:W3:Y:S04]  /*1a980*/  LDL.LU R5, [R1+0x5f8] ;  /* 0x0005f80001057983 */ /* 0x000ee80000300800 */
[----:B------:R-:W3:Y:S04]  /*1a990*/  LDL.LU R4, [R1+0x5fc] ;  /* 0x0005fc0001047983 */ /* 0x000ee80000300800 */
[----:B-1----:R-:W3:Y:S01]  /*1a9a0*/  LDL.64 R34, [R1+0xa98] ;  /* 0x000a980001227983 */ /* 0x002ee20000100a00 */
[----:B------:R-:W-:Y:S01]  /*1a9b0*/  FMUL R6, R6, 1.4426950216293334961 ;  /* 0x3fb8aa3b06067820 */ /* 0x000fe20000400000 */
[----:B------:R-:W-:Y:S01]  /*1a9c0*/  FMUL R170, R170, 1.4426950216293334961 ;  /* 0x3fb8aa3baaaa7820 */ /* 0x000fe20000400000 */
[----:B------:R-:W-:Y:S01]  /*1a9d0*/  FMUL R168, R168, 1.4426950216293334961 ;  /* 0x3fb8aa3ba8a87820 */ /* 0x000fe20000400000 */
[----:B------:R-:W-:Y:S01]  /*1a9e0*/  FMUL R167, R167, 1.4426950216293334961 ;  /* 0x3fb8aa3ba7a77820 */ /* 0x000fe20000400000 */
[----:B------:R-:W-:-:S02]  /*1a9f0*/  FMUL R166, R166, 1.4426950216293334961 ;  /* 0x3fb8aa3ba6a67820 */ /* 0x000fc40000400000 */
[----:B------:R-:W4:Y:S01]  /*1aa00*/  MUFU.EX2 R6, R6 ;  /* 0x0000000600067308 */ /* 0x000f220000000800 */
[----:B------:R-:W-:Y:S01]  /*1aa10*/  FMUL R165, R165, 1.4426950216293334961 ;  /* 0x3fb8aa3ba5a57820 */ /* 0x000fe20000400000 */
[----:B------:R-:W-:Y:S01]  /*1aa20*/  FMUL R162, R162, 1.4426950216293334961 ;  /* 0x3fb8aa3ba2a27820 */ /* 0x000fe20000400000 */
[----:B------:R-:W-:Y:S01]  /*1aa30*/  FMUL R163, R163, 1.4426950216293334961 ;  /* 0x3fb8aa3ba3a37820 */ /* 0x000fe20000400000 */
[----:B------:R-:W-:-:S04]  /*1aa40*/  FMNMX R9, R9, R232, !PT ;  /* 0x000000e809097209 */ /* 0x000fc80007800000 */
[----:B------:R-:W-:Y:S01]  /*1aa50*/  MUFU.EX2 R170, R170 ;  /* 0x000000aa00aa7308 */ /* 0x000fe20000000800 */
[--C-:B------:R-:W-:Y:S01]  /*1aa60*/  FADD R158, R169, -R9.reuse ;  /* 0x80000009a99e7221 */ /* 0x100fe20000000000 */
[-C--:B------:R-:W-:Y:S01]  /*1aa70*/  FMUL R26, R26, R7.reuse ;  /* 0x000000071a1a7220 */ /* 0x080fe20000400000 */
[----:B------:R-:W3:Y:S05]  /*1aa80*/  LDL.LU R169, [R1+0x33c] ;  /* 0x00033c0001a97983 */ /* 0x000eea0000300800 */
[----:B------:R-:W1:Y:S08]  /*1aa90*/  MUFU.EX2 R168, R168 ;  /* 0x000000a800a87308 */ /* 0x000e700000000800 */
[----:B------:R-:W-:Y:S08]  /*1aaa0*/  MUFU.EX2 R167, R167 ;  /* 0x000000a700a77308 */ /* 0x000ff00000000800 */
[----:B------:R-:W-:Y:S08]  /*1aab0*/  MUFU.EX2 R166, R166 ;  /* 0x000000a600a67308 */ /* 0x000ff00000000800 */
[----:B------:R-:W0:Y:S08]  /*1aac0*/  MUFU.EX2 R165, R165 ;  /* 0x000000a500a57308 */ /* 0x000e300000000800 */
[----:B------:R-:W-:Y:S08]  /*1aad0*/  MUFU.EX2 R162, R162 ;  /* 0x000000a200a27308 */ /* 0x000ff00000000800 */
[----:B------:R-:W0:Y:S01]  /*1aae0*/  MUFU.EX2 R163, R163 ;  /* 0x000000a300a37308 */ /* 0x000e220000000800 */
[-C--:B------:R-:W-:Y:S01]  /*1aaf0*/  FMUL R25, R25, R7.reuse ;  /* 0x0000000719197220 */ /* 0x080fe20000400000 */
[-C--:B----4-:R-:W-:Y:S01]  /*1ab00*/  FMUL R151, R151, R6.reuse ;  /* 0x0000000697977220 */ /* 0x090fe20000400000 */
[-C--:B--2---:R-:W-:Y:S01]  /*1ab10*/  FMUL R150, R150, R6.reuse ;  /* 0x0000000696967220 */ /* 0x084fe20000400000 */
[-C--:B------:R-:W-:Y:S01]  /*1ab20*/  FMUL R24, R24, R6.reuse ;  /* 0x0000000618187220 */ /* 0x080fe20000400000 */
[-C--:B------:R-:W-:Y:S01]  /*1ab30*/  FMUL R251, R251, R7.reuse ;  /* 0x00000007fbfb7220 */ /* 0x080fe20000400000 */
[-C--:B------:R-:W-:Y:S01]  /*1ab40*/  FMUL R250, R250, R7.reuse ;  /* 0x00000007fafa7220 */ /* 0x080fe20000400000 */
[-C--:B------:R-:W-:Y:S01]  /*1ab50*/  FMUL R244, R244, R7.reuse ;  /* 0x00000007f4f47220 */ /* 0x080fe20000400000 */
[-C--:B------:R-:W-:Y:S01]  /*1ab60*/  FMUL R242, R242, R7.reuse ;  /* 0x00000007f2f27220 */ /* 0x080fe20000400000 */
[-C--:B------:R-:W-:Y:S01]  /*1ab70*/  FMUL R153, R153, R7.reuse ;  /* 0x0000000799997220 */ /* 0x080fe20000400000 */
[-C--:B------:R-:W-:Y:S01]  /*1ab80*/  FMUL R246, R246, R6.reuse ;  /* 0x00000006f6f67220 */ /* 0x080fe20000400000 */
[-C--:B------:R-:W-:Y:S01]  /*1ab90*/  FMUL R155, R155, R6.reuse ;  /* 0x000000069b9b7220 */ /* 0x080fe20000400000 */
[-C--:B---3--:R-:W-:Y:S01]  /*1aba0*/  FMUL R245, R245, R6.reuse ;  /* 0x00000006f5f57220 */ /* 0x088fe20000400000 */
        /* <DEDUP_REMOVED lines=59> */
[----:B------:R-:W-:Y:S01]  /*1af60*/  FMUL R149, R149, R7 ;  /* 0x0000000795957220 */ /* 0x000fe20000400000 */
        /* <DEDUP_REMOVED lines=23> */
[----:B------:R-:W-:Y:S01]  /*1b0e0*/  FADD R161, R10, -R9 ;  /* 0x800000090aa17221 */ /* 0x000fe20000000000 */
[-C--:B------:R-:W-:Y:S01]  /*1b0f0*/  FMUL R83, R83, R6.reuse ;  /* 0x0000000653537220 */ /* 0x080fe20000400000 */
[----:B------:R-:W-:Y:S01]  /*1b100*/  FMNMX R10, R152, R233, !PT ;  /* 0x000000e9980a7209 */ /* 0x000fe20007800000 */
[----:B------:R-:W-:Y:S01]  /*1b110*/  FMUL R86, R86, R6 ;  /* 0x0000000656567220 */ /* 0x000fe20000400000 */
[----:B-1----:R-:W-:Y:S01]  /*1b120*/  F2FP.F16.F32.PACK_AB R152, R168, R170 ;  /* 0x000000aaa898723e */ /* 0x002fe200000000ff */
        /* <DEDUP_REMOVED lines=33> */
[----:B------:R1:W-:Y:S04]  /*1b340*/  STL.64 [R1+0x1318], R34 ;  /* 0x0013182201007387 */ /* 0x0003e80000100a00 */
[----:B------:R2:W-:Y:S04]  /*1b350*/  STL [R1+0x1310], R32 ;  /* 0x0013102001007387 */ /* 0x0005e80000100800 */
[----:B------:R3:W-:Y:S04]  /*1b360*/  STL.64 [R1+0x1308], R30 ;  /* 0x0013081e01007387 */ /* 0x0007e80000100a00 */
[----:B------:R4:W-:Y:S01]  /*1b370*/  STL.64 [R1+0x1300], R28 ;  /* 0x0013001c01007387 */ /* 0x0009e20000100a00 */
[----:B-1----:R-:W-:-:S02]  /*1b380*/  MOV R34, R151 ;  /* 0x0000009700227202 */ /* 0x002fc40000000f00 */
[----:B------:R-:W-:Y:S01]  /*1b390*/  MOV R35, R150 ;  /* 0x0000009600237202 */ /* 0x000fe20000000f00 */
[----:B------:R1:W-:Y:S01]  /*1b3a0*/  STL.64 [R1+0x12f8], R26 ;  /* 0x0012f81a01007387 */ /* 0x0003e20000100a00 */
[----:B--2---:R-:W-:Y:S01]  /*1b3b0*/  MOV R32, R153 ;  /* 0x0000009900207202 */ /* 0x004fe20000000f00 */
[----:B------:R-:W-:Y:S01]  /*1b3c0*/  IMAD.MOV.U32 R150, RZ, RZ, R5 ;  /* 0x000000ffff967224 */ /* 0x000fe200078e0005 */
[----:B------:R-:W-:Y:S01]  /*1b3d0*/  MOV R151, R4 ;  /* 0x0000000400977202 */ /* 0x000fe20000000f00 */
[----:B------:R2:W-:Y:S01]  /*1b3e0*/  STL.64 [R1+0x12f0], R24 ;  /* 0x0012f01801007387 */ /* 0x0005e20000100a00 */
[----:B---3--:R-:W-:Y:S01]  /*1b3f0*/  MOV R30, R155 ;  /* 0x0000009b001e7202 */ /* 0x008fe20000000f00 */
[----:B------:R-:W-:Y:S01]  /*1b400*/  IMAD.MOV.U32 R31, RZ, RZ, R154 ;  /* 0x000000ffff1f7224 */ /* 0x000fe200078e009a */
[----:B----4-:R-:W-:Y:S02]  /*1b410*/  MOV R28, R244 ;  /* 0x000000f4001c7202 */ /* 0x010fe40000000f00 */
[----:B------:R-:W-:-:S02]  /*1b420*/  MOV R29, R242 ;  /* 0x000000f2001d7202 */ /* 0x000fc40000000f00 */
[----:B-1----:R-:W-:Y:S01]  /*1b430*/  MOV R26, R246 ;  /* 0x000000f6001a7202 */ /* 0x002fe20000000f00 */
[----:B------:R-:W-:Y:S01]  /*1b440*/  IMAD.MOV.U32 R27, RZ, RZ, R245 ;  /* 0x000000ffff1b7224 */ /* 0x000fe200078e00f5 */
[----:B0-----:R-:W-:Y:S02]  /*1b450*/  F2FP.F16.F32.PACK_AB R153, R164, R165 ;  /* 0x000000a5a499723e */ /* 0x001fe400000000ff */
[----:B--2---:R-:W-:Y:S02]  /*1b460*/  MOV R24, R251 ;  /* 0x000000fb00187202 */ /* 0x004fe40000000f00 */
[----:B------:R-:W-:Y:S02]  /*1b470*/  MOV R25, R250 ;  /* 0x000000fa00197202 */ /* 0x000fe40000000f00 */
[----:B------:R-:W-:Y:S02]  /*1b480*/  F2FP.F16.F32.PACK_AB R154, R166, R167 ;  /* 0x000000a7a69a723e */ /* 0x000fe400000000ff */
[----:B------:R-:W-:Y:S01]  /*1b490*/  F2FP.F16.F32.PACK_AB R155, R163, R162 ;  /* 0x000000a2a39b723e */ /* 0x000fe200000000ff */
[----:B------:R-:W-:Y:S06]  /*1b4a0*/  BAR.SYNC.DEFER_BLOCKING 0x0 ;  /* 0x0000000000007b1d */ /* 0x000fec0000010000 */
[----:B------:R-:W-:-:S06]  /*1b4b0*/  WARPGROUP.ARRIVE ;  /* 0x00000000000079c5 */ /* 0x000fcc0000000000 */
[----:B------:R-:W-:Y:S03]  /*1b4c0*/  HGMMA.64x256x16.F32 R24, R152, gdesc[UR4], R24, gsb0 ;  /* 0x03e0000498187df0 */ /* 0x000fe60008000818 */
[----:B------:R-:W-:Y:S02]  /*1b4d0*/  WARPGROUP.DEPBAR.LE gsb0, 0x0 ;  /* 0x00008000000079c5 */ /* 0x000fe40000010000 */
[----:B------:R-:W-:Y:S04]  /*1b4e0*/  STL.64 [R1+0x400], R24 ;  /* 0x0004001801007387 */ /* 0x000fe80000100a00 */
[----:B------:R-:W-:Y:S04]  /*1b4f0*/  STL.64 [R1+0x408], R26 ;  /* 0x0004081a01007387 */ /* 0x000fe80000100a00 */
[----:B------:R-:W-:Y:S04]  /*1b500*/  STL.64 [R1+0x410], R28 ;  /* 0x0004101c01007387 */ /* 0x000fe80000100a00 */
[----:B------:R-:W-:Y:S04]  /*1b510*/  STL.64 [R1+0x418], R30 ;  /* 0x0004181e01007387 */ /* 0x000fe80000100a00 */
[----:B------:R-:W-:Y:S04]  /*1b520*/  STL.64 [R1+0x420], R32 ;  /* 0x0004202001007387 */ /* 0x000fe80000100a00 */
[----:B------:R0:W-:Y:S04]  /*1b530*/  STL.64 [R1+0x428], R34 ;  /* 0x0004282201007387 */ /* 0x0001e80000100a00 */
        /* <DEDUP_REMOVED lines=58> */
[----:B0-----:R-:W2:Y:S04]  /*1b8e0*/  LDL.LU.64 R34, [R1+0x1318] ;  /* 0x0013180001227983 */ /* 0x001ea80000300a00 */
[----:B------:R-:W3:Y:S04]  /*1b8f0*/  LDL.LU R32, [R1+0x1310] ;  /* 0x0013100001207983 */ /* 0x000ee80000300800 */
[----:B------:R-:W4:Y:S04]  /*1b900*/  LDL.LU.64 R30, [R1+0x1308] ;  /* 0x00130800011e7983 */ /* 0x000f280000300a00 */
[----:B------:R-:W4:Y:S04]  /*1b910*/  LDL.LU.64 R28, [R1+0x1300] ;  /* 0x00130000011c7983 */ /* 0x000f280000300a00 */
[----:B------:R-:W4:Y:S04]  /*1b920*/  LDL.LU.64 R26, [R1+0x12f8] ;  /* 0x0012f800011a7983 */ /* 0x000f280000300a00 */
[----:B------:R-:W4:Y:S01]  /*1b930*/  LDL.LU.64 R24, [R1+0x12f0] ;  /* 0x0012f00001187983 */ /* 0x000f220000300a00 */
[----:B------:R-:W-:Y:S01]  /*1b940*/  FADD R4, -R9, R232 ;  /* 0x000000e809047221 */ /* 0x000fe20000000100 */
[----:B------:R-:W-:-:S03]  /*1b950*/  FADD R159, R22, -R9 ;  /* 0x80000009169f7221 */ /* 0x000fc60000000000 */
[----:B------:R-:W-:Y:S01]  /*1b960*/  FMUL R4, R4, 1.4426950216293334961 ;  /* 0x3fb8aa3b04047820 */ /* 0x000fe20000400000 */
[----:B------:R-:W-:Y:S01]  /*1b970*/  FADD R22, R21, -R9 ;  /* 0x8000000915167221 */ /* 0x000fe20000000000 */
[----:B------:R-:W-:Y:S02]  /*1b980*/  FADD R21, R156, -R10 ;  /* 0x8000000a9c157221 */ /* 0x000fe40000000000 */
[----:B------:R0:W1:Y:S01]  /*1b990*/  MUFU.EX2 R5, R4 ;  /* 0x0000000400057308 */ /* 0x0000620000000800 */
[----:B--2---:R-:W-:Y:S02]  /*1b9a0*/  R2UR UR58, R34 ;  /* 0x00000000223a72ca */ /* 0x004fe400000e0000 */
[----:B------:R-:W-:Y:S02]  /*1b9b0*/  R2UR UR59, R35 ;  /* 0x00000000233b72ca */ /* 0x000fe400000e0000 */
[----:B---3--:R-:W-:Y:S02]  /*1b9c0*/  MOV R242, R32 ;  /* 0x0000002000f27202 */ /* 0x008fe40000000f00 */
[----:B----4-:R-:W-:Y:S01]  /*1b9d0*/  MOV R244, R31 ;  /* 0x0000001f00f47202 */ /* 0x010fe20000000f00 */
[----:B------:R-:W-:Y:S01]  /*1b9e0*/  IMAD.MOV.U32 R245, RZ, RZ, R30 ;  /* 0x000000fffff57224 */ /* 0x000fe200078e001e */
[----:B------:R-:W-:-:S02]  /*1b9f0*/  MOV R250, R29 ;  /* 0x0000001d00fa7202 */ /* 0x000fc40000000f00 */
[----:B------:R-:W-:Y:S02]  /*1ba00*/  MOV R251, R28 ;  /* 0x0000001c00fb7202 */ /* 0x000fe40000000f00 */
[----:B------:R-:W-:Y:S01]  /*1ba10*/  MOV R246, R27 ;  /* 0x0000001b00f67202 */ /* 0x000fe20000000f00 */
[----:B------:R-:W-:Y:S01]  /*1ba20*/  IMAD.MOV.U32 R156, RZ, RZ, R26 ;  /* 0x000000ffff9c7224 */ /* 0x000fe200078e001a */
[----:B0-----:R-:W-:Y:S02]  /*1ba30*/  MOV R4, R25 ;  /* 0x0000001900047202 */ /* 0x001fe40000000f00 */
[----:B------:R-:W-:Y:S02]  /*1ba40*/  MOV R232, R24 ;  /* 0x0000001800e87202 */ /* 0x000fe40000000f00 */
[----:B------:R-:W2:Y:S04]  /*1ba50*/  LDL.LU.64 R24, [R1] ;  /* 0x0000000001187983 */ /* 0x000ea80000300a00 */
[----:B------:R-:W3:Y:S04]  /*1ba60*/  LDL.LU.64 R26, [R1+0x8] ;  /* 0x00000800011a7983 */ /* 0x000ee80000300a00 */
[----:B------:R-:W4:Y:S04]  /*1ba70*/  LDL.LU.64 R28, [R1+0x10] ;  /* 0x00001000011c7983 */ /* 0x000f280000300a00 */
[----:B------:R-:W2:Y:S04]  /*1ba80*/  LDL.LU.64 R30, [R1+0x18] ;  /* 0x00001800011e7983 */ /* 0x000ea80000300a00 */
[----:B------:R-:W3:Y:S04]  /*1ba90*/  LDL.LU.64 R32, [R1+0x20] ;  /* 0x0000200001207983 */ /* 0x000ee80000300a00 */
[----:B------:R-:W4:Y:S04]  /*1baa0*/  LDL.LU.64 R34, [R1+0x28] ;  /* 0x0000280001227983 */ /* 0x000f280000300a00 */
[----:B-1----:R-:W2:Y:S04]  /*1bab0*/  LDL.LU.64 R36, [R1+0x30] ;  /* 0x0000300001247983 */ /* 0x002ea80000300a00 */
[----:B------:R-:W3:Y:S04]  /*1bac0*/  LDL.LU.64 R38, [R1+0x38] ;  /* 0x0000380001267983 */ /* 0x000ee80000300a00 */
[----:B------:R-:W4:Y:S04]  /*1bad0*/  LDL.LU.64 R40, [R1+0x40] ;  /* 0x0000400001287983 */ /* 0x000f280000300a00 */
[----:B------:R-:W2:Y:S04]  /*1bae0*/  LDL.LU.64 R42, [R1+0x48] ;  /* 0x00004800012a7983 */ /* 0x000ea80000300a00 */
        /* <DEDUP_REMOVED lines=53> */
[----:B------:R-:W2:Y:S01]  /*1be40*/  LDL.LU.64 R150, [R1+0x1f8] ;  /* 0x0001f80001967983 */ /* 0x000ea20000300a00 */
        /* <DEDUP_REMOVED lines=29> */
[----:B------:R-:W-:Y:S01]  /*1c020*/  FMUL R202, R202, R6 ;  /* 0x00000006caca7220 */ /* 0x000fe20000400000 */
[----:B--2---:R-:W-:Y:S04]  /*1c030*/  STL.64 [R1+0x11b8], R150 ;  /* 0x0011b89601007387 */ /* 0x004fe80000100a00 */
[----:B----4-:R0:W-:Y:S02]  /*1c040*/  STL.64 [R1+0x11b0], R148 ;  /* 0x0011b09401007387 */ /* 0x0101e40000100a00 */
[----:B0-----:R-:W-:-:S02]  /*1c050*/  MOV R148, R215 ;  /* 0x000000d700947202 */ /* 0x001fc40000000f00 */
[----:B------:R-:W2:Y:S01]  /*1c060*/  LDL.LU R215, [R1+0x12e8] ;  /* 0x0012e80001d77983 */ /* 0x000ea20000300800 */
[----:B------:R-:W-:-:S03]  /*1c070*/  IMAD.MOV.U32 R149, RZ, RZ, R218 ;  /* 0x000000ffff957224 */ /* 0x000fc600078e00da */
[----:B------:R-:W4:Y:S04]  /*1c080*/  LDL.LU R218, [R1+0x12e4] ;  /* 0x0012e40001da7983 */ /* 0x000f280000300800 */
[----:B---3--:R-:W-:Y:S04]  /*1c090*/  STL.64 [R1+0x11a8], R146 ;  /* 0x0011a89201007387 */ /* 0x008fe80000100a00 */
[----:B------:R0:W-:Y:S02]  /*1c0a0*/  STL.64 [R1+0x11a0], R144 ;  /* 0x0011a09001007387 */ /* 0x0001e40000100a00 */
[----:B0-----:R-:W-:-:S02]  /*1c0b0*/  MOV R144, R219 ;  /* 0x000000db00907202 */ /* 0x001fc40000000f00 */
[----:B------:R-:W3:Y:S01]  /*1c0c0*/  LDL.LU R219, [R1+0x12e0] ;  /* 0x0012e00001db7983 */ /* 0x000ee20000300800 */
[----:B------:R-:W-:-:S03]  /*1c0d0*/  MOV R145, R222 ;  /* 0x000000de00917202 */ /* 0x000fc60000000f00 */
[----:B------:R-:W3:Y:S04]  /*1c0e0*/  LDL.LU R222, [R1+0x12dc] ;  /* 0x0012dc0001de7983 */ /* 0x000ee80000300800 */
[----:B------:R-:W-:Y:S04]  /*1c0f0*/  STL.64 [R1+0x1198], R142 ;  /* 0x0011988e01007387 */ /* 0x000fe80000100a00 */
[----:B------:R0:W-:Y:S02]  /*1c100*/  STL.64 [R1+0x1190], R140 ;  /* 0x0011908c01007387 */ /* 0x0001e40000100a00 */
[----:B0-----:R-:W-:-:S02]  /*1c110*/  MOV R140, R223 ;  /* 0x000000df008c7202 */ /* 0x001fc40000000f00 */
[----:B------:R-:W3:Y:S01]  /*1c120*/  LDL.LU R223, [R1+0x12d8] ;  /* 0x0012d80001df7983 */ /* 0x000ee20000300800 */
[----:B------:R-:W-:-:S03]  /*1c130*/  IMAD.MOV.U32 R141, RZ, RZ, R226 ;  /* 0x000000ffff8d7224 */ /* 0x000fc600078e00e2 */
[----:B------:R-:W3:Y:S04]  /*1c140*/  LDL.LU R226, [R1+0x12d4] ;  /* 0x0012d40001e27983 */ /* 0x000ee80000300800 */
[----:B------:R-:W-:Y:S04]  /*1c150*/  STL.64 [R1+0x1188], R138 ;  /* 0x0011888a01007387 */ /* 0x000fe80000100a00 */
        /* <DEDUP_REMOVED lines=24> */
[----:B------:R0:W-:Y:S04]  /*1c2e0*/  STL.64 [R1+0x1140], R120 ;  /* 0x0011407801007387 */ /* 0x0001e80000100a00 */
[----:B0-----:R-:W3:Y:S01]  /*1c2f0*/  LDL.LU R120, [R1+0x2f0] ;  /* 0x0002f00001787983 */ /* 0x001ee20000300800 */
[----:B------:R-:W-:-:S03]  /*1c300*/  MOV R121, R180 ;  /* 0x000000b400797202 */ /* 0x000fc60000000f00 */
[----:B------:R-:W3:Y:S04]  /*1c310*/  LDL.LU R180, [R1+0x12b0] ;  /* 0x0012b00001b47983 */ /* 0x000ee80000300800 */
[----:B------:R0:W-:Y:S02]  /*1c320*/  STL.64 [R1+0x1138], R118 ;  /* 0x0011387601007387 */ /* 0x0001e40000100a00 */
[----:B0-----:R-:W-:Y:S02]  /*1c330*/  MOV R118, R173 ;  /* 0x000000ad00767202 */ /* 0x001fe40000000f00 */
[----:B------:R-:W3:Y:S04]  /*1c340*/  LDL.LU R173, [R1+0x12ac] ;  /* 0x0012ac0001ad7983 */ /* 0x000ee80000300800 */
[----:B------:R0:W-:Y:S02]  /*1c350*/  STL.64 [R1+0x1130], R116 ;  /* 0x0011307401007387 */ /* 0x0001e40000100a00 */
[----:B0-----:R-:W-:Y:S01]  /*1c360*/  MOV R116, R3 ;  /* 0x0000000300747202 */ /* 0x001fe20000000f00 */
[----:B------:R-:W-:Y:S01]  /*1c370*/  IMAD.MOV.U32 R117, RZ, RZ, R8 ;  /* 0x000000ffff757224 */ /* 0x000fe200078e0008 */
[----:B------:R0:W5:Y:S04]  /*1c380*/  LDL.LU R3, [R1+0x12a8] ;  /* 0x0012a80001037983 */ /* 0x0001680000300800 */
[----:B------:R-:W3:Y:S04]  /*1c390*/  LDL.LU R8, [R1+0x12a4] ;  /* 0x0012a40001087983 */ /* 0x000ee80000300800 */
[----:B------:R1:W-:Y:S02]  /*1c3a0*/  STL.64 [R1+0x1128], R114 ;  /* 0x0011287201007387 */ /* 0x0003e40000100a00 */
[----:B-1----:R-:W-:-:S02]  /*1c3b0*/  MOV R114, R11 ;  /* 0x0000000b00727202 */ /* 0x002fc40000000f00 */
[----:B------:R-:W3:Y:S01]  /*1c3c0*/  LDL.LU R11, [R1+0x12a0] ;  /* 0x0012a000010b7983 */ /* 0x000ee20000300800 */
[----:B------:R-:W-:-:S03]  /*1c3d0*/  MOV R115, R160 ;  /* 0x000000a000737202 */ /* 0x000fc60000000f00 */
[----:B------:R-:W3:Y:S04]  /*1c3e0*/  LDL.LU R160, [R1+0x129c] ;  /* 0x00129c0001a07983 */ /* 0x000ee80000300800 */
[----:B------:R1:W-:Y:S02]  /*1c3f0*/  STL.64 [R1+0x1120], R112 ;  /* 0x0011207001007387 */ /* 0x0003e40000100a00 */
[----:B-1----:R-:W-:Y:S01]  /*1c400*/  MOV R112, R157 ;  /* 0x0000009d00707202 */ /* 0x002fe20000000f00 */
[----:B------:R-:W-:Y:S01]  /*1c410*/  IMAD.MOV.U32 R113, RZ, RZ, R20 ;  /* 0x000000ffff717224 */ /* 0x000fe200078e0014 */
[----:B------:R-:W3:Y:S04]  /*1c420*/  LDL.LU R157, [R1+0x1298] ;  /* 0x00129800019d7983 */ /* 0x000ee80000300800 */
[----:B------:R0:W5:Y:S04]  /*1c430*/  LDL.LU R20, [R1+0x1294] ;  /* 0x0012940001147983 */ /* 0x0001680000300800 */
[----:B------:R1:W-:Y:S01]  /*1c440*/  STL.64 [R1+0x1118], R110 ;  /* 0x0011186e01007387 */ /* 0x0003e20000100a00 */
[----:B------:R-:W-:Y:S01]  /*1c450*/  FMUL R203, R203, R6 ;  /* 0x00000006cbcb7220 */ /* 0x000fe20000400000 */
[----:B-1----:R-:W-:-:S02]  /*1c460*/  MOV R110, R172 ;  /* 0x000000ac006e7202 */ /* 0x002fc40000000f00 */
[----:B------:R-:W3:Y:S01]  /*1c470*/  LDL.LU R172, [R1+0x1290] ;  /* 0x0012900001ac7983 */ /* 0x000ee20000300800 */
[----:B------:R-:W-:-:S03]  /*1c480*/  MOV R111, R171 ;  /* 0x000000ab006f7202 */ /* 0x000fc60000000f00 */
[----:B------:R-:W3:Y:S04]  /*1c490*/  LDL.LU R171, [R1+0x128c] ;  /* 0x00128c0001ab7983 */ /* 0x000ee80000300800 */
[----:B------:R1:W-:Y:S01]  /*1c4a0*/  STL.64 [R1+0x1110], R108 ;  /* 0x0011106c01007387 */ /* 0x0003e20000100a00 */
[-C--:B------:R-:W-:Y:S01]  /*1c4b0*/  FMUL R204, R204, R7.reuse ;  /* 0x00000007cccc7220 */ /* 0x080fe20000400000 */
[----:B-1----:R-:W-:Y:S01]  /*1c4c0*/  MOV R108, R0 ;  /* 0x00000000006c7202 */ /* 0x002fe20000000f00 */
[----:B------:R-:W-:Y:S01]  /*1c4d0*/  IMAD.MOV.U32 R109, RZ, RZ, R198 ;  /* 0x000000ffff6d7224 */ /* 0x000fe200078e00c6 */
[----:B------:R-:W3:Y:S04]  /*1c4e0*/  LDL.LU R0, [R1+0x1288] ;  /* 0x0012880001007983 */ /* 0x000ee80000300800 */
[----:B------:R0:W5:Y:S04]  /*1c4f0*/  LDL.LU R198, [R1+0x1284] ;  /* 0x0012840001c67983 */ /* 0x0001680000300800 */
[----:B------:R1:W-:Y:S01]  /*1c500*/  STL.64 [R1+0x1108], R106 ;  /* 0x0011086a01007387 */ /* 0x0003e20000100a00 */
[----:B------:R-:W-:Y:S01]  /*1c510*/  FMUL R205, R205, R7 ;  /* 0x00000007cdcd7220 */ /* 0x000fe20000400000 */
[----:B------:R-:W-:Y:S01]  /*1c520*/  FMUL R206, R206, R6 ;  /* 0x00000006cece7220 */ /* 0x000fe20000400000 */
[----:B-1----:R-:W-:-:S02]  /*1c530*/  MOV R106, R199 ;  /* 0x000000c7006a7202 */ /* 0x002fc40000000f00 */
[----:B------:R0:W5:Y:S01]  /*1c540*/  LDL.LU R199, [R1+0x1280] ;  /* 0x0012800001c77983 */ /* 0x0001620000300800 */
[----:B------:R-:W-:-:S03]  /*1c550*/  MOV R107, R200 ;  /* 0x000000c8006b7202 */ /* 0x000fc60000000f00 */
[----:B------:R0:W5:Y:S04]  /*1c560*/  LDL.LU R200, [R1+0x127c] ;  /* 0x00127c0001c87983 */ /* 0x0001680000300800 */
[----:B------:R1:W-:Y:S01]  /*1c570*/  STL.64 [R1+0x1100], R104 ;  /* 0x0011006801007387 */ /* 0x0003e20000100a00 */
[-C--:B------:R-:W-:Y:S01]  /*1c580*/  FMUL R207, R207, R6.reuse ;  /* 0x00000006cfcf7220 */ /* 0x080fe20000400000 */
[----:B------:R-:W-:Y:S01]  /*1c590*/  FMUL R208, R208, R7 ;  /* 0x00000007d0d07220 */ /* 0x000fe20000400000 */
[----:B-1----:R-:W-:Y:S01]  /*1c5a0*/  MOV R104, R201 ;  /* 0x000000c900687202 */ /* 0x002fe20000000f00 */
[----:B------:R-:W-:Y:S01]  /*1c5b0*/  IMAD.MOV.U32 R105, RZ, RZ, R202 ;  /* 0x000000ffff697224 */ /* 0x000fe200078e00ca */
[----:B------:R0:W5:Y:S04]  /*1c5c0*/  LDL.LU R201, [R1+0x1278] ;  /* 0x0012780001c97983 */ /* 0x0001680000300800 */
        /* <DEDUP_REMOVED lines=31> */
[----:B-1----:R-:W-:-:S02]  /*1c7c0*/  MOV R94, R197 ;  /* 0x000000c5005e7202 */ /* 0x002fc40000000f00 */
[----:B------:R0:W5:Y:S01]  /*1c7d0*/  LDL.LU R197, [R1+0x1250] ;  /* 0x0012500001c57983 */ /* 0x0001620000300800 */
[----:B------:R-:W-:-:S03]  /*1c7e0*/  MOV R95, R210 ;  /* 0x000000d2005f7202 */ /* 0x000fc60000000f00 */
[----:B------:R0:W5:Y:S04]  /*1c7f0*/  LDL.LU R210, [R1+0x124c] ;  /* 0x00124c0001d27983 */ /* 0x0001680000300800 */
[----:B------:R1:W-:Y:S01]  /*1c800*/  STL.64 [R1+0x10d0], R92 ;  /* 0x0010d05c01007387 */ /* 0x0003e20000100a00 */
[-C--:B------:R-:W-:Y:S01]  /*1c810*/  FMUL R217, R217, R6.reuse ;  /* 0x00000006d9d97220 */ /* 0x080fe20000400000 */
        /* <DEDUP_REMOVED lines=12> */
[----:B--2---:R-:W-:Y:S01]  /*1c8e0*/  MOV R88, R215 ;  /* 0x000000d700587202 */ /* 0x004fe20000000f00 */
[----:B------:R-:W-:Y:S01]  /*1c8f0*/  IMAD.MOV.U32 R89, RZ, RZ, R216 ;  /* 0x000000ffff597224 */ /* 0x000fe200078e00d8 */
[----:B------:R0:W5:Y:S04]  /*1c900*/  LDL.LU R215, [R1+0x1238] ;  /* 0x0012380001d77983 */ /* 0x0001680000300800 */
[----:B------:R0:W5:Y:S04]  /*1c910*/  LDL.LU R216, [R1+0x1234] ;  /* 0x0012340001d87983 */ /* 0x0001680000300800 */
[----:B------:R1:W-:Y:S01]  /*1c920*/  STL.64 [R1+0x10b8], R86 ;  /* 0x0010b85601007387 */ /* 0x0003e20000100a00 */
[----:B------:R-:W-:Y:S01]  /*1c930*/  FMUL R224, R224, R6 ;  /* 0x00000006e0e07220 */ /* 0x000fe20000400000 */
[----:B-1----:R-:W-:-:S02]  /*1c940*/  MOV R86, R217 ;  /* 0x000000d900567202 */ /* 0x002fc40000000f00 */
[----:B------:R0:W5:Y:S01]  /*1c950*/  LDL.LU R217, [R1+0x1230] ;  /* 0x0012300001d97983 */ /* 0x0001620000300800 */
[----:B----4-:R-:W-:-:S03]  /*1c960*/  MOV R87, R218 ;  /* 0x000000da00577202 */ /* 0x010fc60000000f00 */
[----:B------:R0:W5:Y:S04]  /*1c970*/  LDL.LU R218, [R1+0x122c] ;  /* 0x00122c0001da7983 */ /* 0x0001680000300800 */
[----:B------:R3:W-:Y:S01]  /*1c980*/  STL.64 [R1+0x10b0], R84 ;  /* 0x0010b05401007387 */ /* 0x0007e20000100a00 */
[-C--:B------:R-:W-:Y:S01]  /*1c990*/  FMUL R225, R225, R6.reuse ;  /* 0x00000006e1e17220 */ /* 0x080fe20000400000 */
[----:B---3--:R-:W-:Y:S01]  /*1c9a0*/  MOV R84, R219 ;  /* 0x000000db00547202 */ /* 0x008fe20000000f00 */
        /* <DEDUP_REMOVED lines=50> */
[----:B------:R-:W2:Y:S04]  /*1ccd0*/  LDL.LU R2, [R1+0x11e4] ;  /* 0x0011e40001027983 */ /* 0x000ea80000300800 */
[----:B------:R1:W-:Y:S01]  /*1cce0*/  STL.64 [R1+0x1068], R66 ;  /* 0x0010684201007387 */ /* 0x0003e20000100a00 */
[----:B------:R-:W-:Y:S01]  /*1ccf0*/  FMUL R181, R181, R6 ;  /* 0x00000006b5b57220 */ /* 0x000fe20000400000 */
[----:B-1----:R-:W-:-:S02]  /*1cd00*/  MOV R66, R174 ;  /* 0x000000ae00427202 */ /* 0x002fc40000000f00 */
[----:B------:R0:W5:Y:S01]  /*1cd10*/  LDL.LU R174, [R1+0x11e0] ;  /* 0x0011e00001ae7983 */ /* 0x0001620000300800 */
[----:B------:R-:W-:-:S03]  /*1cd20*/  MOV R67, R175 ;  /* 0x000000af00437202 */ /* 0x000fc60000000f00 */
[----:B------:R0:W5:Y:S04]  /*1cd30*/  LDL.LU R175, [R1+0x11dc] ;  /* 0x0011dc0001af7983 */ /* 0x0001680000300800 */
[----:B------:R1:W-:Y:S02]  /*1cd40*/  STL.64 [R1+0x1060], R64 ;  /* 0x0010604001007387 */ /* 0x0003e40000100a00 */
[----:B-1----:R-:W-:Y:S01]  /*1cd50*/  MOV R64, R176 ;  /* 0x000000b000407202 */ /* 0x002fe20000000f00 */
[----:B------:R-:W-:Y:S01]  /*1cd60*/  IMAD.MOV.U32 R65, RZ, RZ, R177 ;  /* 0x000000ffff417224 */ /* 0x000fe200078e00b1 */
[----:B------:R0:W5:Y:S04]  /*1cd70*/  LDL.LU R176, [R1+0x11d8] ;  /* 0x0011d80001b07983 */ /* 0x0001680000300800 */
[----:B------:R0:W5:Y:S04]  /*1cd80*/  LDL.LU R177, [R1+0x11d4] ;  /* 0x0011d40001b17983 */ /* 0x0001680000300800 */
[----:B------:R1:W-:Y:S02]  /*1cd90*/  STL.64 [R1+0x1058], R62 ;  /* 0x0010583e01007387 */ /* 0x0003e40000100a00 */
        /* <DEDUP_REMOVED lines=11> */
[----:B------:R-:W2:Y:S04]  /*1ce50*/  LDL.LU R173, [R1+0x11c0] ;  /* 0x0011c00001ad7983 */ /* 0x000ea80000300800 */
        /* <DEDUP_REMOVED lines=17> */
[----:B------:R-:W3:Y:S04]  /*1cf70*/  LDL.LU R119, [R1+0x37c] ;  /* 0x00037c0001777983 */ /* 0x000ee80000300800 */
[----:B------:R-:W4:Y:S04]  /*1cf80*/  LDL.LU.64 R122, [R1+0x388] ;  /* 0x00038800017a7983 */ /* 0x000f280000300a00 */
[----:B------:R-:W2:Y:S04]  /*1cf90*/  LDL.LU.64 R126, [R1+0x398] ;  /* 0x00039800017e7983 */ /* 0x000ea80000300a00 */
[----:B------:R-:W2:Y:S04]  /*1cfa0*/  LDL.LU.64 R130, [R1+0x3a8] ;  /* 0x0003a80001827983 */ /* 0x000ea80000300a00 */
[----:B------:R-:W2:Y:S04]  /*1cfb0*/  LDL.LU.64 R134, [R1+0x3b8] ;  /* 0x0003b80001867983 */ /* 0x000ea80000300a00 */
[----:B------:R-:W2:Y:S04]  /*1cfc0*/  LDL.LU.64 R138, [R1+0x3c8] ;  /* 0x0003c800018a7983 */ /* 0x000ea80000300a00 */
[----:B------:R-:W2:Y:S04]  /*1cfd0*/  LDL.LU.64 R142, [R1+0x3d8] ;  /* 0x0003d800018e7983 */ /* 0x000ea80000300a00 */
[----:B------:R-:W2:Y:S04]  /*1cfe0*/  LDL.LU.64 R146, [R1+0x3e8] ;  /* 0x0003e80001927983 */ /* 0x000ea80000300a00 */
        /* <DEDUP_REMOVED lines=32> */
[----:B------:R-:W-:Y:S01]  /*1d1f0*/  FMUL R228, R228, R6 ;  /* 0x00000006e4e47220 */ /* 0x000fe20000400000 */
[----:B-1----:R-:W-:Y:S01]  /*1d200*/  MOV R24, R59 ;  /* 0x0000003b00187202 */ /* 0x002fe20000000f00 */
[----:B------:R-:W-:Y:S01]  /*1d210*/  IMAD.MOV.U32 R26, RZ, RZ, R61 ;  /* 0x000000ffff1a7224 */ /* 0x000fe200078e003d */
[----:B------:R-:W-:Y:S01]  /*1d220*/  MOV R25, R60 ;  /* 0x0000003c00197202 */ /* 0x000fe20000000f00 */
        /* <DEDUP_REMOVED lines=23> */
[----:B------:R-:W-:-:S02]  /*1d3a0*/  MOV R41, R76 ;  /* 0x0000004c00297202 */ /* 0x000fc40000000f00 */
[----:B------:R-:W-:Y:S01]  /*1d3b0*/  MOV R43, R78 ;  /* 0x0000004e002b7202 */ /* 0x000fe20000000f00 */
[----:B------:R-:W-:Y:S01]  /*1d3c0*/  IMAD.MOV.U32 R78, RZ, RZ, R113 ;  /* 0x000000ffff4e7224 */ /* 0x000fe200078e0071 */
[----:B------:R-:W-:Y:S02]  /*1d3d0*/  MOV R44, R79 ;  /* 0x0000004f002c7202 */ /* 0x000fe40000000f00 */
[----:B------:R-:W-:Y:S02]  /*1d3e0*/  MOV R45, R80 ;  /* 0x00000050002d7202 */ /* 0x000fe40000000f00 */
[----:B------:R-:W-:Y:S01]  /*1d3f0*/  MOV R47, R82 ;  /* 0x00000052002f7202 */ /* 0x000fe20000000f00 */
[----:B------:R-:W-:Y:S01]  /*1d400*/  IMAD.MOV.U32 R82, RZ, RZ, R117 ;  /* 0x000000ffff527224 */ /* 0x000fe200078e0075 */
[----:B------:R-:W-:Y:S02]  /*1d410*/  MOV R48, R83 ;  /* 0x0000005300307202 */ /* 0x000fe40000000f00 */
        /* <DEDUP_REMOVED lines=53> */
[----:B------:R-:W-:Y:S02]  /*1d770*/  MOV R103, R169 ;  /* 0x000000a900677202 */ /* 0x000fe40000000f00 */
[----:B------:R-:W-:Y:S02]  /*1d780*/  MOV R104, R194 ;  /* 0x000000c200687202 */ /* 0x000fe40000000f00 */
[----:B------:R-:W-:-:S02]  /*1d790*/  MOV R105, R229 ;  /* 0x000000e500697202 */ /* 0x000fc40000000f00 */
[----:B------:R-:W-:Y:S02]  /*1d7a0*/  MOV R107, R236 ;  /* 0x000000ec006b7202 */ /* 0x000fe40000000f00 */
        /* <DEDUP_REMOVED lines=19> */
[----:B------:R-:W-:Y:S01]  /*1d8e0*/  MOV R148, R183 ;  /* 0x000000b700947202 */ /* 0x000fe20000000f00 */
[-C--:B---3--:R-:W-:Y:S01]  /*1d8f0*/  FMUL R119, R119, R6.reuse ;  /* 0x0000000677777220 */ /* 0x088fe20000400000 */
[-C--:B----4-:R-:W-:Y:S01]  /*1d900*/  FMUL R122, R122, R6.reuse ;  /* 0x000000067a7a7220 */ /* 0x090fe20000400000 */
[-C--:B------:R-:W-:Y:S01]  /*1d910*/  FMUL R123, R123, R6.reuse ;  /* 0x000000067b7b7220 */ /* 0x080fe20000400000 */
        /* <DEDUP_REMOVED lines=13> */
[----:B------:R-:W-:-:S06]  /*1d9f0*/  FMUL R151, R151, R6 ;  /* 0x0000000697977220 */ /* 0x000fcc0000400000 */
        /* <DEDUP_REMOVED lines=67> */
[----:B-1----:R-:W2:Y:S04]  /*1de30*/  LDL.LU.64 R150, [R1+0x11b8] ;  /* 0x0011b80001967983 */ /* 0x002ea80000300a00 */
[----:B------:R-:W3:Y:S04]  /*1de40*/  LDL.LU.64 R148, [R1+0x11b0] ;  /* 0x0011b00001947983 */ /* 0x000ee80000300a00 */
[----:B------:R-:W4:Y:S04]  /*1de50*/  LDL.LU.64 R146, [R1+0x11a8] ;  /* 0x0011a80001927983 */ /* 0x000f280000300a00 */
[----:B------:R-:W2:Y:S04]  /*1de60*/  LDL.LU.64 R144, [R1+0x11a0] ;  /* 0x0011a00001907983 */ /* 0x000ea80000300a00 */
[----:B------:R-:W4:Y:S04]  /*1de70*/  LDL.LU.64 R142, [R1+0x1198] ;  /* 0x00119800018e7983 */ /* 0x000f280000300a00 */
[----:B------:R-:W3:Y:S04]  /*1de80*/  LDL.LU.64 R140, [R1+0x1190] ;  /* 0x00119000018c7983 */ /* 0x000ee80000300a00 */
[----:B------:R-:W4:Y:S04]  /*1de90*/  LDL.LU.64 R138, [R1+0x1188] ;  /* 0x00118800018a7983 */ /* 0x000f280000300a00 */
[----:B------:R-:W2:Y:S04]  /*1dea0*/  LDL.LU.64 R136, [R1+0x1180] ;  /* 0x0011800001887983 */ /* 0x000ea80000300a00 */
[----:B------:R-:W4:Y:S04]  /*1deb0*/  LDL.LU.64 R134, [R1+0x1178] ;  /* 0x0011780001867983 */ /* 0x000f280000300a00 */
        /* <DEDUP_REMOVED lines=54> */
[----:B------:R-:W4:Y:S01]  /*1e220*/  LDL.LU.64 R24, [R1+0xfc0] ;  /* 0x000fc00001187983 */ /* 0x000f220000300a00 */
[----:B------:R-:W-:Y:S01]  /*1e230*/  FADD R4, -R10, R233 ;  /* 0x000000e90a047221 */ /* 0x000fe20000000100 */
[--C-:B------:R-:W-:Y:S01]  /*1e240*/  FADD R156, R157, -R10.reuse ;  /* 0x8000000a9d9c7221 */ /* 0x100fe20000000000 */
[--C-:B------:R-:W-:Y:S01]  /*1e250*/  FADD R23, R23, -R10.reuse ;  /* 0x8000000a17177221 */ /* 0x100fe20000000000 */
[----:B------:R-:W-:Y:S01]  /*1e260*/  FADD R157, R160, -R10 ;  /* 0x8000000aa09d7221 */ /* 0x000fe20000000000 */
[----:B------:R-:W-:Y:S01]  /*1e270*/  FMUL R4, R4, 1.4426950216293334961 ;  /* 0x3fb8aa3b04047820 */ /* 0x000fe20000400000 */
        /* <DEDUP_REMOVED lines=8> */
[----:B------:R-:W1:Y:S08]  /*1e300*/  MUFU.EX2 R4, R4 ;  /* 0x0000000400047308 */ /* 0x000e700000000800 */
[----:B------:R-:W-:Y:S08]  /*1e310*/  MUFU.EX2 R159, R159 ;  /* 0x0000009f009f7308 */ /* 0x000ff00000000800 */
[----:B------:R-:W0:Y:S08]  /*1e320*/  MUFU.EX2 R22, R22 ;  /* 0x0000001600167308 */ /* 0x000e300000000800 */
[----:B------:R-:W-:Y:S08]  /*1e330*/  MUFU.EX2 R158, R158 ;  /* 0x0000009e009e7308 */ /* 0x000ff00000000800 */
[----:B------:R-:W0:Y:S08]  /*1e340*/  MUFU.EX2 R161, R161 ;  /* 0x000000a100a17308 */ /* 0x000e300000000800 */
[----:B------:R-:W-:Y:S08]  /*1e350*/  MUFU.EX2 R23, R23 ;  /* 0x0000001700177308 */ /* 0x000ff00000000800 */
[----:B------:R-:W0:Y:S08]  /*1e360*/  MUFU.EX2 R21, R21 ;  /* 0x0000001500157308 */ /* 0x000e300000000800 */
[----:B------:R-:W-:Y:S08]  /*1e370*/  MUFU.EX2 R156, R156 ;  /* 0x0000009c009c7308 */ /* 0x000ff00000000800 */
[----:B------:R-:W0:Y:S01]  /*1e380*/  MUFU.EX2 R157, R157 ;  /* 0x0000009d009d7308 */ /* 0x000e220000000800 */
[-C--:B--2---:R-:W-:Y:S01]  /*1e390*/  FMUL R136, R136, R5.reuse ;  /* 0x0000000588887220 */ /* 0x084fe20000400000 */
[-C--:B------:R-:W-:Y:S01]  /*1e3a0*/  FMUL R137, R137, R5.reuse ;  /* 0x0000000589897220 */ /* 0x080fe20000400000 */
[-C--:B---3--:R-:W-:Y:S01]  /*1e3b0*/  FMUL R140, R140, R5.reuse ;  /* 0x000000058c8c7220 */ /* 0x088fe20000400000 */
[-C--:B------:R-:W-:Y:S01]  /*1e3c0*/  FMUL R141, R141, R5.reuse ;  /* 0x000000058d8d7220 */ /* 0x080fe20000400000 */
[-C--:B------:R-:W-:Y:S01]  /*1e3d0*/  FMUL R144, R144, R5.reuse ;  /* 0x0000000590907220 */ /* 0x080fe20000400000 */
[-C--:B----4-:R-:W-:Y:S01]  /*1e3e0*/  FMUL R132, R132, R5.reuse ;  /* 0x0000000584847220 */ /* 0x090fe20000400000 */
[-C--:B------:R-:W-:Y:S01]  /*1e3f0*/  FMUL R133, R133, R5.reuse ;  /* 0x0000000585857220 */ /* 0x080fe20000400000 */
[-C--:B------:R-:W-:Y:S01]  /*1e400*/  FMUL R145, R145, R5.reuse ;  /* 0x0000000591917220 */ /* 0x080fe20000400000 */
[-C--:B------:R-:W-:Y:S01]  /*1e410*/  FMUL R148, R148, R5.reuse ;  /* 0x0000000594947220 */ /* 0x080fe20000400000 */
[-C--:B------:R-:W-:Y:S01]  /*1e420*/  FMUL R149, R149, R5.reuse ;  /* 0x0000000595957220 */ /* 0x080fe20000400000 */
[-C--:B-1----:R-:W-:Y:S01]  /*1e430*/  FMUL R130, R130, R4.reuse ;  /* 0x0000000482827220 */ /* 0x082fe20000400000 */
        /* <DEDUP_REMOVED lines=22> */
[----:B------:R-:W-:Y:S01]  /*1e5a0*/  FMUL R119, R119, R4 ;  /* 0x0000000477777220 */ /* 0x000fe20000400000 */
[----:B0-----:R-:W-:Y:S01]  /*1e5b0*/  F2FP.F16.F32.PACK_AB R152, R22, R159 ;  /* 0x0000009f1698723e */ /* 0x001fe200000000ff */
[-C--:B------:R-:W-:Y:S01]  /*1e5c0*/  FMUL R116, R116, R5.reuse ;  /* 0x0000000574747220 */ /* 0x080fe20000400000 */
[----:B------:R-:W-:Y:S01]  /*1e5d0*/  FMUL R117, R117, R5 ;  /* 0x0000000575757220 */ /* 0x000fe20000400000 */
[----:B------:R-:W-:Y:S01]  /*1e5e0*/  F2FP.F16.F32.PACK_AB R154, R161, R158 ;  /* 0x0000009ea19a723e */ /* 0x000fe200000000ff */
[-C--:B------:R-:W-:Y:S01]  /*1e5f0*/  FMUL R114, R114, R4.reuse ;  /* 0x0000000472727220 */ /* 0x080fe20000400000 */
[----:B------:R-:W-:Y:S01]  /*1e600*/  FMUL R115, R115, R4 ;  /* 0x0000000473737220 */ /* 0x000fe20000400000 */
[----:B------:R-:W-:Y:S01]  /*1e610*/  F2FP.F16.F32.PACK_AB R153, R21, R23 ;  /* 0x000000171599723e */ /* 0x000fe200000000ff */
[-C--:B------:R-:W-:Y:S01]  /*1e620*/  FMUL R112, R112, R5.reuse ;  /* 0x0000000570707220 */ /* 0x080fe20000400000 */
[-C--:B------:R-:W-:Y:S01]  /*1e630*/  FMUL R113, R113, R5.reuse ;  /* 0x0000000571717220 */ /* 0x080fe20000400000 */
[----:B------:R-:W-:Y:S01]  /*1e640*/  F2FP.F16.F32.PACK_AB R155, R157, R156 ;  /* 0x0000009c9d9b723e */ /* 0x000fe200000000ff */
        /* <DEDUP_REMOVED lines=87> */
[----:B------:R-:W-:Y:S01]  /*1ebc0*/  FMUL R25, R25, R5 ;  /* 0x0000000519197220 */ /* 0x000fe20000400000 */
[----:B------:R-:W-:Y:S01]  /*1ebd0*/  UMOV UR4, UR6 ;  /* 0x0000000600047c82 */ /* 0x000fe20008000000 */
[----:B------:R-:W-:-:S04]  /*1ebe0*/  UMOV UR5, UR7 ;  /* 0x0000000700057c82 */ /* 0x000fc80008000000 */
[----:B------:R-:W-:Y:S01]  /*1ebf0*/  WARPGROUP.ARRIVE ;  /* 0x00000000000079c5 */ /* 0x000fe20000000000 */
[----:B------:R-:W-:Y:S01]  /*1ec00*/  UMOV UR6, UR4 ;  /* 0x0000000400067c82 */ /* 0x000fe20008000000 */
[----:B------:R-:W-:-:S04]  /*1ec10*/  UMOV UR7, UR5 ;  /* 0x0000000500077c82 */ /* 0x000fc80008000000 */
[----:B------:R-:W-:Y:S03]  /*1ec20*/  HGMMA.64x256x16.F32 R24, R152, gdesc[UR4], R24, gsb0 ;  /* 0x03e0000498187df0 */ /* 0x000fe60008000818 */
[----:B------:R-:W-:Y:S02]  /*1ec30*/  WARPGROUP.DEPBAR.LE gsb0, 0x0 ;  /* 0x00008000000079c5 */ /* 0x000fe40000010000 */
[----:B------:R-:W-:Y:S04]  /*1ec40*/  STL.64 [R1], R24 ;  /* 0x0000001801007387 */ /* 0x000fe80000100a00 */
        /* <DEDUP_REMOVED lines=63> */
[----:B0-----:R-:W2:Y:S04]  /*1f040*/  LDL.LU.64 R150, [R1+0xfb8] ;  /* 0x000fb80001967983 */ /* 0x001ea80000300a00 */
[----:B------:R-:W3:Y:S04]  /*1f050*/  LDL.LU.64 R148, [R1+0xfb0] ;  /* 0x000fb00001947983 */ /* 0x000ee80000300a00 */
        /* <DEDUP_REMOVED lines=62> */
[----:B------:R-:W4:Y:S04]  /*1f440*/  LDL.LU R184, [R1+0x6d4] ;  /* 0x0006d40001b87983 */ /* 0x000f280000300800 */
[----:B------:R-:W4:Y:S04]  /*1f450*/  LDL.LU R182, [R1+0x6d0] ;  /* 0x0006d00001b67983 */ /* 0x000f280000300800 */
[----:B------:R-:W4:Y:S04]  /*1f460*/  LDL.LU R183, [R1+0x6cc] ;  /* 0x0006cc0001b77983 */ /* 0x000f280000300800 */
[----:B------:R-:W4:Y:S04]  /*1f470*/  LDL.LU R169, [R1+0x6c8] ;  /* 0x0006c80001a97983 */ /* 0x000f280000300800 */
[----:B------:R-:W4:Y:S01]  /*1f480*/  LDL R160, [R1+0xbbc] ;  /* 0x000bbc0001a07983 */ /* 0x000f220000100800 */
[----:B------:R-:W-:Y:S01]  /*1f490*/  UMOV UR56, UR58 ;  /* 0x0000003a00387c82 */ /* 0x000fe20008000000 */
[----:B------:R-:W-:Y:S01]  /*1f4a0*/  UMOV UR57, UR59 ;  /* 0x0000003b00397c82 */ /* 0x000fe20008000000 */
[----:B------:R-:W-:Y:S01]  /*1f4b0*/  UMOV UR58, UR56 ;  /* 0x00000038003a7c82 */ /* 0x000fe20008000000 */
[----:B------:R-:W-:Y:S01]  /*1f4c0*/  UMOV UR59, UR57 ;  /* 0x00000039003b7c82 */ /* 0x000fe20008000000 */
[-C--:B--2---:R-:W-:Y:S01]  /*1f4d0*/  FMUL R150, R150, R4.reuse ;  /* 0x0000000496967220 */ /* 0x084fe20000400000 */
[-C--:B------:R-:W-:Y:S01]  /*1f4e0*/  FMUL R151, R151, R4.reuse ;  /* 0x0000000497977220 */ /* 0x080fe20000400000 */
[-C--:B---3--:R-:W-:Y:S01]  /*1f4f0*/  FMUL R148, R148, R5.reuse ;  /* 0x0000000594947220 */ /* 0x088fe20000400000 */
        /* <DEDUP_REMOVED lines=124> */
[----:B------:R-:W-:-:S06]  /*1fcc0*/  FMUL R25, R25, R5 ;  /* 0x0000000519197220 */ /* 0x000fcc0000400000 */
[----:B------:R-:W-:-:S06]  /*1fcd0*/  WARPGROUP.ARRIVE ;  /* 0x00000000000079c5 */ /* 0x000fcc0000000000 */
[----:B------:R-:W-:Y:S01]  /*1fce0*/  HGMMA.64x256x16.F32 R24, R152, gdesc[UR56], R24, gsb0 ;  /* 0x03e0003898187df0 */ /* 0x000fe20008000818 */
[----:B------:R-:W-:Y:S01]  /*1fcf0*/  FADD R168, R170, R168 ;  /* 0x000000a8aaa87221 */ /* 0x000fe20000000000 */
[----:B------:R-:W-:-:S03]  /*1fd00*/  FADD R164, R165, R164 ;  /* 0x000000a4a5a47221 */ /* 0x000fc60000000000 */
[----:B------:R-:W-:Y:S01]  /*1fd10*/  FADD R167, R167, R168 ;  /* 0x000000a8a7a77221 */ /* 0x000fe20000000000 */
[----:B------:R-:W-:Y:S01]  /*1fd20*/  FADD R162, R162, R164 ;  /* 0x000000a4a2a27221 */ /* 0x000fe20000000000 */
[----:B------:R-:W-:Y:S02]  /*1fd30*/  R2UR UR58, R251 ;  /* 0x00000000fb3a72ca */ /* 0x000fe400000e0000 */
[----:B------:R-:W0:Y:S01]  /*1fd40*/  S2R R251, SR_CTAID.X ;  /* 0x0000000000fb7919 */ /* 0x000e220000002500 */
[----:B------:R-:W-:-:S04]  /*1fd50*/  IADD3 R171, P0, R171, 0x10, RZ ;  /* 0x00000010abab7810 */ /* 0x000fc80007f1e0ff */
[----:B------:R-:W-:Y:S02]  /*1fd60*/  IADD3.X R172, RZ, R172, RZ, P0, !PT ;  /* 0x000000acffac7210 */ /* 0x000fe400007fe4ff */
[----:B------:R-:W-:Y:S02]  /*1fd70*/  R2UR UR7, R242 ;  /* 0x00000000f20772ca */ /* 0x000fe400000e0000 */
[----:B0-----:R-:W-:Y:S02]  /*1fd80*/  SHF.L.U32 R251, R251, 0x7, RZ ;  /* 0x00000007fbfb7819 */ /* 0x001fe400000006ff */
[----:B------:R-:W-:Y:S02]  /*1fd90*/  R2UR UR6, R244 ;  /* 0x00000000f40672ca */ /* 0x000fe400000e0000 */
[----:B------:R-:W-:Y:S02]  /*1fda0*/  R2UR UR5, R245 ;  /* 0x00000000f50572ca */ /* 0x000fe400000e0000 */
[----:B------:R-:W-:-:S02]  /*1fdb0*/  R2UR UR4, R250 ;  /* 0x00000000fa0472ca */ /* 0x000fc400000e0000 */
[----:B------:R-:W-:Y:S01]  /*1fdc0*/  R2UR UR59, R246 ;  /* 0x00000000f63b72ca */ /* 0x000fe200000e0000 */
[----:B------:R-:W-:Y:S01]  /*1fdd0*/  IMAD R2, R173, 0x10, R2 ;  /* 0x00000010ad027824 */ /* 0x000fe200078e0202 */
[----:B------:R-:W-:Y:S01]  /*1fde0*/  LEA R0, R160, R0, 0x4 ;  /* 0x00000000a0007211 */ /* 0x000fe200078e20ff */
[----:B------:R-:W-:Y:S01]  /*1fdf0*/  IMAD.MOV.U32 R233, RZ, RZ, R10 ;  /* 0x000000ffffe97224 */ /* 0x000fe200078e000a */
[----:B------:R-:W-:Y:S02]  /*1fe00*/  MOV R231, R8 ;  /* 0x0000000800e77202 */ /* 0x000fe40000000f00 */
[----:B------:R-:W-:Y:S02]  /*1fe10*/  MOV R228, R11 ;  /* 0x0000000b00e47202 */ /* 0x000fe40000000f00 */
[----:B------:R-:W-:Y:S01]  /*1fe20*/  MOV R232, R9 ;  /* 0x0000000900e87202 */ /* 0x000fe20000000f00 */
[----:B------:R-:W-:Y:S02]  /*1fe30*/  WARPGROUP.DEPBAR.LE gsb0, 0x0 ;  /* 0x00008000000079c5 */ /* 0x000fe40000010000 */
[----:B------:R-:W-:Y:S01]  /*1fe40*/  FADD R152, R159, R22 ;  /* 0x000000169f987221 */ /* 0x000fe20000000000 */
[----:B------:R-:W-:Y:S01]  /*1fe50*/  FADD R154, R23, R21 ;  /* 0x00000015179a7221 */ /* 0x000fe20000000000 */
[----:B------:R-:W-:-:S02]  /*1fe60*/  FADD R22, R166, R167 ;  /* 0x000000a7a6167221 */ /* 0x000fc40000000000 */
[----:B------:R-:W-:Y:S01]  /*1fe70*/  FADD R152, R158, R152 ;  /* 0x000000989e987221 */ /* 0x000fe20000000000 */
[----:B------:R-:W-:Y:S01]  /*1fe80*/  FADD R154, R156, R154 ;  /* 0x0000009a9c9a7221 */ /* 0x000fe20000000000 */
[----:B------:R-:W-:Y:S02]  /*1fe90*/  FADD R21, R163, R162 ;  /* 0x000000a2a3157221 */ /* 0x000fe40000000000 */
[----:B------:R-:W-:Y:S01]  /*1fea0*/  FADD R152, R161, R152 ;  /* 0x00000098a1987221 */ /* 0x000fe20000000000 */
[----:B------:R-:W-:Y:S01]  /*1feb0*/  FADD R154, R157, R154 ;  /* 0x0000009a9d9a7221 */ /* 0x000fe20000000000 */
[----:B------:R-:W0:Y:S04]  /*1fec0*/  SHFL.BFLY PT, R153, R22, 0x2, 0x1f ;  /* 0x0c401f0016997f89 */ /* 0x000e2800000e0000 */
[----:B------:R-:W1:Y:S04]  /*1fed0*/  SHFL.BFLY PT, R23, R21, 0x2, 0x1f ;  /* 0x0c401f0015177f89 */ /* 0x000e6800000e0000 */
[----:B------:R-:W2:Y:S04]  /*1fee0*/  SHFL.BFLY PT, R155, R152, 0x2, 0x1f ;  /* 0x0c401f00989b7f89 */ /* 0x000ea800000e0000 */
[----:B------:R-:W3:Y:S01]  /*1fef0*/  SHFL.BFLY PT, R156, R154, 0x2, 0x1f ;  /* 0x0c401f009a9c7f89 */ /* 0x000ee200000e0000 */
[----:B0-----:R-:W-:Y:S01]  /*1ff00*/  FADD R153, R22, R153 ;  /* 0x0000009916997221 */ /* 0x001fe20000000000 */
[----:B-1----:R-:W-:Y:S01]  /*1ff10*/  FADD R23, R21, R23 ;  /* 0x0000001715177221 */ /* 0x002fe20000000000 */
[----:B--2---:R-:W-:-:S03]  /*1ff20*/  FADD R22, R152, R155 ;  /* 0x0000009b98167221 */ /* 0x004fc60000000000 */
[----:B------:R-:W0:Y:S01]  /*1ff30*/  SHFL.BFLY PT, R155, R153, 0x1, 0x1f ;  /* 0x0c201f00999b7f89 */ /* 0x000e2200000e0000 */
[----:B---3--:R-:W-:-:S03]  /*1ff40*/  FADD R21, R154, R156 ;  /* 0x0000009c9a157221 */ /* 0x008fc60000000000 */
[----:B------:R-:W1:Y:S04]  /*1ff50*/  SHFL.BFLY PT, R152, R23, 0x1, 0x1f ;  /* 0x0c201f0017987f89 */ /* 0x000e6800000e0000 */
[----:B------:R-:W2:Y:S04]  /*1ff60*/  SHFL.BFLY PT, R154, R22, 0x1, 0x1f ;  /* 0x0c201f00169a7f89 */ /* 0x000ea800000e0000 */
[----:B------:R-:W3:Y:S01]  /*1ff70*/  SHFL.BFLY PT, R156, R21, 0x1, 0x1f ;  /* 0x0c201f00159c7f89 */ /* 0x000ee200000e0000 */
[----:B0-----:R-:W-:Y:S01]  /*1ff80*/  FADD R153, R153, R155 ;  /* 0x0000009b99997221 */ /* 0x001fe20000000000 */
[----:B-1----:R-:W-:-:S03]  /*1ff90*/  FADD R23, R23, R152 ;  /* 0x0000009817177221 */ /* 0x002fc60000000000 */
[----:B------:R-:W-:Y:S01]  /*1ffa0*/  FFMA R184, R7, R184, R153 ;  /* 0x000000b807b87223 */ /* 0x000fe20000000099 */
[----:B--2---:R-:W-:Y:S01]  /*1ffb0*/  FADD R22, R22, R154 ;  /* 0x0000009a16167221 */ /* 0x004fe20000000000 */
[----:B------:R-:W-:Y:S01]  /*1ffc0*/  FFMA R182, R6, R182, R23 ;  /* 0x000000b606b67223 */ /* 0x000fe20000000017 */
[----:B---3--:R-:W-:Y:S02]  /*1ffd0*/  FADD R21, R21, R156 ;  /* 0x0000009c15157221 */ /* 0x008fe40000000000 */
[----:B------:R-:W-:Y:S01]  /*1ffe0*/  FFMA R183, R5, R183, R22 ;  /* 0x000000b705b77223 */ /* 0x000fe20000000016 */
[----:B------:R-:W-:Y:S01]  /*1fff0*/  STL [R1+0x6d4], R184 ;  /* 0x0006d4b801007387 */ /* 0x000fe20000100800 */
[----:B------:R-:W-:-:S03]  /*20000*/  FFMA R169, R4, R169, R21 ;  /* 0x000000a904a97223 */ /* 0x000fc60000000015 */
[----:B------:R0:W-:Y:S04]  /*20010*/  STL [R1+0x6d0], R182 ;  /* 0x0006d0b601007387 */ /* 0x0001e80000100800 */
[----:B------:R2:W-:Y:S04]  /*20020*/  STL [R1+0x6cc], R183 ;  /* 0x0006ccb701007387 */ /* 0x0005e80000100800 */
[----:B------:R2:W-:Y:S01]  /*20030*/  STL [R1+0x6c8], R169 ;  /* 0x0006c8a901007387 */ /* 0x0005e20000100800 */
[----:B0-----:R-:W-:-:S03]  /*20040*/  IADD3 R182, R251, 0x80, RZ ;  /* 0x00000080fbb67810 */ /* 0x001fc60007ffe0ff */
[----:B------:R2:W-:Y:S04]  /*20050*/  STL [R1+0x608], R8 ;  /* 0x0006080801007387 */ /* 0x0005e80000100800 */
[----:B------:R2:W-:Y:S01]  /*20060*/  STL [R1+0x60c], R11 ;  /* 0x00060c0b01007387 */ /* 0x0005e20000100800 */
[----:B------:R-:W-:-:S03]  /*20070*/  ISETP.GE.U32.AND P0, PT, R171, R182, PT ;  /* 0x000000b6ab00720c */ /* 0x000fc60003f06070 */
[----:B------:R2:W-:Y:S04]  /*20080*/  STL [R1+0x600], R10 ;  /* 0x0006000a01007387 */ /* 0x0005e80000100800 */
[----:B------:R2:W-:Y:S01]  /*20090*/  STL [R1+0x604], R9 ;  /* 0x0006040901007387 */ /* 0x0005e20000100800 */
[----:B------:R-:W-:-:S13]  /*200a0*/  ISETP.GE.U32.AND.EX P0, PT, R172, RZ, PT, P0 ;  /* 0x000000ffac00720c */ /* 0x000fda0003f06100 */
[----:B--2---:R-:W-:Y:S05]  /*200b0*/  @!P0 BRA `(.L_x_1) ;  /* 0xffffff4000dc8947 */ /* 0x004fea000383ffff */
.L_x_0:
[----:B------:R-:W2:Y:S04]  /*200c0*/  LDL.LU R184, [R1+0x8] ;  /* 0x0000080001b87983 */ /* 0x000ea80000300800 */
[----:B------:R-:W3:Y:S04]  /*200d0*/  LDL.LU R190, [R1+0x408] ;  /* 0x0004080001be7983 */ /* 0x000ee80000300800 */
[----:B------:R-:W4:Y:S04]  /*200e0*/  LDL.LU R189, [R1+0x400] ;  /* 0x0004000001bd7983 */ /* 0x000f280000300800 */
[----:B------:R-:W2:Y:S04]  /*200f0*/  LDL.LU R10, [R1+0x120] ;  /* 0x00012000010a7983 */ /* 0x000ea80000300800 */
[----:B------:R-:W3:Y:S04]  /*20100*/  LDL.LU R9, [R1+0x11c] ;  /* 0x00011c0001097983 */ /* 0x000ee80000300800 */
[----:B------:R-:W4:Y:S04]  /*20110*/  LDL.LU R8, [R1+0x118] ;  /* 0x0001180001087983 */ /* 0x000f280000300800 */
[----:B------:R-:W4:Y:S04]  /*20120*/  LDL.LU R5, [R1+0x6c8] ;  /* 0x0006c80001057983 */ /* 0x000f280000300800 */
[----:B------:R-:W2:Y:S04]  /*20130*/  LDL.LU R168, [R1+0x6d0] ;  /* 0x0006d00001a87983 */ /* 0x000ea80000300800 */
[----:B------:R-:W3:Y:S04]  /*20140*/  LDL.LU R170, [R1+0x6d4] ;  /* 0x0006d40001aa7983 */ /* 0x000ee80000300800 */
[----:B------:R-:W4:Y:S04]  /*20150*/  LDL.LU R169, [R1+0x6cc] ;  /* 0x0006cc0001a97983 */ /* 0x000f280000300800 */
[----:B------:R-:W4:Y:S04]  /*20160*/  LDL.LU R7, [R1+0x114] ;  /* 0x0001140001077983 */ /* 0x000f280000300800 */
[----:B------:R-:W4:Y:S04]  /*20170*/  LDL.LU R6, [R1+0x14c] ;  /* 0x00014c0001067983 */ /* 0x000f280000300800 */
[----:B------:R-:W4:Y:S04]  /*20180*/  LDL.LU R4, [R1+0x148] ;  /* 0x0001480001047983 */ /* 0x000f280000300800 */
[----:B------:R-:W4:Y:S04]  /*20190*/  LDL.LU R167, [R1] ;  /* 0x0000000001a77983 */ /* 0x000f280000300800 */
        /* <DEDUP_REMOVED lines=18> */
[----:B------:R-:W4:Y:S01]  /*202c0*/  LDL.LU R153, [R1+0x124] ;  /* 0x0001240001997983 */ /* 0x000f220000300800 */
[----:B------:R-:W-:Y:S01]  /*202d0*/  MOV R185, 0x400 ;  /* 0x0000040000b97802 */ /* 0x000fe20000000f00 */
[----:B------:R-:W0:Y:S01]  /*202e0*/  S2R R2, SR_TID.X ;  /* 0x0000000000027919 */ /* 0x000e220000002100 */
[----:B------:R-:W1:Y:S01]  /*202f0*/  S2R R186, SR_CgaCtaId ;  /* 0x0000000000ba7919 */ /* 0x000e620000008800 */
[----:B0-----:R-:W-:-:S02]  /*20300*/  LOP3.LUT R0, R2, 0x7f, RZ, 0xc0, !PT ;  /* 0x0000007f02007812 */ /* 0x001fc400078ec0ff */
[----:B-----5:R-:W-:Y:S02]  /*20310*/  SHF.L.U32 R3, R2, 0x1, RZ ;  /* 0x0000000102037819 */ /* 0x020fe400000006ff */
[----:B-1----:R-:W-:Y:S02]  /*20320*/  LEA R185, R186, R185, 0x18 ;  /* 0x000000b9bab97211 */ /* 0x002fe400078ec0ff */
[----:B------:R-:W-:Y:S02]  /*20330*/  LOP3.LUT R3, R3, 0xf8, RZ, 0xc0, !PT ;  /* 0x000000f803037812 */ /* 0x000fe400078ec0ff */
[----:B------:R-:W-:Y:S02]  /*20340*/  LEA R0, R0, R185, 0x4 ;  /* 0x000000b900007211 */ /* 0x000fe400078e20ff */
[----:B------:R-:W-:Y:S02]  /*20350*/  LOP3.LUT R252, R2, 0x60, RZ, 0xc0, !PT ;  /* 0x0000006002fc7812 */ /* 0x000fe400078ec0ff */
[----:B---3--:R-:W-:-:S02]  /*20360*/  MOV R182, R170 ;  /* 0x000000aa00b67202 */ /* 0x008fc40000000f00 */
[----:B--2---:R-:W-:Y:S02]  /*20370*/  MOV R170, R168 ;  /* 0x000000a800aa7202 */ /* 0x004fe40000000f00 */
[----:B------:R-:W-:Y:S02]  /*20380*/  MOV R183, R182 ;  /* 0x000000b600b77202 */ /* 0x000fe40000000f00 */
[----:B------:R-:W-:Y:S01]  /*20390*/  MOV R182, R170 ;  /* 0x000000aa00b67202 */ /* 0x000fe20000000f00 */
[----:B----4-:R-:W-:Y:S02]  /*203a0*/  IMAD.MOV.U32 R170, RZ, RZ, R169 ;  /* 0x000000ffffaa7224 */ /* 0x010fe400078e00a9 */
[----:B------:R-:W-:Y:S01]  /*203b0*/  IMAD.MOV.U32 R168, RZ, RZ, R167 ;  /* 0x000000ffffa87224 */ /* 0x000fe200078e00a7 */
[----:B------:R-:W-:-:S04]  /*203c0*/  MOV R167, R166 ;  /* 0x000000a600a77202 */ /* 0x000fc80000000f00 */
[----:B------:R-:W-:Y:S02]  /*203d0*/  MOV R169, R168 ;  /* 0x000000a800a97202 */ /* 0x000fe40000000f00 */
[----:B------:R-:W-:Y:S02]  /*203e0*/  MOV R166, R165 ;  /* 0x000000a500a67202 */ /* 0x000fe40000000f00 */
[----:B------:R-:W-:Y:S02]  /*203f0*/  MOV R168, R167 ;  /* 0x000000a700a87202 */ /* 0x000fe40000000f00 */
[----:B------:R-:W-:Y:S02]  /*20400*/  MOV R165, R164 ;  /* 0x000000a400a57202 */ /* 0x000fe40000000f00 */
[----:B------:R-:W-:Y:S01]  /*20410*/  MOV R167, R166 ;  /* 0x000000a600a77202 */ /* 0x000fe20000000f00 */
[----:B------:R-:W-:Y:S02]  /*20420*/  IMAD.MOV.U32 R164, RZ, RZ, R163 ;  /* 0x000000ffffa47224 */ /* 0x000fe400078e00a3 */
[----:B------:R-:W-:Y:S01]  /*20430*/  IMAD.MOV.U32 R166, RZ, RZ, R165 ;  /* 0x000000ffffa67224 */ /* 0x000fe200078e00a5 */
[----:B------:R-:W-:-:S02]  /*20440*/  MOV R163, R162 ;  /* 0x000000a200a37202 */ /* 0x000fc40000000f00 */
[----:B------:R-:W-:Y:S02]  /*20450*/  MOV R165, R164 ;  /* 0x000000a400a57202 */ /* 0x000fe40000000f00 */
[----:B------:R-:W-:Y:S02]  /*20460*/  MOV R162, R161 ;  /* 0x000000a100a27202 */ /* 0x000fe40000000f00 */
[----:B------:R-:W-:Y:S02]  /*20470*/  MOV R164, R163 ;  /* 0x000000a300a47202 */ /* 0x000fe40000000f00 */
[----:B------:R-:W-:Y:S02]  /*20480*/  MOV R163, R162 ;  /* 0x000000a200a37202 */ /* 0x000fe40000000f00 */
[----:B------:R-:W-:Y:S01]  /*20490*/  MOV R161, R160 ;  /* 0x000000a000a17202 */ /* 0x000fe20000000f00 */
[----:B------:R-:W-:-:S04]  /*204a0*/  IMAD.MOV.U32 R160, RZ, RZ, R159 ;  /* 0x000000ffffa07224 */ /* 0x000fc800078e009f */
[----:B------:R-:W-:Y:S01]  /*204b0*/  IMAD.MOV.U32 R162, RZ, RZ, R161 ;  /* 0x000000ffffa27224 */ /* 0x000fe200078e00a1 */
[----:B------:R-:W-:Y:S02]  /*204c0*/  MOV R159, R158 ;  /* 0x0000009e009f7202 */ /* 0x000fe40000000f00 */
[----:B------:R-:W-:Y:S02]  /*204d0*/  MOV R161, R160 ;  /* 0x000000a000a17202 */ /* 0x000fe40000000f00 */
[----:B------:R-:W-:Y:S02]  /*204e0*/  MOV R158, R157 ;  /* 0x0000009d009e7202 */ /* 0x000fe40000000f00 */
[----:B------:R-:W-:Y:S02]  /*204f0*/  MOV R160, R159 ;  /* 0x0000009f00a07202 */ /* 0x000fe40000000f00 */
[----:B------:R-:W-:Y:S02]  /*20500*/  MOV R157, R156 ;  /* 0x0000009c009d7202 */ /* 0x000fe40000000f00 */
[----:B------:R-:W-:Y:S01]  /*20510*/  MOV R159, R158 ;  /* 0x0000009e009f7202 */ /* 0x000fe20000000f00 */
[----:B------:R-:W-:-:S02]  /*20520*/  IMAD.MOV.U32 R156, RZ, RZ, R155 ;  /* 0x000000ffff9c7224 */ /* 0x000fc400078e009b */
[----:B------:R-:W-:Y:S01]  /*20530*/  IMAD.MOV.U32 R158, RZ, RZ, R157 ;  /* 0x000000ffff9e7224 */ /* 0x000fe200078e009d */
[----:B------:R-:W-:Y:S02]  /*20540*/  MOV R155, R154 ;  /* 0x0000009a009b7202 */ /* 0x000fe40000000f00 */
[----:B------:R-:W-:Y:S02]  /*20550*/  MOV R157, R156 ;  /* 0x0000009c009d7202 */ /* 0x000fe40000000f00 */
[----:B------:R-:W-:Y:S02]  /*20560*/  MOV R154, R153 ;  /* 0x00000099009a7202 */ /* 0x000fe40000000f00 */
[----:B------:R-:W-:Y:S01]  /*20570*/  MOV R153, R10 ;  /* 0x0000000a00997202 */ /* 0x000fe20000000f00 */
[----:B------:R-:W-:Y:S01]  /*20580*/  IMAD.MOV.U32 R10, RZ, RZ, R9 ;  /* 0x000000ffff0a7224 */ /* 0x000fe200078e0009 */
[----:B------:R-:W-:Y:S02]  /*20590*/  MOV R9, R8 ;  /* 0x0000000800097202 */ /* 0x000fe40000000f00 */
[----:B------:R-:W-:-:S02]  /*205a0*/  MOV R8, R7 ;  /* 0x0000000700087202 */ /* 0x000fc40000000f00 */
[----:B------:R-:W-:Y:S02]  /*205b0*/  MOV R156, R155 ;  /* 0x0000009b009c7202 */ /* 0x000fe40000000f00 */
[----:B------:R-:W-:Y:S01]  /*205c0*/  MOV R7, R6 ;  /* 0x0000000600077202 */ /* 0x000fe20000000f00 */
[----:B------:R-:W-:Y:S01]  /*205d0*/  IMAD.MOV.U32 R6, RZ, RZ, R4 ;  /* 0x000000ffff067224 */ /* 0x000fe200078e0004 */
[----:B------:R-:W-:Y:S01]  /*205e0*/  MOV R155, R154 ;  /* 0x0000009a009b7202 */ /* 0x000fe20000000f00 */
[----:B------:R-:W-:Y:S01]  /*205f0*/  IMAD.MOV.U32 R154, RZ, RZ, R153 ;  /* 0x000000ffff9a7224 */ /* 0x000fe200078e0099 */
[----:B------:R-:W-:Y:S02]  /*20600*/  MOV R153, R10 ;  /* 0x0000000a00997202 */ /* 0x000fe40000000f00 */
[----:B------:R-:W-:Y:S02]  /*20610*/  MOV R10, R9 ;  /* 0x00000009000a7202 */ /* 0x000fe40000000f00 */
[----:B------:R-:W-:Y:S01]  /*20620*/  MOV R9, R8 ;  /* 0x0000000800097202 */ /* 0x000fe20000000f00 */
[----:B------:R-:W-:Y:S01]  /*20630*/  IMAD.MOV.U32 R8, RZ, RZ, R7 ;  /* 0x000000ffff087224 */ /* 0x000fe200078e0007 */
[----:B------:R-:W-:-:S02]  /*20640*/  MOV R7, R6 ;  /* 0x0000000600077202 */ /* 0x000fc40000000f00 */
[----:B------:R-:W2:Y:S01]  /*20650*/  LDL.LU R6, [R1+0x144] ;  /* 0x0001440001067983 */ /* 0x000ea20000300800 */
[----:B------:R-:W-:-:S03]  /*20660*/  SHF.R.U32.HI R4, RZ, 0x1, R2 ;  /* 0x00000001ff047819 */ /* 0x000fc60000011602 */
[----:B------:R0:W-:Y:S02]  /*20670*/  STL [R1+0xdc0], R0 ;  /* 0x000dc00001007387 */ /* 0x0001e40000100800 */
[----:B0-----:R-:W-:-:S05]  /*20680*/  IADD3 R0, R185, R3, RZ ;  /* 0x00000003b9007210 */ /* 0x001fca0007ffe0ff */
[----:B------:R0:W-:Y:S04]  /*20690*/  STL [R1+0xdb8], R0 ;  /* 0x000db80001007387 */ /* 0x0001e80000100800 */
[----:B0-----:R-:W3:Y:S01]  /*206a0*/  LDL.LU R0, [R1+0xbf0] ;  /* 0x000bf00001007983 */ /* 0x001ee20000300800 */
[----:B------:R-:W-:Y:S01]  /*206b0*/  LOP3.LUT R4, R4, 0x4, RZ, 0xc0, !PT ;  /* 0x0000000404047812 */ /* 0x000fe200078ec0ff */
[----:B------:R-:W-:Y:S01]  /*206c0*/  BAR.SYNC.DEFER_BLOCKING 0x0 ;  /* 0x0000000000007b1d */ /* 0x000fe20000010000 */
[----:B---3--:R-:W-:-:S05]  /*206d0*/  IMAD R252, R252, 0x8, R0 ;  /* 0x00000008fcfc7824 */ /* 0x008fca00078e0200 */
[----:B------:R-:W3:Y:S01]  /*206e0*/  LDL.LU R0, [R1+0xbf4] ;  /* 0x000bf40001007983 */ /* 0x000ee20000300800 */
[----:B------:R-:W-:Y:S01]  /*206f0*/  FMUL R2, R184, 0.25 ;  /* 0x3e800000b8027820 */ /* 0x000fe20000400000 */
[----:B------:R-:W-:Y:S02]  /*20700*/  FSETP.GT.AND P1, PT, |R5|, 8.50705917302346158658e+37, PT ;  /* 0x7e8000000500780b */ /* 0x000fe40003f24200 */
[----:B------:R-:W-:Y:S01]  /*20710*/  STL [R1+0xdc4], R252 ;  /* 0x000dc4fc01007387 */ /* 0x000fe20000100800 */
[----:B------:R-:W-:Y:S01]  /*20720*/  MOV R191, R169 ;  /* 0x000000a900bf7202 */ /* 0x000fe20000000f00 */
[----:B------:R-:W-:Y:S01]  /*20730*/  IMAD.MOV.U32 R169, RZ, RZ, R8 ;  /* 0x000000ffffa97224 */ /* 0x000fe200078e0008 */
[----:B------:R-:W-:-:S03]  /*20740*/  MOV R3, R182 ;  /* 0x000000b600037202 */ /* 0x000fc60000000f00 */
[----:B------:R-:W-:Y:S01]  /*20750*/  FMUL R8, R191, 0.25 ;  /* 0x3e800000bf087820 */ /* 0x000fe20000400000 */
[----:B------:R-:W-:Y:S01]  /*20760*/  MOV R188, R168 ;  /* 0x000000a800bc7202 */ /* 0x000fe20000000f00 */
[----:B------:R-:W-:Y:S01]  /*20770*/  IMAD.MOV.U32 R186, RZ, RZ, R166 ;  /* 0x000000ffffba7224 */ /* 0x000fe200078e00a6 */
[----:B------:R-:W-:Y:S01]  /*20780*/  MOV R168, R7 ;  /* 0x0000000700a87202 */ /* 0x000fe20000000f00 */
[----:B------:R-:W-:Y:S01]  /*20790*/  FMUL R7, R190, 0.25 ;  /* 0x3e800000be077820 */ /* 0x000fe20000400000 */
[----:B------:R-:W-:Y:S02]  /*207a0*/  MOV R185, R165 ;  /* 0x000000a500b97202 */ /* 0x000fe40000000f00 */
[----:B------:R-:W-:Y:S02]  /*207b0*/  FSETP.GT.AND P3, PT, |R3|, 8.50705917302346158658e+37, PT ;  /* 0x7e8000000300780b */ /* 0x000fe40003f64200 */
[----:B------:R-:W-:Y:S02]  /*207c0*/  MOV R187, R167 ;  /* 0x000000a700bb7202 */ /* 0x000fe40000000f00 */
[----:B--2---:R-:W-:Y:S01]  /*207d0*/  MOV R167, R6 ;  /* 0x0000000600a77202 */ /* 0x004fe20000000f00 */
[----:B------:R-:W-:Y:S01]  /*207e0*/  FMUL R6, R189, 0.25 ;  /* 0x3e800000bd067820 */ /* 0x000fe20000400000 */
[----:B---3--:R-:W-:-:S05]  /*207f0*/  IADD3 R0, R4, R0, RZ ;  /* 0x0000000004007210 */ /* 0x008fca0007ffe0ff */
[----:B------:R0:W-:Y:S02]  /*20800*/  STL [R1+0xdbc], R0 ;  /* 0x000dbc0001007387 */ /* 0x0001e40000100800 */
[----:B0-----:R-:W-:Y:S01]  /*20810*/  FSEL R0, R2, R184, P1 ;  /* 0x000000b802007208 */ /* 0x001fe20000800000 */
[----:B------:R-:W-:-:S05]  /*20820*/  IMAD.MOV.U32 R2, RZ, RZ, R170 ;  /* 0x000000ffff027224 */ /* 0x000fca00078e00aa */
[----:B------:R-:W-:Y:S01]  /*20830*/  FSETP.GT.AND P0, PT, |R2|, 8.50705917302346158658e+37, PT ;  /* 0x7e8000000200780b */ /* 0x000fe20003f04200 */
[----:B------:R0:W-:Y:S01]  /*20840*/  STL [R1+0x870], R0 ;  /* 0x0008700001007387 */ /* 0x0001e20000100800 */
[----:B------:R-:W-:-:S03]  /*20850*/  MOV R4, R183 ;  /* 0x000000b700047202 */ /* 0x000fc60000000f00 */
[----:B------:R-:W2:Y:S01]  /*20860*/  LDL.LU R166, [R1+0x140] ;  /* 0x0001400001a67983 */ /* 0x000ea20000300800 */
[----:B------:R-:W-:-:S03]  /*20870*/  MOV R183, R163 ;  /* 0x000000a300b77202 */ /* 0x000fc60000000f00 */
[----:B------:R-:W3:Y:S01]  /*20880*/  LDL.LU R165, [R1+0x13c] ;  /* 0x00013c0001a57983 */ /* 0x000ee20000300800 */
[----:B0-----:R-:W-:-:S03]  /*20890*/  FSEL R0, R8, R191, P0 ;  /* 0x000000bf08007208 */ /* 0x001fc60000000000 */
[----:B------:R-:W4:Y:S01]  /*208a0*/  LDL.LU R182, [R1+0x160] ;  /* 0x0001600001b67983 */ /* 0x000f220000300800 */
[----:B------:R-:W-:-:S03]  /*208b0*/  MOV R163, R161 ;  /* 0x000000a100a37202 */ /* 0x000fc60000000f00 */
[----:B------:R-:W2:Y:S01]  /*208c0*/  LDL.LU R170, [R1+0x174] ;  /* 0x0001740001aa7983 */ /* 0x000ea20000300800 */
[----:B------:R-:W-:-:S03]  /*208d0*/  MOV R161, R160 ;  /* 0x000000a000a17202 */ /* 0x000fc60000000f00 */
[----:B------:R0:W-:Y:S01]  /*208e0*/  STL [R1+0x864], R0 ;  /* 0x0008640001007387 */ /* 0x0001e20000100800 */
[----:B------:R-:W-:Y:S01]  /*208f0*/  MOV R160, R159 ;  /* 0x0000009f00a07202 */ /* 0x000fe20000000f00 */
[----:B------:R-:W-:Y:S01]  /*20900*/  IMAD.MOV.U32 R159, RZ, RZ, R158 ;  /* 0x000000ffff9f7224 */ /* 0x000fe200078e009e */
[----:B------:R-:W-:Y:S02]  /*20910*/  FSETP.GT.AND P2, PT, |R4|, 8.50705917302346158658e+37, PT ;  /* 0x7e8000000400780b */ /* 0x000fe40003f44200 */
[----:B------:R-:W-:Y:S02]  /*20920*/  MOV R158, R157 ;  /* 0x0000009d009e7202 */ /* 0x000fe40000000f00 */
[----:B0-----:R-:W-:Y:S02]  /*20930*/  FSEL R0, R7, R190, P3 ;  /* 0x000000be07007208 */ /* 0x001fe40001800000 */
[----:B------:R-:W-:Y:S01]  /*20940*/  MOV R157, R156 ;  /* 0x0000009c009d7202 */ /* 0x000fe20000000f00 */
[----:B------:R-:W-:Y:S01]  /*20950*/  IMAD.MOV.U32 R156, RZ, RZ, R154 ;  /* 0x000000ffff9c7224 */ /* 0x000fe200078e009a */
[----:B------:R-:W-:Y:S01]  /*20960*/  MOV R154, R10 ;  /* 0x0000000a009a7202 */ /* 0x000fe20000000f00 */
[----:B------:R0:W-:Y:S01]  /*20970*/  STL [R1+0x86c], R0 ;  /* 0x00086c0001007387 */ /* 0x0001e20000100800 */
[----:B------:R-:W-:Y:S01]  /*20980*/  FMUL R10, R151, 0.25 ;  /* 0x3e800000970a7820 */ /* 0x000fe20000400000 */
[----:B------:R-:W-:Y:S01]  /*20990*/  MOV R184, R164 ;  /* 0x000000a400b87202 */ /* 0x000fe20000000f00 */
[----:B------:R-:W-:Y:S01]  /*209a0*/  IMAD.MOV.U32 R164, RZ, RZ, R162 ;  /* 0x000000ffffa47224 */ /* 0x000fe200078e00a2 */
[----:B------:R-:W-:-:S02]  /*209b0*/  MOV R162, R155 ;  /* 0x0000009b00a27202 */ /* 0x000fc40000000f00 */
[----:B0-----:R-:W-:Y:S02]  /*209c0*/  FSEL R0, R6, R189, P2 ;  /* 0x000000bd06007208 */ /* 0x001fe40001000000 */
[----:B------:R-:W-:Y:S02]  /*209d0*/  MOV R155, R153 ;  /* 0x00000099009b7202 */ /* 0x000fe40000000f00 */
[----:B------:R-:W-:Y:S01]  /*209e0*/  MOV R153, R9 ;  /* 0x0000000900997202 */ /* 0x000fe20000000f00 */
[----:B------:R0:W-:Y:S01]  /*209f0*/  STL [R1+0x868], R0 ;  /* 0x0008680001007387 */ /* 0x0001e20000100800 */
[----:B------:R-:W-:Y:S01]  /*20a00*/  FMUL R9, R150, 0.25 ;  /* 0x3e80000096097820 */ /* 0x000fe20000400000 */
[----:B0-----:R-:W-:Y:S01]  /*20a10*/  FSEL R0, R10, R151, P1 ;  /* 0x000000970a007208 */ /* 0x001fe20000800000 */
[----:B------:R-:W-:-:S04]  /*20a20*/  FMUL R10, R149, 0.25 ;  /* 0x3e800000950a7820 */ /* 0x000fc80000400000 */
[----:B------:R0:W-:Y:S02]  /*20a30*/  STL [R1+0x860], R0 ;  /* 0x0008600001007387 */ /* 0x0001e40000100800 */
[----:B0-----:R-:W-:Y:S01]  /*20a40*/  FSEL R0, R9, R150, P1 ;  /* 0x0000009609007208 */ /* 0x001fe20000800000 */
[----:B------:R-:W-:-:S04]  /*20a50*/  FMUL R9, R148, 0.25 ;  /* 0x3e80000094097820 */ /* 0x000fc80000400000 */
[----:B------:R0:W-:Y:S01]  /*20a60*/  STL [R1+0x858], R0 ;  /* 0x0008580001007387 */ /* 0x0001e20000100800 */
[----:B------:R-:W-:Y:S01]  /*20a70*/  FMUL R8, R147, 0.25 ;  /* 0x3e80000093087820 */ /* 0x000fe20000400000 */
[----:B0-----:R-:W-:-:S05]  /*20a80*/  FSEL R0, R10, R149, P0 ;  /* 0x000000950a007208 */ /* 0x001fca0000000000 */
        /* <DEDUP_REMOVED lines=336> */
[----:B------:R0:W-:Y:S02]  /*21f90*/  STL [R1+0x69c], R0 ;  /* 0x00069c0001007387 */ /* 0x0001e40000100800 */
[----:B0-----:R-:W-:-:S05]  /*21fa0*/  FSEL R0, R7, R36, P0 ;  /* 0x0000002407007208 */ /* 0x001fca0000000000 */
[----:B------:R0:W-:Y:S02]  /*21fb0*/  STL [R1+0x694], R0 ;  /* 0x0006940001007387 */ /* 0x0001e40000100800 */
[----:B0-----:R-:W-:-:S05]  /*21fc0*/  FSEL R0, R6, R35, P1 ;  /* 0x0000002306007208 */ /* 0x001fca0000800000 */
[----:B------:R0:W-:Y:S04]  /*21fd0*/  STL [R1+0x690], R0 ;  /* 0x0006900001007387 */ /* 0x0001e80000100800 */
[----:B------:R-:W3:Y:S04]  /*21fe0*/  LDL.LU R236, [R1+0x1fc] ;  /* 0x0001fc0001ec7983 */ /* 0x000ee80000300800 */
[----:B------:R-:W4:Y:S04]  /*21ff0*/  LDL.LU R235, [R1+0x1f8] ;  /* 0x0001f80001eb7983 */ /* 0x000f280000300800 */
[----:B------:R-:W2:Y:S04]  /*22000*/  LDL.LU R234, [R1+0x1f4] ;  /* 0x0001f40001ea7983 */ /* 0x000ea80000300800 */
[----:B------:R-:W2:Y:S01]  /*22010*/  LDL.LU R191, [R1+0x1f0] ;  /* 0x0001f00001bf7983 */ /* 0x000ea20000300800 */
[----:B------:R-:W-:Y:S01]  /*22020*/  FMUL R10, R34, 0.25 ;  /* 0x3e800000220a7820 */ /* 0x000fe20000400000 */
[----:B------:R-:W-:-:S04]  /*22030*/  FMUL R9, R33, 0.25 ;  /* 0x3e80000021097820 */ /* 0x000fc80000400000 */
        /* <DEDUP_REMOVED lines=14> */
[----:B------:R0:W-:Y:S04]  /*22120*/  STL [R1+0x678], R0 ;  /* 0x0006780001007387 */ /* 0x0001e80000100800 */
[----:B------:R-:W2:Y:S04]  /*22130*/  LDL.LU R230, [R1+0x1e8] ;  /* 0x0001e80001e67983 */ /* 0x000ea80000300800 */
[----:B------:R-:W2:Y:S01]  /*22140*/  LDL.LU R229, [R1+0x1e4] ;  /* 0x0001e40001e57983 */ /* 0x000ea20000300800 */
[----:B0-----:R-:W-:-:S03]  /*22150*/  FSEL R0, R10, R29, P0 ;  /* 0x0000001d0a007208 */ /* 0x001fc60000000000 */
[----:B------:R-:W2:Y:S01]  /*22160*/  LDL.LU R195, [R1+0x1e0] ;  /* 0x0001e00001c37983 */ /* 0x000ea20000300800 */
[----:B------:R-:W-:-:S03]  /*22170*/  FMUL R8, R27, 0.25 ;  /* 0x3e8000001b087820 */ /* 0x000fc60000400000 */
[----:B------:R-:W2:Y:S04]  /*22180*/  LDL.LU R194, [R1+0x1dc] ;  /* 0x0001dc0001c27983 */ /* 0x000ea80000300800 */
        /* <DEDUP_REMOVED lines=11> */
[----:B------:R0:W-:Y:S04]  /*22240*/  STL [R1+0x66c], R0 ;  /* 0x00066c0001007387 */ /* 0x0001e80000100800 */
[----:B------:R-:W2:Y:S04]  /*22250*/  LDL.LU R190, [R1+0x1d4] ;  /* 0x0001d40001be7983 */ /* 0x000ea80000300800 */
[----:B------:R-:W2:Y:S01]  /*22260*/  LDL.LU R189, [R1+0x1d0] ;  /* 0x0001d00001bd7983 */ /* 0x000ea20000300800 */
[----:B0-----:R-:W-:-:S03]  /*22270*/  FSEL R0, R10, R24, P0 ;  /* 0x000000180a007208 */ /* 0x001fc60000000000 */
[----:B------:R-:W2:Y:S04]  /*22280*/  LDL.LU R193, [R1+0x1cc] ;  /* 0x0001cc0001c17983 */ /* 0x000ea80000300800 */
[----:B------:R-:W2:Y:S04]  /*22290*/  LDL.LU R192, [R1+0x1c8] ;  /* 0x0001c80001c07983 */ /* 0x000ea80000300800 */
[----:B------:R0:W-:Y:S01]  /*222a0*/  STL [R1+0x664], R0 ;  /* 0x0006640001007387 */ /* 0x0001e20000100800 */
[----:B---3--:R-:W-:Y:S01]  /*222b0*/  FMUL R9, R236, 0.25 ;  /* 0x3e800000ec097820 */ /* 0x008fe20000400000 */
[----:B----4-:R-:W-:-:S04]  /*222c0*/  FMUL R8, R235, 0.25 ;  /* 0x3e800000eb087820 */ /* 0x010fc80000400000 */
[----:B0-----:R-:W-:Y:S01]  /*222d0*/  FSEL R0, R9, R236, P1 ;  /* 0x000000ec09007208 */ /* 0x001fe20000800000 */
[----:B--2---:R-:W-:-:S04]  /*222e0*/  FMUL R7, R234, 0.25 ;  /* 0x3e800000ea077820 */ /* 0x004fc80000400000 */
[----:B------:R0:W-:Y:S01]  /*222f0*/  STL [R1+0x660], R0 ;  /* 0x0006600001007387 */ /* 0x0001e20000100800 */
[----:B------:R-:W-:Y:S01]  /*22300*/  FMUL R6, R191, 0.25 ;  /* 0x3e800000bf067820 */ /* 0x000fe20000400000 */
[----:B0-----:R-:W-:-:S05]  /*22310*/  FSEL R0, R8, R235, P1 ;  /* 0x000000eb08007208 */ /* 0x001fca0000800000 */
[----:B------:R0:W-:Y:S02]  /*22320*/  STL [R1+0x658], R0 ;  /* 0x0006580001007387 */ /* 0x0001e40000100800 */
[----:B0-----:R-:W-:Y:S02]  /*22330*/  FSEL R0, R7, R234, P0 ;  /* 0x000000ea07007208 */ /* 0x001fe40000000000 */
[----:B------:R-:W-:Y:S01]  /*22340*/  MOV R234, R188 ;  /* 0x000000bc00ea7202 */ /* 0x000fe20000000f00 */
[----:B------:R-:W-:Y:S01]  /*22350*/  IMAD.MOV.U32 R188, RZ, RZ, R187 ;  /* 0x000000ffffbc7224 */ /* 0x000fe200078e00bb */
[----:B------:R-:W-:Y:S01]  /*22360*/  MOV R187, R186 ;  /* 0x000000ba00bb7202 */ /* 0x000fe20000000f00 */
[----:B------:R0:W-:Y:S01]  /*22370*/  STL [R1+0x65c], R0 ;  /* 0x00065c0001007387 */ /* 0x0001e20000100800 */
[----:B------:R-:W-:Y:S02]  /*22380*/  MOV R186, R185 ;  /* 0x000000b900ba7202 */ /* 0x000fe40000000f00 */
[----:B------:R-:W-:Y:S01]  /*22390*/  MOV R185, R184 ;  /* 0x000000b800b97202 */ /* 0x000fe20000000f00 */
[----:B------:R-:W-:Y:S01]  /*223a0*/  IMAD.MOV.U32 R184, RZ, RZ, R183 ;  /* 0x000000ffffb87224 */ /* 0x000fe200078e00b7 */
[----:B------:R-:W-:-:S02]  /*223b0*/  MOV R183, R182 ;  /* 0x000000b600b77202 */ /* 0x000fc40000000f00 */
[----:B0-----:R-:W-:Y:S02]  /*223c0*/  FSEL R0, R6, R191, P0 ;  /* 0x000000bf06007208 */ /* 0x001fe40000000000 */
[----:B------:R-:W-:-:S03]  /*223d0*/  MOV R182, R170 ;  /* 0x000000aa00b67202 */ /* 0x000fc60000000f00 */
[----:B------:R0:W-:Y:S04]  /*223e0*/  STL [R1+0x654], R0 ;  /* 0x0006540001007387 */ /* 0x0001e80000100800 */
[----:B------:R-:W2:Y:S01]  /*223f0*/  LDL.LU R170, [R1+0x170] ;  /* 0x0001700001aa7983 */ /* 0x000ea20000300800 */
[----:B------:R-:W-:-:S03]  /*22400*/  FMUL R10, R234, 0.25 ;  /* 0x3e800000ea0a7820 */ /* 0x000fc60000400000 */
[----:B------:R-:W3:Y:S02]  /*22410*/  LDL.LU R191, [R1+0x1c0] ;  /* 0x0001c00001bf7983 */ /* 0x000ee40000300800 */
[----:B0-----:R-:W-:Y:S02]  /*22420*/  FSEL R0, R10, R234, P1 ;  /* 0x000000ea0a007208 */ /* 0x001fe40000800000 */
[----:B------:R-:W4:Y:S04]  /*22430*/  LDL.LU R239, [R1+0x1bc] ;  /* 0x0001bc0001ef7983 */ /* 0x000f280000300800 */
[----:B------:R-:W4:Y:S04]  /*22440*/  LDL.LU R238, [R1+0x1b8] ;  /* 0x0001b80001ee7983 */ /* 0x000f280000300800 */
[----:B------:R-:W4:Y:S04]  /*22450*/  LDL.LU R237, [R1+0x1b4] ;  /* 0x0001b40001ed7983 */ /* 0x000f280000300800 */
[----:B------:R0:W-:Y:S01]  /*22460*/  STL [R1+0x650], R0 ;  /* 0x0006500001007387 */ /* 0x0001e20000100800 */
[----:B------:R-:W-:Y:S01]  /*22470*/  FMUL R9, R230, 0.25 ;  /* 0x3e800000e6097820 */ /* 0x000fe20000400000 */
[----:B------:R-:W-:-:S04]  /*22480*/  FMUL R8, R229, 0.25 ;  /* 0x3e800000e5087820 */ /* 0x000fc80000400000 */
[----:B0-----:R-:W-:Y:S01]  /*22490*/  FSEL R0, R9, R230, P1 ;  /* 0x000000e609007208 */ /* 0x001fe20000800000 */
[----:B------:R-:W-:-:S04]  /*224a0*/  FMUL R7, R195, 0.25 ;  /* 0x3e800000c3077820 */ /* 0x000fc80000400000 */
[----:B------:R0:W-:Y:S01]  /*224b0*/  STL [R1+0x648], R0 ;  /* 0x0006480001007387 */ /* 0x0001e20000100800 */
[----:B------:R-:W-:Y:S01]  /*224c0*/  FMUL R6, R194, 0.25 ;  /* 0x3e800000c2067820 */ /* 0x000fe20000400000 */
[----:B0-----:R-:W-:-:S05]  /*224d0*/  FSEL R0, R8, R229, P0 ;  /* 0x000000e508007208 */ /* 0x001fca0000000000 */
[----:B------:R0:W-:Y:S02]  /*224e0*/  STL [R1+0x64c], R0 ;  /* 0x00064c0001007387 */ /* 0x0001e40000100800 */
[----:B0-----:R-:W-:-:S05]  /*224f0*/  FSEL R0, R7, R195, P0 ;  /* 0x000000c307007208 */ /* 0x001fca0000000000 */
[----:B------:R0:W-:Y:S02]  /*22500*/  STL [R1+0x644], R0 ;  /* 0x0006440001007387 */ /* 0x0001e40000100800 */
[----:B0-----:R-:W-:Y:S02]  /*22510*/  FSEL R0, R6, R194, P1 ;  /* 0x000000c206007208 */ /* 0x001fe40000800000 */
[----:B------:R-:W-:Y:S01]  /*22520*/  MOV R194, R188 ;  /* 0x000000bc00c27202 */ /* 0x000fe20000000f00 */
[----:B------:R-:W-:Y:S01]  /*22530*/  IMAD.MOV.U32 R188, RZ, RZ, R187 ;  /* 0x000000ffffbc7224 */ /* 0x000fe200078e00bb */
[----:B------:R-:W-:Y:S02]  /*22540*/  MOV R187, R186 ;  /* 0x000000ba00bb7202 */ /* 0x000fe40000000f00 */
[----:B------:R-:W-:Y:S02]  /*22550*/  MOV R186, R185 ;  /* 0x000000b900ba7202 */ /* 0x000fe40000000f00 */
[----:B------:R-:W-:Y:S01]  /*22560*/  MOV R185, R184 ;  /* 0x000000b800b97202 */ /* 0x000fe20000000f00 */
[----:B------:R-:W-:Y:S01]  /*22570*/  IMAD.MOV.U32 R184, RZ, RZ, R183 ;  /* 0x000000ffffb87224 */ /* 0x000fe200078e00b7 */
[----:B------:R-:W-:Y:S01]  /*22580*/  MOV R183, R182 ;  /* 0x000000b600b77202 */ /* 0x000fe20000000f00 */
[----:B------:R0:W-:Y:S01]  /*22590*/  STL [R1+0x640], R0 ;  /* 0x0006400001007387 */ /* 0x0001e20000100800 */
[----:B--2---:R-:W-:-:S03]  /*225a0*/  MOV R182, R170 ;  /* 0x000000aa00b67202 */ /* 0x004fc60000000f00 */
[----:B------:R-:W2:Y:S01]  /*225b0*/  LDL.LU R170, [R1+0x15c] ;  /* 0x00015c0001aa7983 */ /* 0x000ea20000300800 */
[----:B------:R-:W-:Y:S01]  /*225c0*/  FMUL R10, R194, 0.25 ;  /* 0x3e800000c20a7820 */ /* 0x000fe20000400000 */
[----:B------:R-:W-:Y:S02]  /*225d0*/  FMUL R9, R190, 0.25 ;  /* 0x3e800000be097820 */ /* 0x000fe40000400000 */
[----:B------:R-:W4:Y:S02]  /*225e0*/  LDL.LU R236, [R1+0x1ac] ;  /* 0x0001ac0001ec7983 */ /* 0x000f240000300800 */
[----:B0-----:R-:W-:Y:S02]  /*225f0*/  FSEL R0, R10, R194, P1 ;  /* 0x000000c20a007208 */ /* 0x001fe40000800000 */
[----:B------:R-:W4:Y:S04]  /*22600*/  LDL.LU R235, [R1+0x1a8] ;  /* 0x0001a80001eb7983 */ /* 0x000f280000300800 */
[----:B------:R-:W4:Y:S01]  /*22610*/  LDL.LU R234, [R1+0x1a4] ;  /* 0x0001a40001ea7983 */ /* 0x000f220000300800 */
[----:B------:R-:W-:-:S03]  /*22620*/  FMUL R8, R189, 0.25 ;  /* 0x3e800000bd087820 */ /* 0x000fc60000400000 */
[----:B------:R-:W4:Y:S04]  /*22630*/  LDL.LU R230, [R1+0x1a0] ;  /* 0x0001a00001e67983 */ /* 0x000f280000300800 */
[----:B------:R0:W-:Y:S01]  /*22640*/  STL [R1+0x638], R0 ;  /* 0x0006380001007387 */ /* 0x0001e20000100800 */
[----:B------:R-:W-:Y:S01]  /*22650*/  FMUL R7, R193, 0.25 ;  /* 0x3e800000c1077820 */ /* 0x000fe20000400000 */
[----:B0-----:R-:W-:-:S05]  /*22660*/  FSEL R0, R9, R190, P0 ;  /* 0x000000be09007208 */ /* 0x001fca0000000000 */
[----:B------:R0:W-:Y:S01]  /*22670*/  STL [R1+0x63c], R0 ;  /* 0x00063c0001007387 */ /* 0x0001e20000100800 */
[----:B------:R-:W-:Y:S01]  /*22680*/  FMUL R6, R192, 0.25 ;  /* 0x3e800000c0067820 */ /* 0x000fe20000400000 */
[----:B0-----:R-:W-:-:S05]  /*22690*/  FSEL R0, R8, R189, P0 ;  /* 0x000000bd08007208 */ /* 0x001fca0000000000 */
[----:B------:R0:W-:Y:S04]  /*226a0*/  STL [R1+0x634], R0 ;  /* 0x0006340001007387 */ /* 0x0001e80000100800 */
[----:B------:R-:W4:Y:S04]  /*226b0*/  LDL.LU R229, [R1+0x198] ;  /* 0x0001980001e57983 */ /* 0x000f280000300800 */
[----:B------:R-:W4:Y:S01]  /*226c0*/  LDL.LU R195, [R1+0x194] ;  /* 0x0001940001c37983 */ /* 0x000f220000300800 */
[----:B0-----:R-:W-:-:S03]  /*226d0*/  FSEL R0, R7, R193, P1 ;  /* 0x000000c107007208 */ /* 0x001fc60000800000 */
[----:B------:R-:W4:Y:S04]  /*226e0*/  LDL.LU R190, [R1+0x190] ;  /* 0x0001900001be7983 */ /* 0x000f280000300800 */
[----:B------:R-:W4:Y:S04]  /*226f0*/  LDL.LU R189, [R1+0x18c] ;  /* 0x00018c0001bd7983 */ /* 0x000f280000300800 */
[----:B------:R0:W-:Y:S02]  /*22700*/  STL [R1+0x630], R0 ;  /* 0x0006300001007387 */ /* 0x0001e40000100800 */
[----:B0-----:R-:W-:-:S02]  /*22710*/  FSEL R0, R6, R192, P1 ;  /* 0x000000c006007208 */ /* 0x001fc40000800000 */
        /* <DEDUP_REMOVED lines=11> */
[----:B---3--:R-:W-:-:S04]  /*227d0*/  FMUL R9, R191, 0.25 ;  /* 0x3e800000bf097820 */ /* 0x008fc80000400000 */
[----:B0-----:R-:W-:Y:S01]  /*227e0*/  FSEL R0, R10, R192, P0 ;  /* 0x000000c00a007208 */ /* 0x001fe20000000000 */
[----:B----4-:R-:W-:-:S04]  /*227f0*/  FMUL R8, R239, 0.25 ;  /* 0x3e800000ef087820 */ /* 0x010fc80000400000 */
[----:B------:R0:W-:Y:S01]  /*22800*/  STL [R1+0x62c], R0 ;  /* 0x00062c0001007387 */ /* 0x0001e20000100800 */
[----:B------:R-:W-:Y:S01]  /*22810*/  FMUL R7, R238, 0.25 ;  /* 0x3e800000ee077820 */ /* 0x000fe20000400000 */
[----:B0-----:R-:W-:-:S05]  /*22820*/  FSEL R0, R9, R191, P0 ;  /* 0x000000bf09007208 */ /* 0x001fca0000000000 */
[----:B------:R0:W-:Y:S04]  /*22830*/  STL [R1+0x624], R0 ;  /* 0x0006240001007387 */ /* 0x0001e80000100800 */
[----:B------:R-:W3:Y:S04]  /*22840*/  LDL.LU R194, [R1+0x184] ;  /* 0x0001840001c27983 */ /* 0x000ee80000300800 */
[----:B------:R-:W4:Y:S01]  /*22850*/  LDL.LU R193, [R1+0x180] ;  /* 0x0001800001c17983 */ /* 0x000f220000300800 */
[----:B0-----:R-:W-:-:S03]  /*22860*/  FSEL R0, R8, R239, P1 ;  /* 0x000000ef08007208 */ /* 0x001fc60000800000 */
[----:B------:R-:W4:Y:S01]  /*22870*/  LDL.LU R192, [R1+0x17c] ;  /* 0x00017c0001c07983 */ /* 0x000f220000300800 */
[----:B------:R-:W-:-:S03]  /*22880*/  FMUL R6, R237, 0.25 ;  /* 0x3e800000ed067820 */ /* 0x000fc60000400000 */
[----:B------:R-:W4:Y:S04]  /*22890*/  LDL.LU R191, [R1+0x178] ;  /* 0x0001780001bf7983 */ /* 0x000f280000300800 */
        /* <DEDUP_REMOVED lines=10> */
[----:B------:R0:W-:Y:S01]  /*22940*/  STL [R1+0x61c], R0 ;  /* 0x00061c0001007387 */ /* 0x0001e20000100800 */
[----:B--2---:R-:W-:-:S03]  /*22950*/  MOV R182, R170 ;  /* 0x000000aa00b67202 */ /* 0x004fc60000000f00 */
        /* <DEDUP_REMOVED lines=14> */
[----:B0-----:R-:W-:Y:S02]  /*22a40*/  FSEL R0, R6, R230, P0 ;  /* 0x000000e606007208 */ /* 0x001fe40000000000 */
[----:B------:R-:W-:Y:S02]  /*22a50*/  MOV R230, R188 ;  /* 0x000000bc00e67202 */ /* 0x000fe40000000f00 */
[----:B------:R-:W-:-:S03]  /*22a60*/  MOV R188, R187 ;  /* 0x000000bb00bc7202 */ /* 0x000fc60000000f00 */
[----:B------:R-:W-:Y:S01]  /*22a70*/  FMUL R10, R230, 0.25 ;  /* 0x3e800000e60a7820 */ /* 0x000fe20000400000 */
[----:B------:R0:W-:Y:S01]  /*22a80*/  STL [R1+0x1fc], R0 ;  /* 0x0001fc0001007387 */ /* 0x0001e20000100800 */
[----:B------:R-:W-:Y:S01]  /*22a90*/  IMAD.MOV.U32 R187, RZ, RZ, R186 ;  /* 0x000000ffffbb7224 */ /* 0x000fe200078e00ba */
[----:B------:R-:W-:Y:S01]  /*22aa0*/  MOV R186, R184 ;  /* 0x000000b800ba7202 */ /* 0x000fe20000000f00 */
[----:B------:R-:W-:Y:S01]  /*22ab0*/  FMUL R9, R229, 0.25 ;  /* 0x3e800000e5097820 */ /* 0x000fe20000400000 */
[----:B------:R-:W-:Y:S02]  /*22ac0*/  MOV R184, R183 ;  /* 0x000000b700b87202 */ /* 0x000fe40000000f00 */
[----:B------:R-:W-:Y:S02]  /*22ad0*/  MOV R183, R182 ;  /* 0x000000b600b77202 */ /* 0x000fe40000000f00 */
[----:B0-----:R-:W-:Y:S01]  /*22ae0*/  FSEL R0, R10, R230, P1 ;  /* 0x000000e60a007208 */ /* 0x001fe20000800000 */
[----:B------:R-:W-:Y:S01]  /*22af0*/  FMUL R8, R195, 0.25 ;  /* 0x3e800000c3087820 */ /* 0x000fe20000400000 */
[----:B------:R-:W-:Y:S01]  /*22b00*/  FMUL R7, R190, 0.25 ;  /* 0x3e800000be077820 */ /* 0x000fe20000400000 */
[----:B------:R-:W-:Y:S01]  /*22b10*/  FMUL R6, R189, 0.25 ;  /* 0x3e800000bd067820 */ /* 0x000fe20000400000 */
[----:B--2---:R-:W-:-:S02]  /*22b20*/  IMAD.MOV.U32 R182, RZ, RZ, R170 ;  /* 0x000000ffffb67224 */ /* 0x004fc400078e00aa */
[----:B------:R-:W2:Y:S04]  /*22b30*/  LDL.LU R170, [R1+0x150] ;  /* 0x0001500001aa7983 */ /* 0x000ea80000300800 */
[----:B------:R0:W-:Y:S02]  /*22b40*/  STL [R1+0x1f8], R0 ;  /* 0x0001f80001007387 */ /* 0x0001e40000100800 */
[----:B0-----:R-:W-:-:S05]  /*22b50*/  FSEL R0, R9, R229, P1 ;  /* 0x000000e509007208 */ /* 0x001fca0000800000 */
[----:B------:R0:W-:Y:S02]  /*22b60*/  STL [R1+0x1f0], R0 ;  /* 0x0001f00001007387 */ /* 0x0001e40000100800 */
[----:B0-----:R-:W-:-:S05]  /*22b70*/  FSEL R0, R8, R195, P0 ;  /* 0x000000c308007208 */ /* 0x001fca0000000000 */
[----:B------:R0:W-:Y:S02]  /*22b80*/  STL [R1+0x1f4], R0 ;  /* 0x0001f40001007387 */ /* 0x0001e40000100800 */
[----:B0-----:R-:W-:-:S05]  /*22b90*/  FSEL R0, R7, R190, P0 ;  /* 0x000000be07007208 */ /* 0x001fca0000000000 */
[----:B------:R0:W-:Y:S01]  /*22ba0*/  STL [R1+0x1ec], R0 ;  /* 0x0001ec0001007387 */ /* 0x0001e20000100800 */
[----:B------:R-:W-:Y:S02]  /*22bb0*/  MOV R195, R188 ;  /* 0x000000bc00c37202 */ /* 0x000fe40000000f00 */
[----:B------:R-:W-:Y:S02]  /*22bc0*/  MOV R190, R187 ;  /* 0x000000bb00be7202 */ /* 0x000fe40000000f00 */
[----:B0-----:R-:W-:Y:S02]  /*22bd0*/  FSEL R0, R6, R189, P1 ;  /* 0x000000bd06007208 */ /* 0x001fe40000800000 */
[----:B------:R-:W-:-:S03]  /*22be0*/  MOV R189, R186 ;  /* 0x000000ba00bd7202 */ /* 0x000fc60000000f00 */
[----:B------:R0:W-:Y:S04]  /*22bf0*/  STL [R1+0x1e8], R0 ;  /* 0x0001e80001007387 */ /* 0x0001e80000100800 */
[----:B------:R-:W2:Y:S04]  /*22c00*/  LDL.LU R188, [R1+0x16c] ;  /* 0x00016c0001bc7983 */ /* 0x000ea80000300800 */
[----:B------:R-:W2:Y:S04]  /*22c10*/  LDL.LU R187, [R1+0x168] ;  /* 0x0001680001bb7983 */ /* 0x000ea80000300800 */
[----:B------:R-:W2:Y:S01]  /*22c20*/  LDL.LU R186, [R1+0x164] ;  /* 0x0001640001ba7983 */ /* 0x000ea20000300800 */
[----:B------:R-:W-:Y:S01]  /*22c30*/  FMUL R10, R195, 0.25 ;  /* 0x3e800000c30a7820 */ /* 0x000fe20000400000 */
[----:B---3--:R-:W-:Y:S01]  /*22c40*/  FMUL R9, R194, 0.25 ;  /* 0x3e800000c2097820 */ /* 0x008fe20000400000 */
[----:B----4-:R-:W-:Y:S01]  /*22c50*/  FMUL R8, R193, 0.25 ;  /* 0x3e800000c1087820 */ /* 0x010fe20000400000 */
[----:B------:R-:W-:-:S02]  /*22c60*/  FMUL R7, R192, 0.25 ;  /* 0x3e800000c0077820 */ /* 0x000fc40000400000 */
[----:B0-----:R-:W-:Y:S02]  /*22c70*/  FSEL R0, R10, R195, P1 ;  /* 0x000000c30a007208 */ /* 0x001fe40000800000 */
[----:B------:R-:W-:Y:S02]  /*22c80*/  FSEL R9, R9, R194, P0 ;  /* 0x000000c209097208 */ /* 0x000fe40000000000 */
[----:B------:R-:W-:Y:S01]  /*22c90*/  FSEL R8, R8, R193, P0 ;  /* 0x000000c108087208 */ /* 0x000fe20000000000 */
[----:B------:R0:W-:Y:S01]  /*22ca0*/  STL [R1+0x1e0], R0 ;  /* 0x0001e00001007387 */ /* 0x0001e20000100800 */
[----:B------:R-:W-:-:S03]  /*22cb0*/  FMUL R6, R191, 0.25 ;  /* 0x3e800000bf067820 */ /* 0x000fc60000400000 */
[----:B------:R1:W-:Y:S01]  /*22cc0*/  STL [R1+0x1e4], R9 ;  /* 0x0001e40901007387 */ /* 0x0003e20000100800 */
[----:B0-----:R-:W-:-:S03]  /*22cd0*/  FSEL R0, R7, R192, P1 ;  /* 0x000000c007007208 */ /* 0x001fc60000800000 */
[----:B------:R-:W-:Y:S01]  /*22ce0*/  STL [R1+0x1dc], R8 ;  /* 0x0001dc0801007387 */ /* 0x000fe20000100800 */
[----:B------:R-:W-:-:S03]  /*22cf0*/  FMUL R10, R190, 0.25 ;  /* 0x3e800000be0a7820 */ /* 0x000fc60000400000 */
[----:B------:R0:W-:Y:S01]  /*22d00*/  STL [R1+0x1d8], R0 ;  /* 0x0001d80001007387 */ /* 0x0001e20000100800 */
[----:B-1----:R-:W-:Y:S01]  /*22d10*/  FMUL R9, R189, 0.25 ;  /* 0x3e800000bd097820 */ /* 0x002fe20000400000 */
[----:B------:R-:W-:Y:S02]  /*22d20*/  FSEL R10, R10, R190, P0 ;  /* 0x000000be0a0a7208 */ /* 0x000fe40000000000 */
[----:B0-----:R-:W-:-:S05]  /*22d30*/  FSEL R0, R6, R191, P1 ;  /* 0x000000bf06007208 */ /* 0x001fca0000800000 */
[----:B------:R0:W-:Y:S04]  /*22d40*/  STL [R1+0x1d0], R0 ;  /* 0x0001d00001007387 */ /* 0x0001e80000100800 */
[----:B------:R1:W-:Y:S01]  /*22d50*/  STL [R1+0x1d4], R10 ;  /* 0x0001d40a01007387 */ /* 0x0003e20000100800 */
[----:B0-----:R-:W-:-:S05]  /*22d60*/  FSEL R0, R9, R189, P0 ;  /* 0x000000bd09007208 */ /* 0x001fca0000000000 */
[----:B------:R0:W-:Y:S01]  /*22d70*/  STL [R1+0x1cc], R0 ;  /* 0x0001cc0001007387 */ /* 0x0001e20000100800 */
[----:B-1----:R-:W-:Y:S01]  /*22d80*/  FMUL R10, R185, 0.25 ;  /* 0x3e800000b90a7820 */ /* 0x002fe20000400000 */
[----:B------:R-:W-:Y:S01]  /*22d90*/  FMUL R9, R184, 0.25 ;  /* 0x3e800000b8097820 */ /* 0x000fe20000400000 */
[----:B--2---:R-:W-:Y:S01]  /*22da0*/  FMUL R8, R188, 0.25 ;  /* 0x3e800000bc087820 */ /* 0x004fe20000400000 */
[----:B------:R-:W-:-:S04]  /*22db0*/  FMUL R7, R187, 0.25 ;  /* 0x3e800000bb077820 */ /* 0x000fc80000400000 */
[----:B------:R-:W-:Y:S01]  /*22dc0*/  FSEL R8, R8, R188, P1 ;  /* 0x000000bc08087208 */ /* 0x000fe20000800000 */
[----:B------:R-:W-:Y:S01]  /*22dd0*/  FMUL R6, R186, 0.25 ;  /* 0x3e800000ba067820 */ /* 0x000fe20000400000 */
[----:B------:R-:W-:-:S03]  /*22de0*/  FSEL R7, R7, R187, P1 ;  /* 0x000000bb07077208 */ /* 0x000fc60000800000 */
[----:B------:R1:W-:Y:S01]  /*22df0*/  STL [R1+0x1c8], R8 ;  /* 0x0001c80801007387 */ /* 0x0003e20000100800 */
[----:B0-----:R-:W-:-:S03]  /*22e00*/  FSEL R0, R6, R186, P0 ;  /* 0x000000ba06007208 */ /* 0x001fc60000000000 */
[----:B------:R-:W-:Y:S04]  /*22e10*/  STL [R1+0x1c0], R7 ;  /* 0x0001c00701007387 */ /* 0x000fe80000100800 */
[----:B------:R0:W-:Y:S01]  /*22e20*/  STL [R1+0x1c4], R0 ;  /* 0x0001c40001007387 */ /* 0x0001e20000100800 */
[----:B-1----:R-:W-:Y:S01]  /*22e30*/  FMUL R8, R183, 0.25 ;  /* 0x3e800000b7087820 */ /* 0x002fe20000400000 */
[----:B------:R-:W-:Y:S01]  /*22e40*/  FMUL R6, R170, 0.25 ;  /* 0x3e800000aa067820 */ /* 0x000fe20000400000 */
[----:B0-----:R-:W-:Y:S01]  /*22e50*/  FSEL R0, R10, R185, P0 ;  /* 0x000000b90a007208 */ /* 0x001fe20000000000 */
[----:B------:R-:W-:-:S04]  /*22e60*/  FMUL R7, R182, 0.25 ;  /* 0x3e800000b6077820 */ /* 0x000fc80000400000 */
[----:B------:R0:W-:Y:S01]  /*22e70*/  STL [R1+0x1bc], R0 ;  /* 0x0001bc0001007387 */ /* 0x0001e20000100800 */
[----:B------:R-:W-:Y:S01]  /*22e80*/  FSEL R8, R8, R183, P1 ;  /* 0x000000b708087208 */ /* 0x000fe20000800000 */
[----:B------:R-:W-:Y:S01]  /*22e90*/  FMUL R10, R169, 0.25 ;  /* 0x3e800000a90a7820 */ /* 0x000fe20000400000 */
[----:B------:R-:W-:Y:S02]  /*22ea0*/  FSEL R7, R7, R182, P0 ;  /* 0x000000b607077208 */ /* 0x000fe40000000000 */
[----:B0-----:R-:W-:Y:S01]  /*22eb0*/  FSEL R0, R9, R184, P1 ;  /* 0x000000b809007208 */ /* 0x001fe20000800000 */
[----:B------:R-:W-:-:S04]  /*22ec0*/  FMUL R9, R168, 0.25 ;  /* 0x3e800000a8097820 */ /* 0x000fc80000400000 */
[----:B------:R0:W-:Y:S01]  /*22ed0*/  STL [R1+0x1b8], R0 ;  /* 0x0001b80001007387 */ /* 0x0001e20000100800 */
[----:B------:R-:W-:-:S03]  /*22ee0*/  FSEL R10, R10, R169, P1 ;  /* 0x000000a90a0a7208 */ /* 0x000fc60000800000 */
[----:B------:R1:W-:Y:S01]  /*22ef0*/  STL [R1+0x1b0], R8 ;  /* 0x0001b00801007387 */ /* 0x0003e20000100800 */
[----:B0-----:R-:W-:-:S03]  /*22f00*/  FSEL R0, R6, R170, P0 ;  /* 0x000000aa06007208 */ /* 0x001fc60000000000 */
[----:B------:R0:W-:Y:S01]  /*22f10*/  STL [R1+0x1b4], R7 ;  /* 0x0001b40701007387 */ /* 0x0001e20000100800 */
[----:B-1----:R-:W-:-:S03]  /*22f20*/  FMUL R8, R167, 0.25 ;  /* 0x3e800000a7087820 */ /* 0x002fc60000400000 */
[----:B------:R1:W-:Y:S01]  /*22f30*/  STL [R1+0x1ac], R0 ;  /* 0x0001ac0001007387 */ /* 0x0003e20000100800 */
[----:B------:R-:W-:Y:S01]  /*22f40*/  FMUL R6, R165, 0.25 ;  /* 0x3e800000a5067820 */ /* 0x000fe20000400000 */
[----:B0-----:R-:W-:Y:S01]  /*22f50*/  FMUL R7, R166, 0.25 ;  /* 0x3e800000a6077820 */ /* 0x001fe20000400000 */
[----:B------:R-:W-:Y:S02]  /*22f60*/  FSEL R8, R8, R167, P0 ;  /* 0x000000a708087208 */ /* 0x000fe40000000000 */
[----:B-1----:R-:W-:Y:S01]  /*22f70*/  FSEL R0, R9, R168, P1 ;  /* 0x000000a809007208 */ /* 0x002fe20000800000 */
[----:B------:R0:W-:Y:S01]  /*22f80*/  STL [R1+0x1a8], R10 ;  /* 0x0001a80a01007387 */ /* 0x0001e20000100800 */
[----:B------:R-:W-:Y:S01]  /*22f90*/  FSEL R7, R7, R166, P0 ;  /* 0x000000a607077208 */ /* 0x000fe20000000000 */
[----:B------:R-:W-:Y:S02]  /*22fa0*/  FMUL R9, R163, 0.25 ;  /* 0x3e800000a3097820 */ /* 0x000fe40000400000 */
[----:B------:R1:W-:Y:S04]  /*22fb0*/  STL [R1+0x1a0], R0 ;  /* 0x0001a00001007387 */ /* 0x0003e80000100800 */
[----:B------:R2:W-:Y:S01]  /*22fc0*/  STL [R1+0x1a4], R8 ;  /* 0x0001a40801007387 */ /* 0x0005e20000100800 */
[----:B0-----:R-:W-:Y:S01]  /*22fd0*/  FMUL R10, R164, 0.25 ;  /* 0x3e800000a40a7820 */ /* 0x001fe20000400000 */
[----:B-1----:R-:W-:-:S02]  /*22fe0*/  FSEL R0, R6, R165, P1 ;  /* 0x000000a506007208 */ /* 0x002fc40000800000 */
[----:B------:R0:W-:Y:S02]  /*22ff0*/  STL [R1+0x19c], R7 ;  /* 0x00019c0701007387 */ /* 0x0001e40000100800 */
[----:B------:R-:W-:Y:S01]  /*23000*/  FSEL R10, R10, R164, P1 ;  /* 0x000000a40a0a7208 */ /* 0x000fe20000800000 */
[----:B--2---:R-:W-:Y:S01]  /*23010*/  FMUL R8, R161, 0.25 ;  /* 0x3e800000a1087820 */ /* 0x004fe20000400000 */
[----:B------:R1:W-:Y:S01]  /*23020*/  STL [R1+0x198], R0 ;  /* 0x0001980001007387 */ /* 0x0003e20000100800 */
[----:B------:R-:W-:Y:S01]  /*23030*/  FMUL R6, R159, 0.25 ;  /* 0x3e8000009f067820 */ /* 0x000fe20000400000 */
[----:B0-----:R-:W-:Y:S02]  /*23040*/  FMUL R7, R160, 0.25 ;  /* 0x3e800000a0077820 */ /* 0x001fe40000400000 */
[----:B------:R-:W-:Y:S02]  /*23050*/  FSEL R8, R8, R161, P0 ;  /* 0x000000a108087208 */ /* 0x000fe40000000000 */
[----:B-1----:R-:W-:Y:S01]  /*23060*/  FSEL R0, R9, R163, P0 ;  /* 0x000000a309007208 */ /* 0x002fe20000000000 */
[----:B------:R0:W-:Y:S01]  /*23070*/  STL [R1+0x190], R10 ;  /* 0x0001900a01007387 */ /* 0x0001e20000100800 */
[----:B------:R-:W-:-:S03]  /*23080*/  FSEL R7, R7, R160, P1 ;  /* 0x000000a007077208 */ /* 0x000fc60000800000 */
[----:B------:R1:W-:Y:S01]  /*23090*/  STL [R1+0x194], R0 ;  /* 0x0001940001007387 */ /* 0x0003e20000100800 */
[----:B------:R-:W-:-:S03]  /*230a0*/  FMUL R9, R156, 0.25 ;  /* 0x3e8000009c097820 */ /* 0x000fc60000400000 */
[----:B------:R2:W-:Y:S01]  /*230b0*/  STL [R1+0x18c], R8 ;  /* 0x00018c0801007387 */ /* 0x0005e20000100800 */
[----:B0-----:R-:W-:-:S03]  /*230c0*/  FMUL R10, R162, 0.25 ;  /* 0x3e800000a20a7820 */ /* 0x001fc60000400000 */
[----:B------:R-:W3:Y:S01]  /*230d0*/  LDL.LU R161, [R1+0xfc] ;  /* 0x0000fc0001a17983 */ /* 0x000ee20000300800 */
[----:B-1----:R-:W-:-:S03]  /*230e0*/  FSEL R0, R6, R159, P1 ;  /* 0x0000009f06007208 */ /* 0x002fc60000800000 */
[----:B------:R0:W-:Y:S01]  /*230f0*/  STL [R1+0x188], R7 ;  /* 0x0001880701007387 */ /* 0x0001e20000100800 */
[----:B--2---:R-:W-:-:S03]  /*23100*/  FMUL R8, R155, 0.25 ;  /* 0x3e8000009b087820 */ /* 0x004fc60000400000 */
[----:B------:R-:W2:Y:S01]  /*23110*/  LDL.LU R160, [R1+0xf8] ;  /* 0x0000f80001a07983 */ /* 0x000ea20000300800 */
[----:B------:R-:W-:-:S03]  /*23120*/  FSEL R10, R10, R162, P0 ;  /* 0x000000a20a0a7208 */ /* 0x000fc60000000000 */
[----:B------:R1:W-:Y:S01]  /*23130*/  STL [R1+0x180], R0 ;  /* 0x0001800001007387 */ /* 0x0003e20000100800 */
[----:B0-----:R-:W-:-:S03]  /*23140*/  FMUL R7, R154, 0.25 ;  /* 0x3e8000009a077820 */ /* 0x001fc60000400000 */
[----:B------:R-:W4:Y:S01]  /*23150*/  LDL.LU R159, [R1+0xf4] ;  /* 0x0000f400019f7983 */ /* 0x000f220000300800 */
[----:B------:R-:W-:Y:S01]  /*23160*/  FMUL R6, R153, 0.25 ;  /* 0x3e80000099067820 */ /* 0x000fe20000400000 */
[----:B------:R-:W-:Y:S02]  /*23170*/  FSEL R8, R8, R155, P1 ;  /* 0x0000009b08087208 */ /* 0x000fe40000800000 */
[----:B-1----:R-:W-:Y:S01]  /*23180*/  FSEL R0, R9, R156, P0 ;  /* 0x0000009c09007208 */ /* 0x002fe20000000000 */
[----:B------:R-:W-:Y:S01]  /*23190*/  STL [R1+0x184], R10 ;  /* 0x0001840a01007387 */ /* 0x000fe20000100800 */
[----:B------:R-:W-:-:S03]  /*231a0*/  FSEL R7, R7, R154, P1 ;  /* 0x0000009a07077208 */ /* 0x000fc60000800000 */
[----:B------:R0:W-:Y:S04]  /*231b0*/  STL [R1+0x17c], R0 ;  /* 0x00017c0001007387 */ /* 0x0001e80000100800 */
[----:B------:R1:W-:Y:S04]  /*231c0*/  STL [R1+0x178], R8 ;  /* 0x0001780801007387 */ /* 0x0003e80000100800 */
[----:B------:R-:W4:Y:S01]  /*231d0*/  LDL.LU R162, [R1+0xe8] ;  /* 0x0000e80001a27983 */ /* 0x000f220000300800 */
[----:B0-----:R-:W-:-:S03]  /*231e0*/  FSEL R0, R6, R153, P0 ;  /* 0x0000009906007208 */ /* 0x001fc60000000000 */
[----:B------:R0:W-:Y:S04]  /*231f0*/  STL [R1+0x170], R7 ;  /* 0x0001700701007387 */ /* 0x0001e80000100800 */
[----:B------:R-:W4:Y:S04]  /*23200*/  LDL.LU R156, [R1+0xe4] ;  /* 0x0000e400019c7983 */ /* 0x000f280000300800 */
[----:B------:R0:W-:Y:S01]  /*23210*/  STL [R1+0x174], R0 ;  /* 0x0001740001007387 */ /* 0x0001e20000100800 */
[----:B------:R-:W-:-:S03]  /*23220*/  FMUL R10, R152, 0.25 ;  /* 0x3e800000980a7820 */ /* 0x000fc60000400000 */
[----:B------:R-:W4:Y:S01]  /*23230*/  LDL.LU R155, [R1+0xe0] ;  /* 0x0000e000019b7983 */ /* 0x000f220000300800 */
[----:B------:R-:W-:-:S03]  /*23240*/  FMUL R9, R23, 0.25 ;  /* 0x3e80000017097820 */ /* 0x000fc60000400000 */
[----:B------:R-:W4:Y:S01]  /*23250*/  LDL.LU R154, [R1+0xdc] ;  /* 0x0000dc00019a7983 */ /* 0x000f220000300800 */
[----:B-1----:R-:W-:-:S03]  /*23260*/  FMUL R8, R22, 0.25 ;  /* 0x3e80000016087820 */ /* 0x002fc60000400000 */
[----:B------:R-:W4:Y:S01]  /*23270*/  LDL.LU R153, [R1+0xd8] ;  /* 0x0000d80001997983 */ /* 0x000f220000300800 */
[----:B0-----:R-:W-:Y:S01]  /*23280*/  FMUL R7, R21, 0.25 ;  /* 0x3e80000015077820 */ /* 0x001fe20000400000 */
[----:B------:R-:W-:Y:S01]  /*23290*/  FSEL R10, R10, R152, P0 ;  /* 0x000000980a0a7208 */ /* 0x000fe20000000000 */
[----:B------:R-:W-:Y:S01]  /*232a0*/  FMUL R6, R11, 0.25 ;  /* 0x3e8000000b067820 */ /* 0x000fe20000400000 */
[----:B------:R-:W-:Y:S02]  /*232b0*/  FSEL R0, R9, R23, P1 ;  /* 0x0000001709007208 */ /* 0x000fe40000800000 */
[----:B------:R-:W-:Y:S01]  /*232c0*/  FSEL R8, R8, R22, P1 ;  /* 0x0000001608087208 */ /* 0x000fe20000800000 */
[----:B------:R-:W-:Y:S01]  /*232d0*/  STL [R1+0x16c], R10 ;  /* 0x00016c0a01007387 */ /* 0x000fe20000100800 */
[----:B------:R-:W-:-:S03]  /*232e0*/  FSEL R7, R7, R21, P0 ;  /* 0x0000001507077208 */ /* 0x000fc60000000000 */
[----:B------:R0:W-:Y:S04]  /*232f0*/  STL [R1+0x168], R0 ;  /* 0x0001680001007387 */ /* 0x0001e80000100800 */
[----:B------:R-:W-:Y:S04]  /*23300*/  STL [R1+0x160], R8 ;  /* 0x0001600801007387 */ /* 0x000fe80000100800 */
[----:B------:R-:W4:Y:S01]  /*23310*/  LDL.LU R152, [R1+0xd4] ;  /* 0x0000d40001987983 */ /* 0x000f220000300800 */
[----:B0-----:R-:W-:-:S03]  /*23320*/  FSEL R0, R6, R11, P0 ;  /* 0x0000000b06007208 */ /* 0x001fc60000000000 */
[----:B------:R0:W-:Y:S04]  /*23330*/  STL [R1+0x164], R7 ;  /* 0x0001640701007387 */ /* 0x0001e80000100800 */
[----:B------:R-:W4:Y:S04]  /*23340*/  LDL.LU R23, [R1+0xd0] ;  /* 0x0000d00001177983 */ /* 0x000f280000300800 */
[----:B------:R1:W-:Y:S04]  /*23350*/  STL [R1+0x15c], R0 ;  /* 0x00015c0001007387 */ /* 0x0003e80000100800 */
[----:B------:R-:W4:Y:S04]  /*23360*/  LDL.LU R22, [R1+0xcc] ;  /* 0x0000cc0001167983 */ /* 0x000f280000300800 */
[----:B------:R-:W4:Y:S04]  /*23370*/  LDL.LU R21, [R1+0xc8] ;  /* 0x0000c80001157983 */ /* 0x000f280000300800 */
[----:B------:R-:W4:Y:S01]  /*23380*/  LDL.LU R11, [R1+0xc4] ;  /* 0x0000c400010b7983 */ /* 0x000f220000300800 */
[----:B0-----:R-:W-:Y:S01]  /*23390*/  FMUL R7, R158, 0.25 ;  /* 0x3e8000009e077820 */ /* 0x001fe20000400000 */
[----:B------:R-:W-:-:S04]  /*233a0*/  FMUL R6, R157, 0.25 ;  /* 0x3e8000009d067820 */ /* 0x000fc80000400000 */
[----:B------:R-:W-:Y:S01]  /*233b0*/  FSEL R7, R7, R158, P0 ;  /* 0x0000009e07077208 */ /* 0x000fe20000000000 */
[----:B---3--:R-:W-:Y:S01]  /*233c0*/  FMUL R10, R161, 0.25 ;  /* 0x3e800000a10a7820 */ /* 0x008fe20000400000 */
[----:B--2---:R-:W-:-:S04]  /*233d0*/  FMUL R9, R160, 0.25 ;  /* 0x3e800000a0097820 */ /* 0x004fc80000400000 */
[----:B------:R-:W-:Y:S02]  /*233e0*/  FSEL R10, R10, R161, P1 ;  /* 0x000000a10a0a7208 */ /* 0x000fe40000800000 */
[----:B-1----:R-:W-:Y:S01]  /*233f0*/  FSEL R0, R9, R160, P1 ;  /* 0x000000a009007208 */ /* 0x002fe20000800000 */
[----:B----4-:R-:W-:Y:S02]  /*23400*/  FMUL R8, R159, 0.25 ;  /* 0x3e8000009f087820 */ /* 0x010fe40000400000 */
[----:B------:R-:W-:Y:S03]  /*23410*/  STL [R1+0x158], R10 ;  /* 0x0001580a01007387 */ /* 0x000fe60000100800 */
[----:B------:R-:W-:Y:S01]  /*23420*/  FSEL R8, R8, R159, P0 ;  /* 0x0000009f08087208 */ /* 0x000fe20000000000 */
[----:B------:R0:W-:Y:S04]  /*23430*/  STL [R1+0x150], R0 ;  /* 0x0001500001007387 */ /* 0x0001e80000100800 */
[----:B------:R1:W-:Y:S04]  /*23440*/  STL [R1+0x154], R8 ;  /* 0x0001540801007387 */ /* 0x0003e80000100800 */
[----:B------:R-:W2:Y:S01]  /*23450*/  LDL.LU R161, [R1+0xc0] ;  /* 0x0000c00001a17983 */ /* 0x000ea20000300800 */
[----:B0-----:R-:W-:-:S03]  /*23460*/  FSEL R0, R6, R157, P1 ;  /* 0x0000009d06007208 */ /* 0x001fc60000800000 */
[----:B------:R-:W-:Y:S01]  /*23470*/  STL [R1+0x14c], R7 ;  /* 0x00014c0701007387 */ /* 0x000fe20000100800 */
[----:B------:R-:W-:-:S03]  /*23480*/  FMUL R10, R162, 0.25 ;  /* 0x3e800000a20a7820 */ /* 0x000fc60000400000 */
[----:B------:R-:W3:Y:S04]  /*23490*/  LDL.LU R160, [R1+0xbc] ;  /* 0x0000bc0001a07983 */ /* 0x000ee80000300800 */
[----:B------:R0:W-:Y:S01]  /*234a0*/  STL [R1+0x148], R0 ;  /* 0x0001480001007387 */ /* 0x0001e20000100800 */
[----:B------:R-:W-:Y:S01]  /*234b0*/  FMUL R9, R156, 0.25 ;  /* 0x3e8000009c097820 */ /* 0x000fe20000400000 */
[----:B------:R-:W-:Y:S02]  /*234c0*/  FSEL R10, R10, R162, P1 ;  /* 0x000000a20a0a7208 */ /* 0x000fe40000800000 */
[----:B------:R-:W4:Y:S04]  /*234d0*/  LDL.LU R159, [R1+0xb8] ;  /* 0x0000b800019f7983 */ /* 0x000f280000300800 */
[----:B------:R-:W4:Y:S01]  /*234e0*/  LDL.LU R158, [R1+0xb4] ;  /* 0x0000b400019e7983 */ /* 0x000f220000300800 */
[----:B-1----:R-:W-:Y:S01]  /*234f0*/  FMUL R8, R155, 0.25 ;  /* 0x3e8000009b087820 */ /* 0x002fe20000400000 */
[----:B0-----:R-:W-:-:S02]  /*23500*/  FSEL R0, R9, R156, P0 ;  /* 0x0000009c09007208 */ /* 0x001fc40000000000 */
[----:B------:R-:W4:Y:S01]  /*23510*/  LDL.LU R157, [R1+0xb0] ;  /* 0x0000b000019d7983 */ /* 0x000f220000300800 */
[----:B------:R-:W-:Y:S01]  /*23520*/  FMUL R7, R154, 0.25 ;  /* 0x3e8000009a077820 */ /* 0x000fe20000400000 */
[----:B------:R-:W-:Y:S01]  /*23530*/  FSEL R8, R8, R155, P0 ;  /* 0x0000009b08087208 */ /* 0x000fe20000000000 */
[----:B------:R-:W-:Y:S01]  /*23540*/  FMUL R6, R153, 0.25 ;  /* 0x3e80000099067820 */ /* 0x000fe20000400000 */
[----:B------:R-:W-:Y:S02]  /*23550*/  STL [R1+0x140], R10 ;  /* 0x0001400a01007387 */ /* 0x000fe40000100800 */
[----:B------:R-:W-:Y:S02]  /*23560*/  FSEL R7, R7, R154, P1 ;  /* 0x0000009a07077208 */ /* 0x000fe40000800000 */
        /* <DEDUP_REMOVED lines=13> */
[----:B------:R-:W-:Y:S01]  /*23640*/  FSEL R10, R10, R152, P0 ;  /* 0x000000980a0a7208 */ /* 0x000fe20000000000 */
[----:B0-----:R-:W-:Y:S01]  /*23650*/  FMUL R7, R21, 0.25 ;  /* 0x3e80000015077820 */ /* 0x001fe20000400000 */
[----:B------:R-:W-:Y:S02]  /*23660*/  FSEL R0, R9, R23, P0 ;  /* 0x0000001709007208 */ /* 0x000fe40000000000 */
[----:B------:R-:W-:Y:S01]  /*23670*/  FSEL R8, R8, R22, P1 ;  /* 0x0000001608087208 */ /* 0x000fe20000800000 */
[----:B------:R-:W-:Y:S01]  /*23680*/  FMUL R6, R11, 0.25 ;  /* 0x3e8000000b067820 */ /* 0x000fe20000400000 */
[----:B------:R-:W-:Y:S01]  /*23690*/  STL [R1+0x134], R10 ;  /* 0x0001340a01007387 */ /* 0x000fe20000100800 */
[----:B------:R-:W-:-:S03]  /*236a0*/  FSEL R7, R7, R21, P1 ;  /* 0x0000001507077208 */ /* 0x000fc60000800000 */
[----:B------:R0:W-:Y:S04]  /*236b0*/  STL [R1+0x12c], R0 ;  /* 0x00012c0001007387 */ /* 0x0001e80000100800 */
[----:B------:R-:W-:Y:S04]  /*236c0*/  STL [R1+0x128], R8 ;  /* 0x0001280801007387 */ /* 0x000fe80000100800 */
[----:B------:R-:W4:Y:S01]  /*236d0*/  LDL.LU R152, [R1+0x98] ;  /* 0x0000980001987983 */ /* 0x000f220000300800 */
[----:B0-----:R-:W-:-:S03]  /*236e0*/  FSEL R0, R6, R11, P0 ;  /* 0x0000000b06007208 */ /* 0x001fc60000000000 */
[----:B------:R-:W-:Y:S04]  /*236f0*/  STL [R1+0x120], R7 ;  /* 0x0001200701007387 */ /* 0x000fe80000100800 */
[----:B------:R-:W4:Y:S04]  /*23700*/  LDL.LU R23, [R1+0x94] ;  /* 0x0000940001177983 */ /* 0x000f280000300800 */
[----:B------:R0:W-:Y:S04]  /*23710*/  STL [R1+0x124], R0 ;  /* 0x0001240001007387 */ /* 0x0001e80000100800 */
[----:B------:R-:W4:Y:S04]  /*23720*/  LDL.LU R22, [R1+0x90] ;  /* 0x0000900001167983 */ /* 0x000f280000300800 */
[----:B------:R-:W4:Y:S04]  /*23730*/  LDL.LU R21, [R1+0x8c] ;  /* 0x00008c0001157983 */ /* 0x000f280000300800 */
[----:B------:R-:W4:Y:S01]  /*23740*/  LDL.LU R11, [R1+0x88] ;  /* 0x00008800010b7983 */ /* 0x000f220000300800 */
[----:B--2---:R-:W-:Y:S01]  /*23750*/  FMUL R10, R161, 0.25 ;  /* 0x3e800000a10a7820 */ /* 0x004fe20000400000 */
[----:B---3--:R-:W-:-:S04]  /*23760*/  FMUL R9, R160, 0.25 ;  /* 0x3e800000a0097820 */ /* 0x008fc80000400000 */
[----:B------:R-:W-:Y:S02]  /*23770*/  FSEL R10, R10, R161, P0 ;  /* 0x000000a10a0a7208 */ /* 0x000fe40000000000 */
[----:B0-----:R-:W-:Y:S01]  /*23780*/  FSEL R0, R9, R160, P1 ;  /* 0x000000a009007208 */ /* 0x001fe20000800000 */
[----:B----4-:R-:W-:Y:S01]  /*23790*/  FMUL R8, R159, 0.25 ;  /* 0x3e8000009f087820 */ /* 0x010fe20000400000 */
[----:B------:R-:W-:-:S04]  /*237a0*/  FMUL R7, R158, 0.25 ;  /* 0x3e8000009e077820 */ /* 0x000fc80000400000 */
[----:B------:R-:W-:Y:S01]  /*237b0*/  FSEL R8, R8, R159, P1 ;  /* 0x0000009f08087208 */ /* 0x000fe20000800000 */
[----:B------:R-:W-:Y:S01]  /*237c0*/  FMUL R6, R157, 0.25 ;  /* 0x3e8000009d067820 */ /* 0x000fe20000400000 */
[----:B------:R-:W-:Y:S01]  /*237d0*/  STL [R1+0x11c], R10 ;  /* 0x00011c0a01007387 */ /* 0x000fe20000100800 */
[----:B------:R-:W-:-:S03]  /*237e0*/  FSEL R7, R7, R158, P0 ;  /* 0x0000009e07077208 */ /* 0x000fc60000000000 */
        /* <DEDUP_REMOVED lines=24> */
[----:B------:R-:W-:Y:S04]  /*23970*/  STL [R1+0xfc], R7 ;  /* 0x0000fc0701007387 */ /* 0x000fe80000100800 */
[----:B------:R-:W4:Y:S04]  /*23980*/  LDL.LU R155, [R1+0x6c] ;  /* 0x00006c00019b7983 */ /* 0x000f280000300800 */
[----:B------:R0:W-:Y:S01]  /*23990*/  STL [R1+0xf8], R0 ;  /* 0x0000f80001007387 */ /* 0x0001e20000100800 */
[----:B------:R-:W-:-:S03]  /*239a0*/  FMUL R10, R152, 0.25 ;  /* 0x3e800000980a7820 */ /* 0x000fc60000400000 */
[----:B------:R-:W4:Y:S01]  /*239b0*/  LDL.LU R154, [R1+0x68] ;  /* 0x00006800019a7983 */ /* 0x000f220000300800 */
[----:B------:R-:W-:-:S03]  /*239c0*/  FMUL R9, R23, 0.25 ;  /* 0x3e80000017097820 */ /* 0x000fc60000400000 */
[----:B------:R-:W4:Y:S01]  /*239d0*/  LDL.LU R153, [R1+0x64] ;  /* 0x0000640001997983 */ /* 0x000f220000300800 */
[----:B-1----:R-:W-:Y:S01]  /*239e0*/  FMUL R8, R22, 0.25 ;  /* 0x3e80000016087820 */ /* 0x002fe20000400000 */
[----:B------:R-:W-:Y:S02]  /*239f0*/  FSEL R10, R10, R152, P1 ;  /* 0x000000980a0a7208 */ /* 0x000fe40000800000 */
[----:B------:R-:W4:Y:S01]  /*23a00*/  LDL.LU R163, [R1+0x60] ;  /* 0x0000600001a37983 */ /* 0x000f220000300800 */
[----:B0-----:R-:W-:Y:S01]  /*23a10*/  FSEL R0, R9, R23, P0 ;  /* 0x0000001709007208 */ /* 0x001fe20000000000 */
[----:B------:R-:W-:Y:S01]  /*23a20*/  FMUL R7, R21, 0.25 ;  /* 0x3e80000015077820 */ /* 0x000fe20000400000 */
[----:B------:R-:W-:Y:S01]  /*23a30*/  FSEL R8, R8, R22, P0 ;  /* 0x0000001608087208 */ /* 0x000fe20000000000 */
[----:B------:R-:W-:Y:S01]  /*23a40*/  FMUL R6, R11, 0.25 ;  /* 0x3e8000000b067820 */ /* 0x000fe20000400000 */
[----:B------:R-:W-:Y:S02]  /*23a50*/  STL [R1+0xf0], R10 ;  /* 0x0000f00a01007387 */ /* 0x000fe40000100800 */
[----:B------:R-:W-:-:S02]  /*23a60*/  FSEL R7, R7, R21, P1 ;  /* 0x0000001507077208 */ /* 0x000fc40000800000 */
[----:B------:R0:W-:Y:S04]  /*23a70*/  STL [R1+0xf4], R0 ;  /* 0x0000f40001007387 */ /* 0x0001e80000100800 */
[----:B------:R4:W-:Y:S04]  /*23a80*/  STL [R1+0xec], R8 ;  /* 0x0000ec0801007387 */ /* 0x0009e80000100800 */
        /* <DEDUP_REMOVED lines=10> */
[----:B------:R-:W-:Y:S01]  /*23b30*/  FSEL R10, R10, R161, P0 ;  /* 0x000000a10a0a7208 */ /* 0x000fe20000000000 */
[----:B----4-:R-:W-:Y:S01]  /*23b40*/  FMUL R8, R159, 0.25 ;  /* 0x3e8000009f087820 */ /* 0x010fe20000400000 */
[----:B0-----:R-:W-:Y:S01]  /*23b50*/  FSEL R0, R9, R160, P0 ;  /* 0x000000a009007208 */ /* 0x001fe20000000000 */
[----:B------:R-:W-:-:S03]  /*23b60*/  FMUL R7, R158, 0.25 ;  /* 0x3e8000009e077820 */ /* 0x000fc60000400000 */
[----:B------:R-:W-:Y:S01]  /*23b70*/  FSEL R8, R8, R159, P1 ;  /* 0x0000009f08087208 */ /* 0x000fe20000800000 */
[----:B------:R-:W-:Y:S01]  /*23b80*/  FMUL R6, R157, 0.25 ;  /* 0x3e8000009d067820 */ /* 0x000fe20000400000 */
[----:B------:R-:W-:Y:S01]  /*23b90*/  FSEL R7, R7, R158, P1 ;  /* 0x0000009e07077208 */ /* 0x000fe20000800000 */
[----:B------:R-:W-:Y:S04]  /*23ba0*/  STL [R1+0xe4], R10 ;  /* 0x0000e40a01007387 */ /* 0x000fe80000100800 */
[----:B------:R0:W-:Y:S04]  /*23bb0*/  STL [R1+0xdc], R0 ;  /* 0x0000dc0001007387 */ /* 0x0001e80000100800 */
[----:B------:R1:W-:Y:S04]  /*23bc0*/  STL [R1+0xd8], R8 ;  /* 0x0000d80801007387 */ /* 0x0003e80000100800 */
[----:B------:R-:W2:Y:S01]  /*23bd0*/  LDL.LU R162, [R1+0x48] ;  /* 0x0000480001a27983 */ /* 0x000ea20000300800 */
[----:B0-----:R-:W-:Y:S01]  /*23be0*/  FSEL R0, R6, R157, P0 ;  /* 0x0000009d06007208 */ /* 0x001fe20000000000 */
[----:B------:R-:W-:-:S02]  /*23bf0*/  FMUL R10, R156, 0.25 ;  /* 0x3e8000009c0a7820 */ /* 0x000fc40000400000 */
[----:B------:R-:W-:Y:S04]  /*23c00*/  STL [R1+0xd0], R7 ;  /* 0x0000d00701007387 */ /* 0x000fe80000100800 */
[----:B------:R-:W3:Y:S01]  /*23c10*/  LDL.LU R161, [R1+0x44] ;  /* 0x0000440001a17983 */ /* 0x000ee20000300800 */
[----:B------:R-:W-:-:S03]  /*23c20*/  FMUL R9, R155, 0.25 ;  /* 0x3e8000009b097820 */ /* 0x000fc60000400000 */
[----:B------:R0:W-:Y:S04]  /*23c30*/  STL [R1+0xd4], R0 ;  /* 0x0000d40001007387 */ /* 0x0001e80000100800 */
[----:B------:R-:W4:Y:S01]  /*23c40*/  LDL.LU R160, [R1+0x40] ;  /* 0x0000400001a07983 */ /* 0x000f220000300800 */
[----:B-1----:R-:W-:-:S03]  /*23c50*/  FMUL R8, R154, 0.25 ;  /* 0x3e8000009a087820 */ /* 0x002fc60000400000 */
[----:B------:R-:W4:Y:S01]  /*23c60*/  LDL.LU R159, [R1+0x3c] ;  /* 0x00003c00019f7983 */ /* 0x000f220000300800 */
[----:B0-----:R-:W-:Y:S01]  /*23c70*/  FSEL R0, R10, R156, P0 ;  /* 0x0000009c0a007208 */ /* 0x001fe20000000000 */
[----:B------:R-:W-:Y:S01]  /*23c80*/  FMUL R7, R153, 0.25 ;  /* 0x3e80000099077820 */ /* 0x000fe20000400000 */
[----:B------:R-:W-:Y:S01]  /*23c90*/  FSEL R9, R9, R155, P1 ;  /* 0x0000009b09097208 */ /* 0x000fe20000800000 */
[----:B------:R-:W4:Y:S01]  /*23ca0*/  LDL.LU R158, [R1+0x38] ;  /* 0x00003800019e7983 */ /* 0x000f220000300800 */
[----:B------:R-:W-:-:S03]  /*23cb0*/  FSEL R8, R8, R154, P1 ;  /* 0x0000009a08087208 */ /* 0x000fc60000800000 */
[----:B------:R0:W-:Y:S04]  /*23cc0*/  STL [R1+0xcc], R0 ;  /* 0x0000cc0001007387 */ /* 0x0001e80000100800 */
[----:B------:R1:W-:Y:S04]  /*23cd0*/  STL [R1+0xc8], R9 ;  /* 0x0000c80901007387 */ /* 0x0003e80000100800 */
[----:B------:R-:W4:Y:S01]  /*23ce0*/  LDL.LU R157, [R1+0x34] ;  /* 0x00003400019d7983 */ /* 0x000f220000300800 */
[----:B0-----:R-:W-:-:S03]  /*23cf0*/  FSEL R0, R7, R153, P0 ;  /* 0x0000009907007208 */ /* 0x001fc60000000000 */
[----:B------:R-:W-:Y:S01]  /*23d00*/  STL [R1+0xc0], R8 ;  /* 0x0000c00801007387 */ /* 0x000fe20000100800 */
[----:B------:R-:W-:-:S03]  /*23d10*/  FMUL R6, R163, 0.25 ;  /* 0x3e800000a3067820 */ /* 0x000fc60000400000 */
[----:B------:R-:W4:Y:S04]  /*23d20*/  LDL.LU R156, [R1+0x30] ;  /* 0x00003000019c7983 */ /* 0x000f280000300800 */
[----:B------:R0:W-:Y:S04]  /*23d30*/  STL [R1+0xc4], R0 ;  /* 0x0000c40001007387 */ /* 0x0001e80000100800 */
[----:B------:R-:W4:Y:S01]  /*23d40*/  LDL.LU R155, [R1+0x2c] ;  /* 0x00002c00019b7983 */ /* 0x000f220000300800 */
[----:B------:R-:W-:Y:S01]  /*23d50*/  FMUL R10, R152, 0.25 ;  /* 0x3e800000980a7820 */ /* 0x000fe20000400000 */
[----:B-1----:R-:W-:-:S02]  /*23d60*/  FMUL R9, R23, 0.25 ;  /* 0x3e80000017097820 */ /* 0x002fc40000400000 */
[----:B------:R-:W4:Y:S01]  /*23d70*/  LDL.LU R154, [R1+0x28] ;  /* 0x00002800019a7983 */ /* 0x000f220000300800 */
[----:B0-----:R-:W-:-:S03]  /*23d80*/  FSEL R0, R6, R163, P0 ;  /* 0x000000a306007208 */ /* 0x001fc60000000000 */
[----:B------:R-:W4:Y:S01]  /*23d90*/  LDL.LU R153, [R1+0x24] ;  /* 0x0000240001997983 */ /* 0x000f220000300800 */
[----:B------:R-:W-:Y:S01]  /*23da0*/  FMUL R8, R22, 0.25 ;  /* 0x3e80000016087820 */ /* 0x000fe20000400000 */
[----:B------:R-:W-:Y:S02]  /*23db0*/  FSEL R10, R10, R152, P1 ;  /* 0x000000980a0a7208 */ /* 0x000fe40000800000 */
[----:B------:R0:W-:Y:S01]  /*23dc0*/  STL [R1+0xbc], R0 ;  /* 0x0000bc0001007387 */ /* 0x0001e20000100800 */
[----:B------:R-:W-:Y:S01]  /*23dd0*/  FMUL R7, R21, 0.25 ;  /* 0x3e80000015077820 */ /* 0x000fe20000400000 */
[----:B------:R-:W-:Y:S01]  /*23de0*/  FSEL R8, R8, R22, P0 ;  /* 0x0000001608087208 */ /* 0x000fe20000000000 */
[----:B------:R-:W-:Y:S01]  /*23df0*/  FMUL R6, R11, 0.25 ;  /* 0x3e8000000b067820 */ /* 0x000fe20000400000 */
[----:B------:R-:W-:Y:S01]  /*23e00*/  STL [R1+0xb8], R10 ;  /* 0x0000b80a01007387 */ /* 0x000fe20000100800 */
[----:B0-----:R-:W-:Y:S02]  /*23e10*/  FSEL R0, R9, R23, P1 ;  /* 0x0000001709007208 */ /* 0x001fe40000800000 */
        /* <DEDUP_REMOVED lines=11> */
[----:B--2---:R-:W-:-:S05]  /*23ed0*/  FMUL R10, R162, 0.25 ;  /* 0x3e800000a20a7820 */ /* 0x004fca0000400000 */
[----:B------:R-:W-:Y:S01]  /*23ee0*/  FSEL R10, R10, R162, P1 ;  /* 0x000000a20a0a7208 */ /* 0x000fe20000800000 */
[----:B---3--:R-:W-:-:S04]  /*23ef0*/  FMUL R9, R161, 0.25 ;  /* 0x3e800000a1097820 */ /* 0x008fc80000400000 */
[----:B------:R-:W-:Y:S01]  /*23f00*/  STL [R1+0xa0], R10 ;  /* 0x0000a00a01007387 */ /* 0x000fe20000100800 */
[----:B0-----:R-:W-:Y:S01]  /*23f10*/  FSEL R0, R9, R161, P0 ;  /* 0x000000a109007208 */ /* 0x001fe20000000000 */
[----:B----4-:R-:W-:Y:S01]  /*23f20*/  FMUL R8, R160, 0.25 ;  /* 0x3e800000a0087820 */ /* 0x010fe20000400000 */
[----:B------:R-:W-:-:S04]  /*23f30*/  FMUL R7, R159, 0.25 ;  /* 0x3e8000009f077820 */ /* 0x000fc80000400000 */
[----:B------:R-:W-:Y:S01]  /*23f40*/  FSEL R8, R8, R160, P0 ;  /* 0x000000a008087208 */ /* 0x000fe20000000000 */
[----:B------:R-:W-:Y:S01]  /*23f50*/  FMUL R6, R158, 0.25 ;  /* 0x3e8000009e067820 */ /* 0x000fe20000400000 */
[----:B------:R-:W-:Y:S01]  /*23f60*/  FSEL R7, R7, R159, P1 ;  /* 0x0000009f07077208 */ /* 0x000fe20000800000 */
[----:B------:R0:W-:Y:S04]  /*23f70*/  STL [R1+0xa4], R0 ;  /* 0x0000a40001007387 */ /* 0x0001e80000100800 */
[----:B------:R1:W-:Y:S01]  /*23f80*/  STL [R1+0x9c], R8 ;  /* 0x00009c0801007387 */ /* 0x0003e20000100800 */
[----:B0-----:R-:W-:Y:S01]  /*23f90*/  FSEL R0, R6, R158, P1 ;  /* 0x0000009e06007208 */ /* 0x001fe20000800000 */
[----:B------:R-:W-:Y:S02]  /*23fa0*/  FMUL R10, R157, 0.25 ;  /* 0x3e8000009d0a7820 */ /* 0x000fe40000400000 */
[----:B------:R-:W-:Y:S01]  /*23fb0*/  STL [R1+0x98], R7 ;  /* 0x0000980701007387 */ /* 0x000fe20000100800 */
[----:B------:R-:W-:-:S03]  /*23fc0*/  FMUL R9, R156, 0.25 ;  /* 0x3e8000009c097820 */ /* 0x000fc60000400000 */
[----:B------:R0:W-:Y:S02]  /*23fd0*/  STL [R1+0x90], R0 ;  /* 0x0000900001007387 */ /* 0x0001e40000100800 */
[----:B------:R-:W-:Y:S01]  /*23fe0*/  FSEL R9, R9, R156, P0 ;  /* 0x0000009c09097208 */ /* 0x000fe20000000000 */
[----:B-1----:R-:W-:Y:S01]  /*23ff0*/  FMUL R8, R155, 0.25 ;  /* 0x3e8000009b087820 */ /* 0x002fe20000400000 */
[----:B0-----:R-:W-:Y:S01]  /*24000*/  FSEL R0, R10, R157, P0 ;  /* 0x0000009d0a007208 */ /* 0x001fe20000000000 */
[----:B------:R-:W-:-:S03]  /*24010*/  FMUL R7, R154, 0.25 ;  /* 0x3e8000009a077820 */ /* 0x000fc60000400000 */
[----:B------:R-:W-:Y:S01]  /*24020*/  FSEL R8, R8, R155, P1 ;  /* 0x0000009b08087208 */ /* 0x000fe20000800000 */
[----:B------:R0:W-:Y:S04]  /*24030*/  STL [R1+0x94], R0 ;  /* 0x0000940001007387 */ /* 0x0001e80000100800 */
[----:B------:R-:W-:Y:S04]  /*24040*/  STL [R1+0x8c], R9 ;  /* 0x00008c0901007387 */ /* 0x000fe80000100800 */
[----:B------:R-:W2:Y:S01]  /*24050*/  LDL.LU R166, [R1+0xc] ;  /* 0x00000c0001a67983 */ /* 0x000ea20000300800 */
[----:B0-----:R-:W-:-:S03]  /*24060*/  FSEL R0, R7, R154, P1 ;  /* 0x0000009a07007208 */ /* 0x001fc60000800000 */
[----:B------:R-:W-:Y:S01]  /*24070*/  STL [R1+0x88], R8 ;  /* 0x0000880801007387 */ /* 0x000fe20000100800 */
[----:B------:R-:W-:-:S03]  /*24080*/  FMUL R6, R153, 0.25 ;  /* 0x3e80000099067820 */ /* 0x000fc60000400000 */
[----:B------:R-:W3:Y:S04]  /*24090*/  LDL.LU R165, [R1+0x4] ;  /* 0x0000040001a57983 */ /* 0x000ee80000300800 */
[----:B------:R0:W-:Y:S04]  /*240a0*/  STL [R1+0x80], R0 ;  /* 0x0000800001007387 */ /* 0x0001e80000100800 */
[----:B------:R-:W4:Y:S04]  /*240b0*/  LDL.LU R164, [R1+0x3fc] ;  /* 0x0003fc0001a47983 */ /* 0x000f280000300800 */
[----:B------:R-:W4:Y:S01]  /*240c0*/  LDL.LU R163, [R1+0x3f8] ;  /* 0x0003f80001a37983 */ /* 0x000f220000300800 */
[----:B------:R-:W-:Y:S01]  /*240d0*/  FMUL R10, R152, 0.25 ;  /* 0x3e800000980a7820 */ /* 0x000fe20000400000 */
[----:B0-----:R-:W-:-:S02]  /*240e0*/  FSEL R0, R6, R153, P0 ;  /* 0x0000009906007208 */ /* 0x001fc40000000000 */
[----:B------:R-:W4:Y:S01]  /*240f0*/  LDL.LU R162, [R1+0x3f4] ;  /* 0x0003f40001a27983 */ /* 0x000f220000300800 */
[----:B------:R-:W-:-:S03]  /*24100*/  FMUL R9, R23, 0.25 ;  /* 0x3e80000017097820 */ /* 0x000fc60000400000 */
[----:B------:R-:W4:Y:S04]  /*24110*/  LDL.LU R161, [R1+0x3f0] ;  /* 0x0003f00001a17983 */ /* 0x000f280000300800 */
[----:B------:R-:W4:Y:S01]  /*24120*/  LDL.LU R160, [R1+0x3ec] ;  /* 0x0003ec0001a07983 */ /* 0x000f220000300800 */
[----:B------:R-:W-:-:S03]  /*24130*/  FMUL R8, R22, 0.25 ;  /* 0x3e80000016087820 */ /* 0x000fc60000400000 */
[----:B------:R0:W-:Y:S01]  /*24140*/  STL [R1+0x84], R0 ;  /* 0x0000840001007387 */ /* 0x0001e20000100800 */
[----:B------:R-:W-:Y:S01]  /*24150*/  FSEL R9, R9, R23, P1 ;  /* 0x0000001709097208 */ /* 0x000fe20000800000 */
[----:B------:R-:W-:Y:S02]  /*24160*/  FMUL R7, R21, 0.25 ;  /* 0x3e80000015077820 */ /* 0x000fe40000400000 */
[----:B------:R-:W4:Y:S01]  /*24170*/  LDL.LU R159, [R1+0x3e8] ;  /* 0x0003e800019f7983 */ /* 0x000f220000300800 */
[----:B------:R-:W-:-:S03]  /*24180*/  FSEL R8, R8, R22, P1 ;  /* 0x0000001608087208 */ /* 0x000fc60000800000 */
[----:B------:R-:W4:Y:S01]  /*24190*/  LDL.LU R158, [R1+0x3e4] ;  /* 0x0003e400019e7983 */ /* 0x000f220000300800 */
[----:B0-----:R-:W-:-:S03]  /*241a0*/  FSEL R0, R10, R152, P0 ;  /* 0x000000980a007208 */ /* 0x001fc60000000000 */
[----:B------:R-:W4:Y:S04]  /*241b0*/  LDL.LU R157, [R1+0x3e0] ;  /* 0x0003e000019d7983 */ /* 0x000f280000300800 */
[----:B------:R0:W-:Y:S04]  /*241c0*/  STL [R1+0x7c], R0 ;  /* 0x00007c0001007387 */ /* 0x0001e80000100800 */
[----:B------:R-:W-:Y:S04]  /*241d0*/  STL [R1+0x78], R9 ;  /* 0x0000780901007387 */ /* 0x000fe80000100800 */
[----:B------:R-:W4:Y:S01]  /*241e0*/  LDL.LU R156, [R1+0x3dc] ;  /* 0x0003dc00019c7983 */ /* 0x000f220000300800 */
[----:B0-----:R-:W-:-:S03]  /*241f0*/  FSEL R0, R7, R21, P0 ;  /* 0x0000001507007208 */ /* 0x001fc60000000000 */
[----:B------:R-:W-:Y:S04]  /*24200*/  STL [R1+0x70], R8 ;  /* 0x0000700801007387 */ /* 0x000fe80000100800 */
[----:B------:R-:W4:Y:S04]  /*24210*/  LDL.LU R155, [R1+0x3d8] ;  /* 0x0003d800019b7983 */ /* 0x000f280000300800 */
[----:B------:R0:W-:Y:S04]  /*24220*/  STL [R1+0x74], R0 ;  /* 0x0000740001007387 */ /* 0x0001e80000100800 */
[----:B------:R-:W4:Y:S01]  /*24230*/  LDL.LU R154, [R1+0x3d4] ;  /* 0x0003d400019a7983 */ /* 0x000f220000300800 */
[----:B------:R-:W-:-:S03]  /*24240*/  FMUL R6, R11, 0.25 ;  /* 0x3e8000000b067820 */ /* 0x000fc60000400000 */
[----:B------:R-:W4:Y:S04]  /*24250*/  LDL.LU R153, [R1+0x3d0] ;  /* 0x0003d00001997983 */ /* 0x000f280000300800 */
[----:B------:R-:W4:Y:S01]  /*24260*/  LDL.LU R152, [R1+0x3cc] ;  /* 0x0003cc0001987983 */ /* 0x000f220000300800 */
[----:B0-----:R-:W-:-:S03]  /*24270*/  FSEL R0, R6, R11, P0 ;  /* 0x0000000b06007208 */ /* 0x001fc60000000000 */
[----:B------:R-:W4:Y:S04]  /*24280*/  LDL.LU R23, [R1+0x3c8] ;  /* 0x0003c80001177983 */ /* 0x000f280000300800 */
        /* <DEDUP_REMOVED lines=8> */
[----:B0-----:R-:W-:-:S03]  /*24310*/  FSEL R0, R9, R165, P0 ;  /* 0x000000a509007208 */ /* 0x001fc60000000000 */
[----:B------:R0:W-:Y:S01]  /*24320*/  STL [R1+0x54], R10 ;  /* 0x0000540a01007387 */ /* 0x0001e20000100800 */
[----:B----4-:R-:W-:Y:S01]  /*24330*/  FMUL R8, R164, 0.25 ;  /* 0x3e800000a4087820 */ /* 0x010fe20000400000 */
[----:B------:R-:W-:Y:S01]  /*24340*/  FMUL R7, R163, 0.25 ;  /* 0x3e800000a3077820 */ /* 0x000fe20000400000 */
[----:B------:R-:W-:-:S04]  /*24350*/  FMUL R6, R162, 0.25 ;  /* 0x3e800000a2067820 */ /* 0x000fc80000400000 */
[----:B------:R-:W-:Y:S01]  /*24360*/  FSEL R7, R7, R163, P3 ;  /* 0x000000a307077208 */ /* 0x000fe20001800000 */
[----:B------:R1:W-:Y:S01]  /*24370*/  STL [R1+0x58], R0 ;  /* 0x0000580001007387 */ /* 0x0003e20000100800 */
[----:B0-----:R-:W-:Y:S01]  /*24380*/  FMUL R10, R161, 0.25 ;  /* 0x3e800000a10a7820 */ /* 0x001fe20000400000 */
[----:B------:R-:W-:Y:S01]  /*24390*/  FSEL R112, R8, R164, P3 ;  /* 0x000000a408707208 */ /* 0x000fe20001800000 */
[----:B------:R-:W-:Y:S01]  /*243a0*/  FMUL R9, R160, 0.25 ;  /* 0x3e800000a0097820 */ /* 0x000fe20000400000 */
[----:B-1----:R-:W-:Y:S01]  /*243b0*/  FSEL R0, R6, R162, P2 ;  /* 0x000000a206007208 */ /* 0x002fe20001000000 */
[----:B------:R0:W-:Y:S01]  /*243c0*/  STL [R1+0x60], R7 ;  /* 0x0000600701007387 */ /* 0x0001e20000100800 */
[----:B------:R-:W-:Y:S01]  /*243d0*/  FSEL R10, R10, R161, P2 ;  /* 0x000000a10a0a7208 */ /* 0x000fe20001000000 */
[----:B------:R-:W-:Y:S02]  /*243e0*/  FMUL R8, R159, 0.25 ;  /* 0x3e8000009f087820 */ /* 0x000fe40000400000 */
[----:B------:R1:W-:Y:S03]  /*243f0*/  STL [R1+0x64], R0 ;  /* 0x0000640001007387 */ /* 0x0003e60000100800 */
[----:B------:R-:W-:Y:S01]  /*24400*/  FSEL R8, R8, R159, P3 ;  /* 0x0000009f08087208 */ /* 0x000fe20001800000 */
[----:B0-----:R-:W-:Y:S01]  /*24410*/  FMUL R7, R158, 0.25 ;  /* 0x3e8000009e077820 */ /* 0x001fe20000400000 */
[----:B------:R-:W-:Y:S01]  /*24420*/  FMUL R6, R157, 0.25 ;  /* 0x3e8000009d067820 */ /* 0x000fe20000400000 */
[----:B-1----:R-:W-:Y:S01]  /*24430*/  FSEL R0, R9, R160, P3 ;  /* 0x000000a009007208 */ /* 0x002fe20001800000 */
[----:B------:R0:W-:Y:S02]  /*24440*/  STL [R1+0x5c], R10 ;  /* 0x00005c0a01007387 */ /* 0x0001e40000100800 */
[----:B------:R-:W-:-:S02]  /*24450*/  FSEL R7, R7, R158, P2 ;  /* 0x0000009e07077208 */ /* 0x000fc40001000000 */
[----:B------:R1:W-:Y:S04]  /*24460*/  STL [R1+0x50], R0 ;  /* 0x0000500001007387 */ /* 0x0003e80000100800 */
[----:B------:R2:W-:Y:S01]  /*24470*/  STL [R1+0x48], R8 ;  /* 0x0000480801007387 */ /* 0x0005e20000100800 */
[----:B0-----:R-:W-:Y:S01]  /*24480*/  FMUL R10, R156, 0.25 ;  /* 0x3e8000009c0a7820 */ /* 0x001fe20000400000 */
[----:B-1----:R-:W-:Y:S01]  /*24490*/  FSEL R0, R6, R157, P2 ;  /* 0x0000009d06007208 */ /* 0x002fe20001000000 */
[----:B------:R-:W-:Y:S01]  /*244a0*/  FMUL R9, R155, 0.25 ;  /* 0x3e8000009b097820 */ /* 0x000fe20000400000 */
[----:B------:R0:W-:Y:S02]  /*244b0*/  STL [R1+0x4c], R7 ;  /* 0x00004c0701007387 */ /* 0x0001e40000100800 */
[----:B------:R-:W-:-:S02]  /*244c0*/  FSEL R10, R10, R156, P3 ;  /* 0x0000009c0a0a7208 */ /* 0x000fc40001800000 */
[----:B------:R1:W-:Y:S01]  /*244d0*/  STL [R1+0x44], R0 ;  /* 0x0000440001007387 */ /* 0x0003e20000100800 */
[----:B--2---:R-:W-:-:S03]  /*244e0*/  FMUL R8, R154, 0.25 ;  /* 0x3e8000009a087820 */ /* 0x004fc60000400000 */
[----:B------:R-:W-:Y:S01]  /*244f0*/  STL [R1+0x40], R10 ;  /* 0x0000400a01007387 */ /* 0x000fe20000100800 */
[----:B0-----:R-:W-:Y:S01]  /*24500*/  FMUL R7, R153, 0.25 ;  /* 0x3e80000099077820 */ /* 0x001fe20000400000 */
[----:B------:R-:W-:Y:S02]  /*24510*/  FSEL R8, R8, R154, P2 ;  /* 0x0000009a08087208 */ /* 0x000fe40001000000 */
[----:B-1----:R-:W-:Y:S01]  /*24520*/  FSEL R0, R9, R155, P3 ;  /* 0x0000009b09007208 */ /* 0x002fe20001800000 */
[----:B------:R-:W-:Y:S01]  /*24530*/  FMUL R6, R152, 0.25 ;  /* 0x3e80000098067820 */ /* 0x000fe20000400000 */
[----:B------:R-:W-:-:S03]  /*24540*/  FSEL R7, R7, R153, P2 ;  /* 0x0000009907077208 */ /* 0x000fc60001000000 */
[----:B------:R0:W-:Y:S01]  /*24550*/  STL [R1+0x38], R0 ;  /* 0x0000380001007387 */ /* 0x0001e20000100800 */
[----:B------:R-:W-:-:S03]  /*24560*/  FMUL R9, R23, 0.25 ;  /* 0x3e80000017097820 */ /* 0x000fc60000400000 */
[----:B------:R1:W-:Y:S01]  /*24570*/  STL [R1+0x3c], R8 ;  /* 0x00003c0801007387 */ /* 0x0003e20000100800 */
[----:B0-----:R-:W-:Y:S01]  /*24580*/  FSEL R0, R6, R152, P3 ;  /* 0x0000009806007208 */ /* 0x001fe20001800000 */
[----:B-1----:R-:W-:Y:S02]  /*24590*/  FMUL R8, R22, 0.25 ;  /* 0x3e80000016087820 */ /* 0x002fe40000400000 */
[----:B------:R0:W-:Y:S04]  /*245a0*/  STL [R1+0x34], R7 ;  /* 0x0000340701007387 */ /* 0x0001e80000100800 */
[----:B------:R1:W-:Y:S01]  /*245b0*/  STL [R1+0x30], R0 ;  /* 0x0000300001007387 */ /* 0x0003e20000100800 */
[----:B------:R-:W-:Y:S01]  /*245c0*/  FSEL R252, R8, R22, P2 ;  /* 0x0000001608fc7208 */ /* 0x000fe20001000000 */
[----:B0-----:R-:W-:Y:S01]  /*245d0*/  FMUL R7, R21, 0.25 ;  /* 0x3e80000015077820 */ /* 0x001fe20000400000 */
[----:B-1----:R-:W-:-:S03]  /*245e0*/  FSEL R0, R9, R23, P3 ;  /* 0x0000001709007208 */ /* 0x002fc60001800000 */
[----:B------:R-:W-:Y:S01]  /*245f0*/  STL [R1+0xdd4], R252 ;  /* 0x000dd4fc01007387 */ /* 0x000fe20000100800 */
[----:B------:R-:W-:-:S03]  /*24600*/  FMUL R6, R11, 0.25 ;  /* 0x3e8000000b067820 */ /* 0x000fc60000400000 */
[----:B------:R0:W-:Y:S02]  /*24610*/  STL [R1+0x28], R0 ;  /* 0x0000280001007387 */ /* 0x0001e40000100800 */
[----:B0-----:R-:W-:-:S05]  /*24620*/  FSEL R0, R7, R21, P2 ;  /* 0x0000001507007208 */ /* 0x001fca0001000000 */
[----:B------:R0:W-:Y:S04]  /*24630*/  STL [R1+0xdd0], R0 ;  /* 0x000dd00001007387 */ /* 0x0001e80000100800 */
[----:B------:R-:W2:Y:S04]  /*24640*/  LDL.LU R151, [R1+0x3b4] ;  /* 0x0003b40001977983 */ /* 0x000ea80000300800 */
[----:B------:R-:W3:Y:S01]  /*24650*/  LDL.LU R20, [R1+0x3b0] ;  /* 0x0003b00001147983 */ /* 0x000ee20000300800 */
[----:B0-----:R-:W-:-:S05]  /*24660*/  FSEL R0, R6, R11, P3 ;  /* 0x0000000b06007208 */ /* 0x001fca0001800000 */
[----:B------:R-:W-:Y:S04]  /*24670*/  STL [R1+0x20], R0 ;  /* 0x0000200001007387 */ /* 0x000fe80000100800 */
[----:B------:R-:W4:Y:S04]  /*24680*/  LDL.LU R173, [R1+0x3ac] ;  /* 0x0003ac0001ad7983 */ /* 0x000f280000300800 */
[----:B------:R-:W2:Y:S04]  /*24690*/  LDL.LU R244, [R1+0x3a8] ;  /* 0x0003a80001f47983 */ /* 0x000ea80000300800 */
        /* <DEDUP_REMOVED lines=106> */
[----:B------:R-:W-:Y:S01]  /*24d40*/  FMUL R249, R248, 0.25 ;  /* 0x3e800000f8f97820 */ /* 0x000fe20000400000 */
[----:B--2---:R-:W-:Y:S01]  /*24d50*/  FMUL R7, R244, 0.25 ;  /* 0x3e800000f4077820 */ /* 0x004fe20000400000 */
[----:B------:R-:W-:-:S03]  /*24d60*/  FMUL R251, R151, 0.25 ;  /* 0x3e80000097fb7820 */ /* 0x000fc60000400000 */
[----:B------:R-:W-:Y:S01]  /*24d70*/  FSEL R249, R249, R248, P3 ;  /* 0x000000f8f9f97208 */ /* 0x000fe20001800000 */
[----:B---3--:R-:W-:Y:S01]  /*24d80*/  FMUL R248, R11, 0.25 ;  /* 0x3e8000000bf87820 */ /* 0x008fe20000400000 */
[----:B------:R-:W-:Y:S01]  /*24d90*/  FMUL R250, R20, 0.25 ;  /* 0x3e80000014fa7820 */ /* 0x000fe20000400000 */
[----:B------:R-:W-:Y:S01]  /*24da0*/  FSEL R7, R7, R244, P3 ;  /* 0x000000f407077208 */ /* 0x000fe20001800000 */
[----:B----4-:R-:W-:Y:S01]  /*24db0*/  FMUL R6, R173, 0.25 ;  /* 0x3e800000ad067820 */ /* 0x010fe20000400000 */
[----:B------:R-:W-:Y:S01]  /*24dc0*/  FMUL R244, R16, 0.25 ;  /* 0x3e80000010f47820 */ /* 0x000fe20000400000 */
[----:B------:R-:W-:Y:S01]  /*24dd0*/  FSEL R248, R248, R11, P2 ;  /* 0x0000000bf8f87208 */ /* 0x000fe20001000000 */
[----:B------:R-:W-:Y:S01]  /*24de0*/  FMUL R8, R15, 0.25 ;  /* 0x3e8000000f087820 */ /* 0x000fe20000400000 */
[----:B------:R-:W-:Y:S01]  /*24df0*/  FMUL R9, R14, 0.25 ;  /* 0x3e8000000e097820 */ /* 0x000fe20000400000 */
[----:B------:R-:W-:Y:S01]  /*24e00*/  FMUL R11, R12, 0.25 ;  /* 0x3e8000000c0b7820 */ /* 0x000fe20000400000 */
[----:B------:R-:W-:Y:S01]  /*24e10*/  FSEL R251, R251, R151, P2 ;  /* 0x00000097fbfb7208 */ /* 0x000fe20001000000 */
[----:B------:R-:W-:Y:S01]  /*24e20*/  FMUL R10, R13, 0.25 ;  /* 0x3e8000000d0a7820 */ /* 0x000fe20000400000 */
[----:B------:R-:W-:-:S02]  /*24e30*/  FSEL R250, R250, R20, P2 ;  /* 0x00000014fafa7208 */ /* 0x000fc40001000000 */
[----:B------:R-:W-:Y:S02]  /*24e40*/  FSEL R6, R6, R173, P3 ;  /* 0x000000ad06067208 */ /* 0x000fe40001800000 */
[----:B------:R-:W-:Y:S01]  /*24e50*/  FSEL R244, R244, R16, P2 ;  /* 0x00000010f4f47208 */ /* 0x000fe20001000000 */
[----:B------:R-:W-:Y:S01]  /*24e60*/  FMUL R16, R21, 0.25 ;  /* 0x3e80000015107820 */ /* 0x000fe20000400000 */
[----:B------:R-:W-:Y:S01]  /*24e70*/  FSEL R8, R8, R15, P3 ;  /* 0x0000000f08087208 */ /* 0x000fe20001800000 */
[----:B------:R0:W-:Y:S01]  /*24e80*/  STL [R1+0xdfc], R249 ;  /* 0x000dfcf901007387 */ /* 0x0001e20000100800 */
[----:B------:R-:W-:Y:S01]  /*24e90*/  FSEL R9, R9, R14, P3 ;  /* 0x0000000e09097208 */ /* 0x000fe20001800000 */
[----:B------:R-:W-:Y:S01]  /*24ea0*/  FMUL R15, R17, 0.25 ;  /* 0x3e800000110f7820 */ /* 0x000fe20000400000 */
[----:B------:R-:W-:Y:S01]  /*24eb0*/  FSEL R11, R11, R12, P2 ;  /* 0x0000000c0b0b7208 */ /* 0x000fe20001000000 */
[----:B------:R-:W-:Y:S01]  /*24ec0*/  STL [R1+0xdd8], R251 ;  /* 0x000dd8fb01007387 */ /* 0x000fe20000100800 */
[----:B------:R-:W-:Y:S01]  /*24ed0*/  FSEL R10, R10, R13, P2 ;  /* 0x0000000d0a0a7208 */ /* 0x000fe20001000000 */
[----:B------:R-:W-:Y:S01]  /*24ee0*/  FMUL R12, R180, 0.25 ;  /* 0x3e800000b40c7820 */ /* 0x000fe20000400000 */
[----:B------:R-:W-:Y:S01]  /*24ef0*/  FMUL R14, R18, 0.25 ;  /* 0x3e800000120e7820 */ /* 0x000fe20000400000 */
[----:B------:R-:W-:Y:S01]  /*24f00*/  STL [R1+0xdcc], R250 ;  /* 0x000dccfa01007387 */ /* 0x000fe20000100800 */
[----:B------:R-:W-:Y:S01]  /*24f10*/  FMUL R13, R19, 0.25 ;  /* 0x3e800000130d7820 */ /* 0x000fe20000400000 */
[----:B------:R-:W-:-:S02]  /*24f20*/  FSEL R16, R16, R21, P3 ;  /* 0x0000001510107208 */ /* 0x000fc40001800000 */
[----:B------:R-:W-:Y:S01]  /*24f30*/  STL [R1+0xe00], R6 ;  /* 0x000e000601007387 */ /* 0x000fe20000100800 */
[----:B------:R-:W-:Y:S01]  /*24f40*/  FSEL R15, R15, R17, P2 ;  /* 0x000000110f0f7208 */ /* 0x000fe20001000000 */
[----:B------:R-:W-:Y:S02]  /*24f50*/  FMUL R21, R22, 0.25 ;  /* 0x3e80000016157820 */ /* 0x000fe40000400000 */
[----:B------:R-:W-:Y:S01]  /*24f60*/  STL [R1+0xe04], R7 ;  /* 0x000e040701007387 */ /* 0x000fe20000100800 */
[----:B------:R-:W-:Y:S01]  /*24f70*/  FSEL R12, R12, R180, P3 ;  /* 0x000000b40c0c7208 */ /* 0x000fe20001800000 */
[----:B------:R-:W-:Y:S01]  /*24f80*/  FMUL R17, R181, 0.25 ;  /* 0x3e800000b5117820 */ /* 0x000fe20000400000 */
[----:B------:R-:W-:Y:S01]  /*24f90*/  FSEL R14, R14, R18, P2 ;  /* 0x000000120e0e7208 */ /* 0x000fe20001000000 */
[----:B------:R-:W-:Y:S01]  /*24fa0*/  STL [R1+0xdc8], R248 ;  /* 0x000dc8f801007387 */ /* 0x000fe20000100800 */
[----:B------:R-:W-:Y:S01]  /*24fb0*/  FMUL R20, R23, 0.25 ;  /* 0x3e80000017147820 */ /* 0x000fe20000400000 */
[----:B------:R-:W-:Y:S01]  /*24fc0*/  FSEL R13, R13, R19, P3 ;  /* 0x000000130d0d7208 */ /* 0x000fe20001800000 */
[----:B------:R-:W-:Y:S01]  /*24fd0*/  FMUL R18, R178, 0.25 ;  /* 0x3e800000b2127820 */ /* 0x000fe20000400000 */
[----:B------:R-:W-:Y:S01]  /*24fe0*/  STL [R1+0xddc], R244 ;  /* 0x000ddcf401007387 */ /* 0x000fe20000100800 */
[----:B------:R-:W-:-:S03]  /*24ff0*/  FMUL R19, R179, 0.25 ;  /* 0x3e800000b3137820 */ /* 0x000fc60000400000 */
[----:B------:R-:W-:Y:S01]  /*25000*/  STL [R1+0xe08], R8 ;  /* 0x000e080801007387 */ /* 0x000fe20000100800 */
[----:B------:R-:W-:-:S03]  /*25010*/  FSEL R21, R21, R22, P3 ;  /* 0x0000001615157208 */ /* 0x000fc60001800000 */
[----:B------:R-:W-:Y:S01]  /*25020*/  STL [R1+0xe0c], R9 ;  /* 0x000e0c0901007387 */ /* 0x000fe20000100800 */
[----:B------:R-:W-:Y:S01]  /*25030*/  FSEL R17, R17, R181, P3 ;  /* 0x000000b511117208 */ /* 0x000fe20001800000 */
[----:B------:R-:W-:Y:S02]  /*25040*/  FMUL R22, R176, 0.25 ;  /* 0x3e800000b0167820 */ /* 0x000fe40000400000 */
[----:B------:R-:W-:Y:S01]  /*25050*/  STL [R1+0xde0], R10 ;  /* 0x000de00a01007387 */ /* 0x000fe20000100800 */
[----:B------:R-:W-:Y:S01]  /*25060*/  FSEL R20, R20, R23, P3 ;  /* 0x0000001714147208 */ /* 0x000fe20001800000 */
[----:B------:R-:W-:Y:S02]  /*25070*/  FMUL R23, R177, 0.25 ;  /* 0x3e800000b1177820 */ /* 0x000fe40000400000 */
[----:B------:R1:W-:Y:S01]  /*25080*/  STL [R1+0xde4], R11 ;  /* 0x000de40b01007387 */ /* 0x0003e20000100800 */
[----:B------:R-:W-:Y:S01]  /*25090*/  FSEL R18, R18, R178, P2 ;  /* 0x000000b212127208 */ /* 0x000fe20001000000 */
[----:B------:R-:W-:-:S02]  /*250a0*/  FMUL R24, R174, 0.25 ;  /* 0x3e800000ae187820 */ /* 0x000fc40000400000 */
[----:B------:R-:W-:Y:S01]  /*250b0*/  STL [R1+0xe10], R12 ;  /* 0x000e100c01007387 */ /* 0x000fe20000100800 */
[----:B------:R-:W-:Y:S01]  /*250c0*/  FSEL R19, R19, R179, P2 ;  /* 0x000000b313137208 */ /* 0x000fe20001000000 */
[----:B------:R-:W-:Y:S02]  /*250d0*/  FMUL R25, R175, 0.25 ;  /* 0x3e800000af197820 */ /* 0x000fe40000400000 */
[----:B------:R-:W-:Y:S01]  /*250e0*/  STL [R1+0xe14], R13 ;  /* 0x000e140d01007387 */ /* 0x000fe20000100800 */
[----:B------:R-:W-:-:S03]  /*250f0*/  FMUL R26, R228, 0.25 ;  /* 0x3e800000e41a7820 */ /* 0x000fc60000400000 */
[----:B------:R-:W-:Y:S01]  /*25100*/  STL [R1+0xde8], R14 ;  /* 0x000de80e01007387 */ /* 0x000fe20000100800 */
[----:B------:R-:W-:Y:S01]  /*25110*/  FSEL R22, R22, R176, P2 ;  /* 0x000000b016167208 */ /* 0x000fe20001000000 */
[----:B------:R-:W-:Y:S02]  /*25120*/  FMUL R27, R171, 0.25 ;  /* 0x3e800000ab1b7820 */ /* 0x000fe40000400000 */
[----:B------:R-:W-:Y:S01]  /*25130*/  STL [R1+0xdec], R15 ;  /* 0x000dec0f01007387 */ /* 0x000fe20000100800 */
[----:B------:R-:W-:Y:S01]  /*25140*/  FSEL R23, R23, R177, P2 ;  /* 0x000000b117177208 */ /* 0x000fe20001000000 */
[----:B------:R-:W-:Y:S02]  /*25150*/  FMUL R28, R172, 0.25 ;  /* 0x3e800000ac1c7820 */ /* 0x000fe40000400000 */
[----:B------:R-:W-:Y:S01]  /*25160*/  STL [R1+0xe18], R16 ;  /* 0x000e181001007387 */ /* 0x000fe20000100800 */
[----:B------:R-:W-:Y:S01]  /*25170*/  FSEL R24, R24, R174, P3 ;  /* 0x000000ae18187208 */ /* 0x000fe20001800000 */
[----:B------:R-:W-:-:S02]  /*25180*/  FMUL R29, R231, 0.25 ;  /* 0x3e800000e71d7820 */ /* 0x000fc40000400000 */
        /* <DEDUP_REMOVED lines=244> */
[----:B------:R-:W-:-:S03]  /*260d0*/  FSEL R106, R106, R157, P2 ;  /* 0x0000009d6a6a7208 */ /* 0x000fc60001000000 */
        /* <DEDUP_REMOVED lines=16> */
[----:B------:R-:W2:Y:S04]  /*261e0*/  LDL.LU R122, [R1+0x5fc] ;  /* 0x0005fc00017a7983 */ /* 0x000ea80000300800 */
[----:B------:R-:W3:Y:S04]  /*261f0*/  LDL.LU R123, [R1+0x5f8] ;  /* 0x0005f800017b7983 */ /* 0x000ee80000300800 */
[----:B------:R-:W4:Y:S04]  /*26200*/  LDL.LU R124, [R1+0x5f4] ;  /* 0x0005f400017c7983 */ /* 0x000f280000300800 */
[----:B------:R-:W4:Y:S04]  /*26210*/  LDL.LU R125, [R1+0x5f0] ;  /* 0x0005f000017d7983 */ /* 0x000f280000300800 */
        /* <DEDUP_REMOVED lines=26> */
[----:B------:R-:W-:-:S03]  /*263c0*/  FMUL R111, R152, 0.25 ;  /* 0x3e800000986f7820 */ /* 0x000fc60000400000 */
[----:B------:R-:W4:Y:S04]  /*263d0*/  LDL.LU R173, [R1+0x584] ;  /* 0x0005840001ad7983 */ /* 0x000f280000300800 */
[----:B------:R-:W4:Y:S04]  /*263e0*/  LDL.LU R180, [R1+0x580] ;  /* 0x0005800001b47983 */ /* 0x000f280000300800 */
[----:B------:R-:W4:Y:S04]  /*263f0*/  LDL.LU R181, [R1+0x57c] ;  /* 0x00057c0001b57983 */ /* 0x000f280000300800 */
[----:B------:R-:W4:Y:S04]  /*26400*/  LDL.LU R178, [R1+0x578] ;  /* 0x0005780001b27983 */ /* 0x000f280000300800 */
[----:B------:R-:W4:Y:S01]  /*26410*/  LDL.LU R179, [R1+0x574] ;  /* 0x0005740001b37983 */ /* 0x000f220000300800 */
[----:B------:R-:W-:-:S03]  /*26420*/  FSEL R111, R111, R152, P2 ;  /* 0x000000986f6f7208 */ /* 0x000fc60001000000 */
        /* <DEDUP_REMOVED lines=90> */
[----:B0-----:R-:W4:Y:S01]  /*269d0*/  LDL.LU R249, [R1+0x404] ;  /* 0x0004040001f97983 */ /* 0x001f220000300800 */
[----:B---3--:R-:W-:Y:S01]  /*269e0*/  FMUL R117, R129, 0.25 ;  /* 0x3e80000081757820 */ /* 0x008fe20000400000 */
[----:B------:R-:W-:-:S02]  /*269f0*/  IMAD.MOV.U32 R252, RZ, RZ, R112 ;  /* 0x000000fffffc7224 */ /* 0x000fc400078e0070 */
[----:B--2---:R-:W-:Y:S01]  /*26a00*/  FMUL R116, R128, 0.25 ;  /* 0x3e80000080747820 */ /* 0x004fe20000400000 */
[----:B------:R-:W-:Y:S01]  /*26a10*/  FMUL R112, R122, 0.25 ;  /* 0x3e8000007a707820 */ /* 0x000fe20000400000 */
[----:B------:R-:W-:Y:S01]  /*26a20*/  FSEL R117, R117, R129, P2 ;  /* 0x0000008175757208 */ /* 0x000fe20001000000 */
[----:B----4-:R-:W-:Y:S02]  /*26a30*/  FMUL R129, R141, 0.25 ;  /* 0x3e8000008d817820 */ /* 0x010fe40000400000 */
[----:B------:R-:W-:Y:S01]  /*26a40*/  FSEL R116, R116, R128, P2 ;  /* 0x0000008074747208 */ /* 0x000fe20001000000 */
[----:B------:R-:W-:Y:S01]  /*26a50*/  FMUL R113, R123, 0.25 ;  /* 0x3e8000007b717820 */ /* 0x000fe20000400000 */
[----:B------:R-:W-:Y:S01]  /*26a60*/  FSEL R112, R112, R122, P3 ;  /* 0x0000007a70707208 */ /* 0x000fe20001800000 */
[----:B------:R-:W-:Y:S01]  /*26a70*/  FMUL R128, R140, 0.25 ;  /* 0x3e8000008c807820 */ /* 0x000fe20000400000 */
[----:B------:R-:W-:Y:S01]  /*26a80*/  FMUL R122, R130, 0.25 ;  /* 0x3e800000827a7820 */ /* 0x000fe20000400000 */
[----:B------:R-:W-:Y:S01]  /*26a90*/  FSEL R129, R129, R141, P2 ;  /* 0x0000008d81817208 */ /* 0x000fe20001000000 */
[----:B------:R-:W-:Y:S01]  /*26aa0*/  FMUL R141, R180, 0.25 ;  /* 0x3e800000b48d7820 */ /* 0x000fe20000400000 */
[----:B------:R-:W-:Y:S01]  /*26ab0*/  FSEL R113, R113, R123, P3 ;  /* 0x0000007b71717208 */ /* 0x000fe20001800000 */
[----:B------:R-:W-:Y:S01]  /*26ac0*/  FMUL R114, R124, 0.25 ;  /* 0x3e8000007c727820 */ /* 0x000fe20000400000 */
[----:B------:R-:W-:Y:S01]  /*26ad0*/  FSEL R128, R128, R140, P2 ;  /* 0x0000008c80807208 */ /* 0x000fe20001000000 */
[----:B------:R-:W-:Y:S01]  /*26ae0*/  FMUL R123, R131, 0.25 ;  /* 0x3e800000837b7820 */ /* 0x000fe20000400000 */
[----:B------:R-:W-:Y:S01]  /*26af0*/  FSEL R122, R122, R130, P3 ;  /* 0x000000827a7a7208 */ /* 0x000fe20001800000 */
[----:B------:R-:W-:Y:S01]  /*26b00*/  FMUL R140, R173, 0.25 ;  /* 0x3e800000ad8c7820 */ /* 0x000fe20000400000 */
[----:B------:R-:W-:Y:S01]  /*26b10*/  FMUL R130, R138, 0.25 ;  /* 0x3e8000008a827820 */ /* 0x000fe20000400000 */
[----:B------:R-:W-:-:S02]  /*26b20*/  FSEL R141, R141, R180, P2 ;  /* 0x000000b48d8d7208 */ /* 0x000fc40001000000 */
[----:B------:R-:W-:Y:S01]  /*26b30*/  FSEL R114, R114, R124, P2 ;  /* 0x0000007c72727208 */ /* 0x000fe20001000000 */
[----:B------:R-:W-:Y:S01]  /*26b40*/  FMUL R124, R136, 0.25 ;  /* 0x3e800000887c7820 */ /* 0x000fe20000400000 */
[----:B------:R-:W-:Y:S01]  /*26b50*/  FSEL R123, R123, R131, P3 ;  /* 0x000000837b7b7208 */ /* 0x000fe20001800000 */
[----:B------:R-:W-:Y:S01]  /*26b60*/  FMUL R131, R139, 0.25 ;  /* 0x3e8000008b837820 */ /* 0x000fe20000400000 */
[----:B------:R-:W-:Y:S02]  /*26b70*/  FSEL R140, R140, R173, P2 ;  /* 0x000000ad8c8c7208 */ /* 0x000fe40001000000 */
        /* <DEDUP_REMOVED lines=9> */
[----:B------:R-:W-:Y:S01]  /*26c10*/  FMUL R119, R127, 0.25 ;  /* 0x3e8000007f777820 */ /* 0x000fe20000400000 */
[----:B------:R-:W-:Y:S01]  /*26c20*/  FSEL R139, R139, R147, P3 ;  /* 0x000000938b8b7208 */ /* 0x000fe20001800000 */
[----:B------:R-:W-:-:S05]  /*26c30*/  FMUL R173, R183, 0.25 ;  /* 0x3e800000b7ad7820 */ /* 0x000fca0000400000 */
[----:B------:R-:W-:Y:S01]  /*26c40*/  FSEL R173, R173, R183, P2 ;  /* 0x000000b7adad7208 */ /* 0x000fe20001000000 */
[----:B------:R-:W-:Y:S01]  /*26c50*/  FMUL R147, R178, 0.25 ;  /* 0x3e800000b2937820 */ /* 0x000fe20000400000 */
[----:B------:R-:W-:Y:S01]  /*26c60*/  FSEL R136, R136, R148, P2 ;  /* 0x0000009488887208 */ /* 0x000fe20001000000 */
[----:B------:R-:W-:Y:S01]  /*26c70*/  FMUL R148, R153, 0.25 ;  /* 0x3e80000099947820 */ /* 0x000fe20000400000 */
[----:B------:R-:W-:Y:S02]  /*26c80*/  FSEL R146, R146, R181, P3 ;  /* 0x000000b592927208 */ /* 0x000fe40001800000 */
[----:B------:R-:W-:Y:S01]  /*26c90*/  FSEL R115, R115, R125, P2 ;  /* 0x0000007d73737208 */ /* 0x000fe20001000000 */
[----:B------:R-:W-:Y:S01]  /*26ca0*/  FMUL R125, R137, 0.25 ;  /* 0x3e800000897d7820 */ /* 0x000fe20000400000 */
[----:B------:R-:W-:Y:S01]  /*26cb0*/  FMUL R180, R191, 0.25 ;  /* 0x3e800000bfb47820 */ /* 0x000fe20000400000 */
[----:B------:R-:W-:-:S04]  /*26cc0*/  FMUL R183, R184, 0.25 ;  /* 0x3e800000b8b77820 */ /* 0x000fc80000400000 */
[----:B------:R-:W-:Y:S02]  /*26cd0*/  FSEL R180, R180, R191, P2 ;  /* 0x000000bfb4b47208 */ /* 0x000fe40001000000 */
[----:B------:R-:W-:Y:S01]  /*26ce0*/  FSEL R183, R183, R184, P3 ;  /* 0x000000b8b7b77208 */ /* 0x000fe20001800000 */
[----:B------:R-:W-:Y:S01]  /*26cf0*/  FMUL R181, R190, 0.25 ;  /* 0x3e800000beb57820 */ /* 0x000fe20000400000 */
[----:B------:R-:W-:Y:S01]  /*26d00*/  FSEL R119, R119, R127, P3 ;  /* 0x0000007f77777208 */ /* 0x000fe20001800000 */
[----:B------:R-:W-:Y:S01]  /*26d10*/  FMUL R127, R135, 0.25 ;  /* 0x3e800000877f7820 */ /* 0x000fe20000400000 */
[----:B------:R-:W-:Y:S01]  /*26d20*/  FMUL R121, R133, 0.25 ;  /* 0x3e80000085797820 */ /* 0x000fe20000400000 */
[----:B------:R-:W-:Y:S01]  /*26d30*/  FMUL R184, R185, 0.25 ;  /* 0x3e800000b9b87820 */ /* 0x000fe20000400000 */
        /* <DEDUP_REMOVED lines=22> */
[----:B------:R-:W-:-:S02]  /*26ea0*/  FSEL R185, R185, R198, P2 ;  /* 0x000000c6b9b97208 */ /* 0x000fc40001000000 */
        /* <DEDUP_REMOVED lines=18> */
[----:B------:R-:W-:-:S03]  /*26fd0*/  FMUL R199, R206, 0.25 ;  /* 0x3e800000cec77820 */ /* 0x000fc60000400000 */
        /* <DEDUP_REMOVED lines=90> */
[----:B------:R-:W-:-:S02]  /*27580*/  FMUL R225, R243, 0.25 ;  /* 0x3e800000f3e17820 */ /* 0x000fc40000400000 */
[----:B------:R-:W-:Y:S01]  /*27590*/  FSEL R245, R245, R235, P3 ;  /* 0x000000ebf5f57208 */ /* 0x000fe20001800000 */
[C---:B------:R-:W-:Y:S01]  /*275a0*/  FMUL R235, R4.reuse, 8388608 ;  /* 0x4b00000004eb7820 */ /* 0x040fe20000400000 */
[----:B------:R-:W-:Y:S01]  /*275b0*/  FSETP.GEU.AND P5, PT, R4, 1.175494350822287508e-38, PT ;  /* 0x008000000400780b */ /* 0x000fe20003fae000 */
[----:B------:R-:W-:Y:S01]  /*275c0*/  FMUL R231, R241, 0.25 ;  /* 0x3e800000f1e77820 */ /* 0x000fe20000400000 */
[----:B------:R-:W-:Y:S01]  /*275d0*/  FSEL R171, R171, R174, P3 ;  /* 0x000000aeabab7208 */ /* 0x000fe20001800000 */
[----:B------:R-:W-:Y:S01]  /*275e0*/  FMUL R174, R228, 0.25 ;  /* 0x3e800000e4ae7820 */ /* 0x000fe20000400000 */
[----:B------:R-:W-:Y:S01]  /*275f0*/  FSEL R234, R234, R236, P2 ;  /* 0x000000eceaea7208 */ /* 0x000fe20001000000 */
[----:B------:R-:W-:Y:S01]  /*27600*/  FMUL R236, R3, 8388608 ;  /* 0x4b00000003ec7820 */ /* 0x000fe20000400000 */
[----:B------:R-:W-:Y:S01]  /*27610*/  FSEL R172, R172, R232, P2 ;  /* 0x000000e8acac7208 */ /* 0x000fe20001000000 */
[----:B------:R-:W-:Y:S01]  /*27620*/  FMUL R232, R5, 8388608 ;  /* 0x4b00000005e87820 */ /* 0x000fe20000400000 */
[----:B------:R-:W-:Y:S01]  /*27630*/  FSEL R233, R233, R237, P2 ;  /* 0x000000ede9e97208 */ /* 0x000fe20001000000 */
[----:B------:R-:W-:Y:S01]  /*27640*/  FMUL R237, R2, 8388608 ;  /* 0x4b00000002ed7820 */ /* 0x000fe20000400000 */
[----:B------:R-:W-:Y:S01]  /*27650*/  FSEL R210, R210, R214, P3 ;  /* 0x000000d6d2d27208 */ /* 0x000fe20001800000 */
[----:B------:R-:W-:Y:S01]  /*27660*/  FMUL R214, R222, 0.25 ;  /* 0x3e800000ded67820 */ /* 0x000fe20000400000 */
[----:B------:R-:W-:Y:S01]  /*27670*/  FSEL R227, R227, R230, P3 ;  /* 0x000000e6e3e37208 */ /* 0x000fe20001800000 */
[----:B------:R-:W-:Y:S01]  /*27680*/  FMUL R230, R242, 0.25 ;  /* 0x3e800000f2e67820 */ /* 0x000fe20000400000 */
[----:B------:R-:W-:-:S02]  /*27690*/  FSETP.GEU.AND P6, PT, R3, 1.175494350822287508e-38, PT ;  /* 0x008000000300780b */ /* 0x000fc40003fce000 */
[----:B------:R-:W-:Y:S02]  /*276a0*/  FSEL R235, R235, R4, !P5 ;  /* 0x00000004ebeb7208 */ /* 0x000fe40006800000 */
[----:B-1----:R-:W-:Y:S02]  /*276b0*/  FSEL R11, RZ, -23, P5 ;  /* 0xc1b80000ff0b7808 */ /* 0x002fe40002800000 */
[----:B------:R-:W-:Y:S01]  /*276c0*/  FSEL R225, R225, R243, P2 ;  /* 0x000000f3e1e17208 */ /* 0x000fe20001000000 */
[----:B------:R-:W-:Y:S01]  /*276d0*/  FMUL R243, R238, 0.25 ;  /* 0x3e800000eef37820 */ /* 0x000fe20000400000 */
[----:B------:R-:W-:Y:S02]  /*276e0*/  FSETP.GEU.AND P4, PT, R2, 1.175494350822287508e-38, PT ;  /* 0x008000000200780b */ /* 0x000fe40003f8e000 */
[----:B------:R-:W-:Y:S01]  /*276f0*/  FSETP.GEU.AND P5, PT, R5, 1.175494350822287508e-38, PT ;  /* 0x008000000500780b */ /* 0x000fe20003fae000 */
[----:B------:R-:W-:Y:S01]  /*27700*/  FMUL R118, R126, 0.25 ;  /* 0x3e8000007e767820 */ /* 0x000fe20000400000 */
[----:B------:R-:W-:Y:S01]  /*27710*/  FSEL R231, R231, R241, P3 ;  /* 0x000000f1e7e77208 */ /* 0x000fe20001800000 */
[----:B------:R-:W-:Y:S01]  /*27720*/  FMUL R241, R239, 0.25 ;  /* 0x3e800000eff17820 */ /* 0x000fe20000400000 */
[----:B------:R-:W-:Y:S01]  /*27730*/  FSEL R174, R174, R228, P3 ;  /* 0x000000e4aeae7208 */ /* 0x000fe20001800000 */
[----:B------:R-:W-:Y:S01]  /*27740*/  FMUL R228, R240, 0.25 ;  /* 0x3e800000f0e47820 */ /* 0x000fe20000400000 */
[----:B------:R-:W-:-:S02]  /*27750*/  FSEL R236, R236, R3, !P6 ;  /* 0x00000003ecec7208 */ /* 0x000fc40007000000 */
[----:B------:R-:W-:Y:S02]  /*27760*/  FSEL R237, R237, R2, !P4 ;  /* 0x00000002eded7208 */ /* 0x000fe40006000000 */
[----:B------:R-:W-:Y:S02]  /*27770*/  FSEL R232, R232, R5, !P5 ;  /* 0x00000005e8e87208 */ /* 0x000fe40006800000 */
[----:B------:R-:W-:Y:S01]  /*27780*/  FSEL R214, R214, R222, P3 ;  /* 0x000000ded6d67208 */ /* 0x000fe20001800000 */
[----:B------:R-:W-:Y:S01]  /*27790*/  FMUL R222, R220, 0.25 ;  /* 0x3e800000dcde7820 */ /* 0x000fe20000400000 */
[----:B------:R-:W-:Y:S01]  /*277a0*/  FSEL R230, R230, R242, P3 ;  /* 0x000000f2e6e67208 */ /* 0x000fe20001800000 */
[----:B------:R-:W-:Y:S01]  /*277b0*/  STL [R1+0xf88], R111 ;  /* 0x000f886f01007387 */ /* 0x000fe20000100800 */
[----:B------:R-:W-:Y:S02]  /*277c0*/  FSEL R243, R243, R238, P3 ;  /* 0x000000eef3f37208 */ /* 0x000fe40001800000 */
[----:B------:R-:W-:Y:S01]  /*277d0*/  IADD3 R242, R235, -0x3f3504f3, RZ ;  /* 0xc0cafb0debf27810 */ /* 0x000fe20007ffe0ff */
[----:B------:R-:W-:Y:S01]  /*277e0*/  STL [R1+0xf8c], R112 ;  /* 0x000f8c7001007387 */ /* 0x000fe20000100800 */
[----:B------:R-:W-:-:S02]  /*277f0*/  FSEL R118, R118, R126, P3 ;  /* 0x0000007e76767208 */ /* 0x000fc40001800000 */
[----:B------:R-:W-:Y:S02]  /*27800*/  FSEL R241, R241, R239, P3 ;  /* 0x000000eff1f17208 */ /* 0x000fe40001800000 */
[----:B------:R-:W-:Y:S01]  /*27810*/  IADD3 R238, R236, -0x3f3504f3, RZ ;  /* 0xc0cafb0decee7810 */ /* 0x000fe20007ffe0ff */
[----:B------:R-:W-:Y:S01]  /*27820*/  STL [R1+0xf90], R113 ;  /* 0x000f907101007387 */ /* 0x000fe20000100800 */
[----:B------:R-:W-:Y:S01]  /*27830*/  FSEL R228, R228, R240, P2 ;  /* 0x000000f0e4e47208 */ /* 0x000fe20001000000 */
[----:B------:R-:W-:Y:S01]  /*27840*/  VIADD R240, R232, 0xc0cafb0d ;  /* 0xc0cafb0de8f07836 */ /* 0x000fe20000000000 */
[----:B------:R-:W-:Y:S01]  /*27850*/  IADD3 R239, R237, -0x3f3504f3, RZ ;  /* 0xc0cafb0dedef7810 */ /* 0x000fe20007ffe0ff */
[----:B------:R-:W-:Y:S01]  /*27860*/  STL [R1+0xf94], R114 ;  /* 0x000f947201007387 */ /* 0x000fe20000100800 */
[----:B------:R-:W-:Y:S01]  /*27870*/  FMUL R126, R134, 0.25 ;  /* 0x3e800000867e7820 */ /* 0x000fe20000400000 */
[----:B------:R-:W-:Y:S02]  /*27880*/  LOP3.LUT R242, R242, 0xff800000, RZ, 0xc0, !PT ;  /* 0xff800000f2f27812 */ /* 0x000fe400078ec0ff */
[----:B------:R-:W-:Y:S01]  /*27890*/  STL [R1+0xf98], R115 ;  /* 0x000f987301007387 */ /* 0x000fe20000100800 */
[----:B------:R-:W-:Y:S01]  /*278a0*/  FSEL R222, R222, R220, P3 ;  /* 0x000000dcdede7208 */ /* 0x000fe20001800000 */
[----:B------:R-:W-:Y:S01]  /*278b0*/  FMUL R220, R247, 0.25 ;  /* 0x3e800000f7dc7820 */ /* 0x000fe20000400000 */
[----:B------:R-:W-:Y:S01]  /*278c0*/  LOP3.LUT R238, R238, 0xff800000, RZ, 0xc0, !PT ;  /* 0xff800000eeee7812 */ /* 0x000fe200078ec0ff */
[----:B------:R-:W-:Y:S01]  /*278d0*/  STL [R1+0xf9c], R118 ;  /* 0x000f9c7601007387 */ /* 0x000fe20000100800 */
[----:B------:R-:W-:-:S02]  /*278e0*/  LOP3.LUT R239, R239, 0xff800000, RZ, 0xc0, !PT ;  /* 0xff800000efef7812 */ /* 0x000fc400078ec0ff */
[----:B------:R-:W-:Y:S01]  /*278f0*/  LOP3.LUT R240, R240, 0xff800000, RZ, 0xc0, !PT ;  /* 0xff800000f0f07812 */ /* 0x000fe200078ec0ff */
[----:B------:R-:W-:Y:S01]  /*27900*/  STL [R1+0xfa0], R119 ;  /* 0x000fa07701007387 */ /* 0x000fe20000100800 */
[----:B------:R-:W-:Y:S02]  /*27910*/  I2FP.F32.S32 R10, R242 ;  /* 0x000000f2000a7245 */ /* 0x000fe40000201400 */
[----:B------:R-:W-:Y:S01]  /*27920*/  FSEL R126, R126, R134, P3 ;  /* 0x000000867e7e7208 */ /* 0x000fe20001800000 */
[----:B------:R-:W-:Y:S01]  /*27930*/  STL [R1+0xfa4], R116 ;  /* 0x000fa47401007387 */ /* 0x000fe20000100800 */
[----:B------:R-:W-:Y:S02]  /*27940*/  FSEL R9, RZ, -23, P6 ;  /* 0xc1b80000ff097808 */ /* 0x000fe40003000000 */
[----:B------:R-:W-:Y:S01]  /*27950*/  I2FP.F32.S32 R8, R238 ;  /* 0x000000ee00087245 */ /* 0x000fe20000201400 */
[----:B------:R-:W-:Y:S01]  /*27960*/  STL [R1+0xfa8], R117 ;  /* 0x000fa87501007387 */ /* 0x000fe20000100800 */
[----:B------:R-:W-:-:S02]  /*27970*/  FSEL R7, RZ, -23, P4 ;  /* 0xc1b80000ff077808 */ /* 0x000fc40002000000 */
[----:B------:R-:W-:Y:S01]  /*27980*/  I2FP.F32.S32 R6, R239 ;  /* 0x000000ef00067245 */ /* 0x000fe20000201400 */
[----:B------:R-:W-:Y:S01]  /*27990*/  STL [R1+0xfac], R122 ;  /* 0x000fac7a01007387 */ /* 0x000fe20000100800 */
[----:B------:R-:W-:Y:S01]  /*279a0*/  FSEL R220, R220, R247, P2 ;  /* 0x000000f7dcdc7208 */ /* 0x000fe20001000000 */
[----:B------:R-:W-:Y:S01]  /*279b0*/  FFMA.FTZ R10, R10, 1.1920928955078125e-07, R11 ;  /* 0x340000000a0a7823 */ /* 0x000fe2000001000b */
[----:B------:R-:W-:Y:S01]  /*279c0*/  FSEL R0, RZ, -23, P5 ;  /* 0xc1b80000ff007808 */ /* 0x000fe20002800000 */
[----:B------:R-:W-:Y:S01]  /*279d0*/  STL [R1+0xfb0], R123 ;  /* 0x000fb07b01007387 */ /* 0x000fe20000100800 */
[----:B------:R-:W-:Y:S01]  /*279e0*/  I2FP.F32.S32 R247, R240 ;  /* 0x000000f000f77245 */ /* 0x000fe20000201400 */
[----:B------:R-:W-:Y:S02]  /*279f0*/  FFMA.FTZ R8, R8, 1.1920928955078125e-07, R9 ;  /* 0x3400000008087823 */ /* 0x000fe40000010009 */
[----:B------:R-:W-:Y:S01]  /*27a00*/  STL [R1+0xfb4], R120 ;  /* 0x000fb47801007387 */ /* 0x000fe20000100800 */
[----:B------:R-:W-:-:S03]  /*27a10*/  FFMA.FTZ R6, R6, 1.1920928955078125e-07, R7 ;  /* 0x3400000006067823 */ /* 0x000fc60000010007 */
[----:B------:R-:W-:Y:S01]  /*27a20*/  STL [R1+0xfb8], R121 ;  /* 0x000fb87901007387 */ /* 0x000fe20000100800 */
[----:B------:R-:W-:-:S03]  /*27a30*/  FFMA.FTZ R0, R247, 1.1920928955078125e-07, R0 ;  /* 0x34000000f7007823 */ /* 0x000fc60000010000 */
[----:B------:R-:W-:Y:S04]  /*27a40*/  STL [R1+0xfbc], R126 ;  /* 0x000fbc7e01007387 */ /* 0x000fe80000100800 */
[----:B------:R-:W-:Y:S04]  /*27a50*/  STL [R1+0xfc0], R127 ;  /* 0x000fc07f01007387 */ /* 0x000fe80000100800 */
[----:B------:R-:W-:Y:S04]  /*27a60*/  STL [R1+0xfc4], R124 ;  /* 0x000fc47c01007387 */ /* 0x000fe80000100800 */
[----:B------:R0:W-:Y:S04]  /*27a70*/  STL [R1+0xfc8], R125 ;  /* 0x000fc87d01007387 */ /* 0x0001e80000100800 */
[----:B------:R1:W-:Y:S04]  /*27a80*/  STL [R1+0x1c], R10 ;  /* 0x00001c0a01007387 */ /* 0x0003e80000100800 */
[----:B------:R2:W-:Y:S04]  /*27a90*/  STL [R1+0x18], R8 ;  /* 0x0000180801007387 */ /* 0x0005e80000100800 */
[----:B------:R3:W-:Y:S04]  /*27aa0*/  STL [R1+0x14], R6 ;  /* 0x0000140601007387 */ /* 0x0007e80000100800 */
[----:B------:R-:W4:Y:S04]  /*27ab0*/  LDL.LU R248, [R1+0x870] ;  /* 0x0008700001f87983 */ /* 0x000f280000300800 */
[----:B------:R3:W-:Y:S04]  /*27ac0*/  STL [R1+0x10], R0 ;  /* 0x0000100001007387 */ /* 0x0007e80000100800 */
[----:B0-----:R-:W4:Y:S04]  /*27ad0*/  LDL.LU R125, [R1+0x860] ;  /* 0x00086000017d7983 */ /* 0x001f280000300800 */
        /* <DEDUP_REMOVED lines=149> */
[----:B-1----:R-:W4:Y:S01]  /*28430*/  LDL.LU R10, [R1+0xb0] ;  /* 0x0000b000010a7983 */ /* 0x002f220000300800 */
[----:B------:R-:W-:-:S03]  /*28440*/  FSEL R221, R221, R246, P2 ;  /* 0x000000f6dddd7208 */ /* 0x000fc60001000000 */
[----:B------:R-:W4:Y:S01]  /*28450*/  LDL.LU R9, [R1+0xa8] ;  /* 0x0000a80001097983 */ /* 0x000f220000300800 */
[----:B------:R-:W-:-:S03]  /*28460*/  FMUL R246, R249, 0.25 ;  /* 0x3e800000f9f67820 */ /* 0x000fc60000400000 */
[----:B--2---:R-:W2:Y:S04]  /*28470*/  LDL.LU R8, [R1+0xa0] ;  /* 0x0000a00001087983 */ /* 0x004ea80000300800 */
[----:B------:R-:W2:Y:S04]  /*28480*/  LDL.LU R244, [R1+0x98] ;  /* 0x0000980001f47983 */ /* 0x000ea80000300800 */
[----:B------:R-:W2:Y:S04]  /*28490*/  LDL.LU R7, [R1+0x90] ;  /* 0x0000900001077983 */ /* 0x000ea80000300800 */
[----:B---3--:R-:W3:Y:S01]  /*284a0*/  LDL.LU R6, [R1+0x88] ;  /* 0x0000880001067983 */ /* 0x008ee20000300800 */
[----:B------:R-:W-:-:S03]  /*284b0*/  FSEL R246, R246, R249, P2 ;  /* 0x000000f9f6f67208 */ /* 0x000fc60001000000 */
[----:B------:R-:W3:Y:S04]  /*284c0*/  LDL.LU R250, [R1+0x80] ;  /* 0x0000800001fa7983 */ /* 0x000ee80000300800 */
[----:B------:R-:W3:Y:S04]  /*284d0*/  LDL.LU R251, [R1+0x78] ;  /* 0x0000780001fb7983 */ /* 0x000ee80000300800 */
[----:B------:R-:W3:Y:S04]  /*284e0*/  LDL.LU R249, [R1+0x70] ;  /* 0x0000700001f97983 */ /* 0x000ee80000300800 */
[----:B------:R-:W3:Y:S01]  /*284f0*/  LDL.LU R0, [R1+0x54] ;  /* 0x0000540001007983 */ /* 0x000ee20000300800 */
[C---:B------:R-:W-:Y:S01]  /*28500*/  FSETP.GEU.AND P6, PT, |R5|.reuse, 1.175494350822287508e-38, PT ;  /* 0x008000000500780b */ /* 0x040fe20003fce200 */
[----:B------:R-:W-:-:S12]  /*28510*/  @P1 FMUL R5, R5, 0.25 ;  /* 0x3e80000005051820 */ /* 0x000fd80000400000 */
[----:B------:R-:W-:-:S06]  /*28520*/  @!P6 FMUL R5, R5, 16777216 ;  /* 0x4b8000000505e820 */ /* 0x000fcc0000400000 */
[----:B------:R-:W0:Y:S01]  /*28530*/  MUFU.RCP R5, R5 ;  /* 0x0000000500057308 */ /* 0x000e220000001000 */
[----:B----4-:R-:W-:Y:S01]  /*28540*/  @!P6 FMUL R125, R125, 16777216 ;  /* 0x4b8000007d7de820 */ /* 0x010fe20000400000 */
[----:B------:R-:W-:Y:S01]  /*28550*/  @!P6 FMUL R124, R124, 16777216 ;  /* 0x4b8000007c7ce820 */ /* 0x000fe20000400000 */
[----:B------:R-:W-:Y:S01]  /*28560*/  @!P6 FMUL R127, R127, 16777216 ;  /* 0x4b8000007f7fe820 */ /* 0x000fe20000400000 */
[----:B------:R-:W-:Y:S01]  /*28570*/  @!P6 FMUL R126, R126, 16777216 ;  /* 0x4b8000007e7ee820 */ /* 0x000fe20000400000 */
[----:B------:R-:W-:Y:S01]  /*28580*/  @!P6 FMUL R121, R121, 16777216 ;  /* 0x4b8000007979e820 */ /* 0x000fe20000400000 */
[----:B------:R-:W-:Y:S01]  /*28590*/  @!P6 FMUL R120, R120, 16777216 ;  /* 0x4b8000007878e820 */ /* 0x000fe20000400000 */
[----:B------:R-:W-:Y:S01]  /*285a0*/  @!P6 FMUL R123, R123, 16777216 ;  /* 0x4b8000007b7be820 */ /* 0x000fe20000400000 */
[C---:B0-----:R-:W-:Y:S01]  /*285b0*/  FMUL R125, R5.reuse, R125 ;  /* 0x0000007d057d7220 */ /* 0x041fe20000400000 */
[C---:B------:R-:W-:Y:S01]  /*285c0*/  FMUL R124, R5.reuse, R124 ;  /* 0x0000007c057c7220 */ /* 0x040fe20000400000 */
[----:B------:R-:W-:-:S03]  /*285d0*/  FMUL R127, R5, R127 ;  /* 0x0000007f057f7220 */ /* 0x000fc60000400000 */
[----:B------:R0:W-:Y:S01]  /*285e0*/  STL [R1+0xdb4], R125 ;  /* 0x000db47d01007387 */ /* 0x0001e20000100800 */
[----:B------:R-:W-:-:S03]  /*285f0*/  FMUL R120, R5, R120 ;  /* 0x0000007805787220 */ /* 0x000fc60000400000 */
[----:B------:R1:W-:Y:S01]  /*28600*/  STL [R1+0xdb0], R124 ;  /* 0x000db07c01007387 */ /* 0x0003e20000100800 */
[----:B------:R-:W-:Y:S01]  /*28610*/  @!P6 FMUL R122, R122, 16777216 ;  /* 0x4b8000007a7ae820 */ /* 0x000fe20000400000 */
[C---:B0-----:R-:W-:Y:S02]  /*28620*/  FMUL R125, R5.reuse, R126 ;  /* 0x0000007e057d7220 */ /* 0x041fe40000400000 */
[----:B------:R-:W-:Y:S01]  /*28630*/  STL [R1+0xdac], R127 ;  /* 0x000dac7f01007387 */ /* 0x000fe20000100800 */
[----:B-1----:R-:W-:Y:S01]  /*28640*/  FMUL R124, R5, R121 ;  /* 0x00000079057c7220 */ /* 0x002fe20000400000 */
[----:B------:R-:W-:Y:S02]  /*28650*/  @!P6 FMUL R117, R117, 16777216 ;  /* 0x4b8000007575e820 */ /* 0x000fe40000400000 */
[----:B------:R-:W-:Y:S01]  /*28660*/  STL [R1+0xda8], R125 ;  /* 0x000da87d01007387 */ /* 0x000fe20000100800 */
[----:B------:R-:W-:Y:S01]  /*28670*/  @!P6 FMUL R116, R116, 16777216 ;  /* 0x4b8000007474e820 */ /* 0x000fe20000400000 */
[----:B------:R-:W-:-:S02]  /*28680*/  FMUL R121, R5, R123 ;  /* 0x0000007b05797220 */ /* 0x000fc40000400000 */
[----:B------:R-:W-:Y:S01]  /*28690*/  STL [R1+0xda4], R124 ;  /* 0x000da47c01007387 */ /* 0x000fe20000100800 */
[----:B------:R-:W-:-:S03]  /*286a0*/  FMUL R117, R5, R117 ;  /* 0x0000007505757220 */ /* 0x000fc60000400000 */
[----:B------:R0:W-:Y:S01]  /*286b0*/  STL [R1+0xda0], R120 ;  /* 0x000da07801007387 */ /* 0x0001e20000100800 */
[----:B------:R-:W-:Y:S01]  /*286c0*/  @!P6 FMUL R119, R119, 16777216 ;  /* 0x4b8000007777e820 */ /* 0x000fe20000400000 */
[----:B------:R-:W-:Y:S01]  /*286d0*/  FMUL R116, R5, R116 ;  /* 0x0000007405747220 */ /* 0x000fe20000400000 */
[----:B------:R-:W-:Y:S01]  /*286e0*/  @!P6 FMUL R118, R118, 16777216 ;  /* 0x4b8000007676e820 */ /* 0x000fe20000400000 */
[----:B------:R-:W-:Y:S01]  /*286f0*/  @!P6 FMUL R115, R115, 16777216 ;  /* 0x4b8000007373e820 */ /* 0x000fe20000400000 */
[----:B------:R-:W-:Y:S01]  /*28700*/  STL [R1+0xd9c], R121 ;  /* 0x000d9c7901007387 */ /* 0x000fe20000100800 */
[----:B0-----:R-:W-:Y:S01]  /*28710*/  FMUL R120, R5, R122 ;  /* 0x0000007a05787220 */ /* 0x001fe20000400000 */
[----:B------:R-:W-:Y:S01]  /*28720*/  @!P6 FMUL R114, R114, 16777216 ;  /* 0x4b8000007272e820 */ /* 0x000fe20000400000 */
[----:B------:R-:W-:Y:S01]  /*28730*/  @!P6 FMUL R113, R113, 16777216 ;  /* 0x4b8000007171e820 */ /* 0x000fe20000400000 */
[----:B------:R-:W-:Y:S02]  /*28740*/  FMUL R119, R5, R119 ;  /* 0x0000007705777220 */ /* 0x000fe40000400000 */
[----:B------:R-:W-:Y:S01]  /*28750*/  STL [R1+0xd98], R120 ;  /* 0x000d987801007387 */ /* 0x000fe20000100800 */
[----:B------:R-:W-:Y:S01]  /*28760*/  @!P6 FMUL R112, R112, 16777216 ;  /* 0x4b8000007070e820 */ /* 0x000fe20000400000 */
[----:B------:R-:W-:-:S02]  /*28770*/  @!P6 FMUL R111, R111, 16777216 ;  /* 0x4b8000006f6fe820 */ /* 0x000fc40000400000 */
[----:B------:R0:W-:Y:S01]  /*28780*/  STL [R1+0xd94], R117 ;  /* 0x000d947501007387 */ /* 0x0001e20000100800 */
[----:B------:R-:W-:-:S03]  /*28790*/  @!P6 FMUL R110, R110, 16777216 ;  /* 0x4b8000006e6ee820 */ /* 0x000fc60000400000 */
[----:B------:R1:W-:Y:S01]  /*287a0*/  STL [R1+0xd90], R116 ;  /* 0x000d907401007387 */ /* 0x0003e20000100800 */
[----:B------:R-:W-:Y:S01]  /*287b0*/  @!P6 FMUL R109, R109, 16777216 ;  /* 0x4b8000006d6de820 */ /* 0x000fe20000400000 */
[----:B------:R-:W-:Y:S01]  /*287c0*/  @!P6 FMUL R108, R108, 16777216 ;  /* 0x4b8000006c6ce820 */ /* 0x000fe20000400000 */
[C---:B0-----:R-:W-:Y:S01]  /*287d0*/  FMUL R117, R5.reuse, R118 ;  /* 0x0000007605757220 */ /* 0x041fe20000400000 */
[----:B------:R-:W-:Y:S01]  /*287e0*/  STL [R1+0xd8c], R119 ;  /* 0x000d8c7701007387 */ /* 0x000fe20000100800 */
[C---:B-1----:R-:W-:Y:S01]  /*287f0*/  FMUL R116, R5.reuse, R115 ;  /* 0x0000007305747220 */ /* 0x042fe20000400000 */
[C---:B------:R-:W-:Y:S01]  /*28800*/  FMUL R115, R5.reuse, R114 ;  /* 0x0000007205737220 */ /* 0x040fe20000400000 */
[C---:B------:R-:W-:Y:S01]  /*28810*/  FMUL R114, R5.reuse, R113 ;  /* 0x0000007105727220 */ /* 0x040fe20000400000 */
[----:B------:R-:W-:Y:S01]  /*28820*/  FMUL R113, R5, R112 ;  /* 0x0000007005717220 */ /* 0x000fe20000400000 */
[----:B------:R-:W-:Y:S01]  /*28830*/  @!P6 FMUL R107, R107, 16777216 ;  /* 0x4b8000006b6be820 */ /* 0x000fe20000400000 */
[----:B------:R-:W-:Y:S01]  /*28840*/  STL [R1+0xd88], R117 ;  /* 0x000d887501007387 */ /* 0x000fe20000100800 */
[C---:B------:R-:W-:Y:S01]  /*28850*/  FMUL R112, R5.reuse, R111 ;  /* 0x0000006f05707220 */ /* 0x040fe20000400000 */
[----:B------:R-:W-:Y:S01]  /*28860*/  @!P6 FMUL R106, R106, 16777216 ;  /* 0x4b8000006a6ae820 */ /* 0x000fe20000400000 */
[----:B------:R-:W-:Y:S01]  /*28870*/  FMUL R111, R5, R110 ;  /* 0x0000006e056f7220 */ /* 0x000fe20000400000 */
[----:B------:R-:W-:Y:S01]  /*28880*/  STL [R1+0xd84], R116 ;  /* 0x000d847401007387 */ /* 0x000fe20000100800 */
[----:B------:R-:W-:Y:S01]  /*28890*/  @!P6 FMUL R105, R105, 16777216 ;  /* 0x4b8000006969e820 */ /* 0x000fe20000400000 */
[C---:B------:R-:W-:Y:S01]  /*288a0*/  FMUL R110, R5.reuse, R109 ;  /* 0x0000006d056e7220 */ /* 0x040fe20000400000 */
[----:B------:R-:W-:Y:S01]  /*288b0*/  @!P6 FMUL R104, R104, 16777216 ;  /* 0x4b8000006868e820 */ /* 0x000fe20000400000 */
[----:B------:R-:W-:Y:S01]  /*288c0*/  STL [R1+0xd80], R115 ;  /* 0x000d807301007387 */ /* 0x000fe20000100800 */
[----:B------:R-:W-:Y:S01]  /*288d0*/  FMUL R109, R5, R108 ;  /* 0x0000006c056d7220 */ /* 0x000fe20000400000 */
[----:B------:R-:W-:Y:S01]  /*288e0*/  @!P6 FMUL R103, R103, 16777216 ;  /* 0x4b8000006767e820 */ /* 0x000fe20000400000 */
[C---:B------:R-:W-:Y:S01]  /*288f0*/  FMUL R108, R5.reuse, R107 ;  /* 0x0000006b056c7220 */ /* 0x040fe20000400000 */
[----:B------:R-:W-:Y:S01]  /*28900*/  STL [R1+0xd7c], R114 ;  /* 0x000d7c7201007387 */ /* 0x000fe20000100800 */
[----:B------:R-:W-:Y:S01]  /*28910*/  @!P6 FMUL R102, R102, 16777216 ;  /* 0x4b8000006666e820 */ /* 0x000fe20000400000 */
[----:B------:R-:W-:-:S02]  /*28920*/  FMUL R107, R5, R106 ;  /* 0x0000006a056b7220 */ /* 0x000fc40000400000 */
[----:B------:R-:W-:Y:S01]  /*28930*/  STL [R1+0xd78], R113 ;  /* 0x000d787101007387 */ /* 0x000fe20000100800 */
[----:B------:R-:W-:Y:S01]  /*28940*/  @!P6 FMUL R101, R101, 16777216 ;  /* 0x4b8000006565e820 */ /* 0x000fe20000400000 */
[C---:B------:R-:W-:Y:S02]  /*28950*/  FMUL R106, R5.reuse, R105 ;  /* 0x00000069056a7220 */ /* 0x040fe40000400000 */
[----:B------:R-:W-:Y:S01]  /*28960*/  STL [R1+0xd74], R112 ;  /* 0x000d747001007387 */ /* 0x000fe20000100800 */
[----:B------:R-:W-:Y:S01]  /*28970*/  @!P6 FMUL R100, R100, 16777216 ;  /* 0x4b8000006464e820 */ /* 0x000fe20000400000 */
[----:B------:R-:W-:Y:S02]  /*28980*/  FMUL R105, R5, R104 ;  /* 0x0000006805697220 */ /* 0x000fe40000400000 */
[----:B------:R-:W-:Y:S01]  /*28990*/  STL [R1+0xd70], R111 ;  /* 0x000d706f01007387 */ /* 0x000fe20000100800 */
[----:B------:R-:W-:Y:S01]  /*289a0*/  @!P6 FMUL R99, R99, 16777216 ;  /* 0x4b8000006363e820 */ /* 0x000fe20000400000 */
[----:B------:R-:W-:-:S02]  /*289b0*/  FMUL R104, R5, R103 ;  /* 0x0000006705687220 */ /* 0x000fc40000400000 */
[----:B------:R-:W-:Y:S01]  /*289c0*/  STL [R1+0xd6c], R110 ;  /* 0x000d6c6e01007387 */ /* 0x000fe20000100800 */
[----:B------:R-:W-:Y:S01]  /*289d0*/  @!P6 FMUL R98, R98, 16777216 ;  /* 0x4b8000006262e820 */ /* 0x000fe20000400000 */
[----:B------:R-:W-:Y:S02]  /*289e0*/  FMUL R103, R5, R102 ;  /* 0x0000006605677220 */ /* 0x000fe40000400000 */
[----:B------:R-:W-:Y:S01]  /*289f0*/  STL [R1+0xd68], R109 ;  /* 0x000d686d01007387 */ /* 0x000fe20000100800 */
[----:B------:R-:W-:Y:S01]  /*28a00*/  @!P6 FMUL R97, R97, 16777216 ;  /* 0x4b8000006161e820 */ /* 0x000fe20000400000 */
[C---:B------:R-:W-:Y:S02]  /*28a10*/  FMUL R102, R5.reuse, R101 ;  /* 0x0000006505667220 */ /* 0x040fe40000400000 */
        /* <DEDUP_REMOVED lines=265> */
[----:B--2---:R-:W-:Y:S01]  /*29ab0*/  @!P6 FMUL R8, R8, 16777216 ;  /* 0x4b8000000808e820 */ /* 0x004fe20000400000 */
        /* <DEDUP_REMOVED lines=8> */
[----:B---3--:R-:W-:Y:S01]  /*29b40*/  @!P6 FMUL R6, R6, 16777216 ;  /* 0x4b8000000606e820 */ /* 0x008fe20000400000 */
[C---:B------:R-:W-:Y:S02]  /*29b50*/  FMUL R10, R5.reuse, R9 ;  /* 0x00000009050a7220 */ /* 0x040fe40000400000 */
[----:B------:R-:W-:Y:S01]  /*29b60*/  STL [R1+0xa08], R16 ;  /* 0x000a081001007387 */ /* 0x000fe20000100800 */
[C---:B------:R-:W-:Y:S01]  /*29b70*/  FMUL R9, R5.reuse, R8 ;  /* 0x0000000805097220 */ /* 0x040fe20000400000 */
[C---:B------:R-:W-:Y:S02]  /*29b80*/  FMUL R8, R5.reuse, R244 ;  /* 0x000000f405087220 */ /* 0x040fe40000400000 */
[----:B------:R-:W-:Y:S01]  /*29b90*/  STL [R1+0xa00], R15 ;  /* 0x000a000f01007387 */ /* 0x000fe20000100800 */
[----:B------:R-:W-:-:S03]  /*29ba0*/  FMUL R7, R5, R7 ;  /* 0x0000000705077220 */ /* 0x000fc60000400000 */
[----:B------:R-:W-:Y:S01]  /*29bb0*/  STL [R1+0x9e8], R14 ;  /* 0x0009e80e01007387 */ /* 0x000fe20000100800 */
[----:B------:R-:W-:Y:S01]  /*29bc0*/  @!P6 FMUL R250, R250, 16777216 ;  /* 0x4b800000fafae820 */ /* 0x000fe20000400000 */
[----:B------:R-:W-:Y:S02]  /*29bd0*/  FMUL R6, R5, R6 ;  /* 0x0000000605067220 */ /* 0x000fe40000400000 */
[----:B------:R-:W-:Y:S01]  /*29be0*/  STL [R1+0x9c8], R13 ;  /* 0x0009c80d01007387 */ /* 0x000fe20000100800 */
[----:B------:R-:W-:-:S03]  /*29bf0*/  @!P6 FMUL R251, R251, 16777216 ;  /* 0x4b800000fbfbe820 */ /* 0x000fc60000400000 */
[----:B------:R-:W-:Y:S01]  /*29c00*/  STL [R1+0x5a8], R12 ;  /* 0x0005a80c01007387 */ /* 0x000fe20000100800 */
[----:B------:R-:W-:-:S03]  /*29c10*/  @!P6 FMUL R249, R249, 16777216 ;  /* 0x4b800000f9f9e820 */ /* 0x000fc60000400000 */
[----:B------:R-:W-:Y:S04]  /*29c20*/  STL [R1+0x5a0], R11 ;  /* 0x0005a00b01007387 */ /* 0x000fe80000100800 */
[----:B------:R-:W-:Y:S04]  /*29c30*/  STL [R1+0x598], R10 ;  /* 0x0005980a01007387 */ /* 0x000fe80000100800 */
[----:B------:R-:W-:Y:S01]  /*29c40*/  STL [R1+0x590], R9 ;  /* 0x0005900901007387 */ /* 0x000fe20000100800 */
[----:B------:R-:W-:-:S03]  /*29c50*/  @!P6 FMUL R0, R0, 16777216 ;  /* 0x4b8000000000e820 */ /* 0x000fc60000400000 */
[----:B------:R0:W-:Y:S04]  /*29c60*/  STL [R1+0x568], R8 ;  /* 0x0005680801007387 */ /* 0x0001e80000100800 */
[----:B------:R1:W-:Y:S04]  /*29c70*/  STL [R1+0x560], R7 ;  /* 0x0005600701007387 */ /* 0x0003e80000100800 */
[----:B------:R2:W-:Y:S01]  /*29c80*/  STL [R1+0x558], R6 ;  /* 0x0005580601007387 */ /* 0x0005e20000100800 */
[C---:B0-----:R-:W-:Y:S01]  /*29c90*/  FMUL R8, R5.reuse, R250 ;  /* 0x000000fa05087220 */ /* 0x041fe20000400000 */
[----:B-1----:R-:W-:-:S04]  /*29ca0*/  FMUL R7, R5, R251 ;  /* 0x000000fb05077220 */ /* 0x002fc80000400000 */
[----:B------:R0:W-:Y:S01]  /*29cb0*/  STL [R1+0x550], R8 ;  /* 0x0005500801007387 */ /* 0x0001e20000100800 */
[----:B--2---:R-:W-:-:S03]  /*29cc0*/  FMUL R6, R5, R249 ;  /* 0x000000f905067220 */ /* 0x004fc60000400000 */
[----:B------:R1:W-:Y:S01]  /*29cd0*/  STL [R1+0x528], R7 ;  /* 0x0005280701007387 */ /* 0x0003e20000100800 */
[----:B------:R-:W-:-:S03]  /*29ce0*/  FMUL R250, R5, R0 ;  /* 0x0000000005fa7220 */ /* 0x000fc60000400000 */
[----:B------:R2:W-:Y:S04]  /*29cf0*/  STL [R1+0x520], R6 ;  /* 0x0005200601007387 */ /* 0x0005e80000100800 */
[----:B------:R-:W3:Y:S04]  /*29d00*/  LDL.LU R0, [R1+0x864] ;  /* 0x0008640001007983 */ /* 0x000ee80000300800 */
[----:B------:R-:W4:Y:S04]  /*29d10*/  LDL.LU R125, [R1+0x85c] ;  /* 0x00085c00017d7983 */ /* 0x000f280000300800 */
        /* <DEDUP_REMOVED lines=94> */
[----:B------:R-:W-:-:S03]  /*2a300*/  @!P6 FMUL R248, R248, 16777216 ;  /* 0x4b800000f8f8e820 */ /* 0x000fc60000400000 */
[----:B------:R-:W3:Y:S04]  /*2a310*/  LDL.LU R32, [R1+0x15c] ;  /* 0x00015c0001207983 */ /* 0x000ee80000300800 */
[----:B------:R-:W3:Y:S01]  /*2a320*/  LDL.LU R31, [R1+0x154] ;  /* 0x00015400011f7983 */ /* 0x000ee20000300800 */
[----:B------:R-:W-:-:S03]  /*2a330*/  FMUL R248, R5, R248 ;  /* 0x000000f805f87220 */ /* 0x000fc60000400000 */
        /* <DEDUP_REMOVED lines=25> */
[----:B0-----:R-:W3:Y:S04]  /*2a4d0*/  LDL.LU R8, [R1+0x84] ;  /* 0x0000840001087983 */ /* 0x001ee80000300800 */
[----:B-1----:R-:W3:Y:S04]  /*2a4e0*/  LDL.LU R7, [R1+0x7c] ;  /* 0x00007c0001077983 */ /* 0x002ee80000300800 */
[----:B--2---:R-:W2:Y:S04]  /*2a4f0*/  LDL.LU R6, [R1+0x74] ;  /* 0x0000740001067983 */ /* 0x004ea80000300800 */
[----:B------:R-:W2:Y:S01]  /*2a500*/  LDL.LU R249, [R1+0x6c] ;  /* 0x00006c0001f97983 */ /* 0x000ea20000300800 */
[C---:B------:R-:W-:Y:S01]  /*2a510*/  FSETP.GEU.AND P4, PT, |R2|.reuse, 1.175494350822287508e-38, PT ;  /* 0x008000000200780b */ /* 0x040fe20003f8e200 */
[----:B------:R-:W-:-:S12]  /*2a520*/  @P0 FMUL R2, R2, 0.25 ;  /* 0x3e80000002020820 */ /* 0x000fd80000400000 */
[----:B------:R-:W-:-:S06]  /*2a530*/  @!P4 FMUL R2, R2, 16777216 ;  /* 0x4b8000000202c820 */ /* 0x000fcc0000400000 */
[----:B------:R-:W0:Y:S01]  /*2a540*/  MUFU.RCP R2, R2 ;  /* 0x0000000200027308 */ /* 0x000e220000001000 */
[----:B----4-:R-:W-:Y:S01]  /*2a550*/  @!P4 FMUL R125, R125, 16777216 ;  /* 0x4b8000007d7dc820 */ /* 0x010fe20000400000 */
[----:B---3--:R-:W-:Y:S01]  /*2a560*/  @!P4 FMUL R124, R124, 16777216 ;  /* 0x4b8000007c7cc820 */ /* 0x008fe20000400000 */
[----:B------:R-:W-:Y:S01]  /*2a570*/  @!P4 FMUL R127, R127, 16777216 ;  /* 0x4b8000007f7fc820 */ /* 0x000fe20000400000 */
[----:B------:R-:W-:Y:S01]  /*2a580*/  @!P4 FMUL R126, R126, 16777216 ;  /* 0x4b8000007e7ec820 */ /* 0x000fe20000400000 */
[----:B------:R-:W-:Y:S01]  /*2a590*/  MOV R251, R252 ;  /* 0x000000fc00fb7202 */ /* 0x000fe20000000f00 */
[----:B------:R-:W-:Y:S01]  /*2a5a0*/  @!P4 FMUL R121, R121, 16777216 ;  /* 0x4b8000007979c820 */ /* 0x000fe20000400000 */
[----:B------:R-:W3:Y:S01]  /*2a5b0*/  LDL.LU R252, [R1+0x58] ;  /* 0x0000580001fc7983 */ /* 0x000ee20000300800 */
[----:B------:R-:W-:Y:S01]  /*2a5c0*/  @!P4 FMUL R120, R120, 16777216 ;  /* 0x4b8000007878c820 */ /* 0x000fe20000400000 */
[----:B------:R-:W-:Y:S01]  /*2a5d0*/  @!P4 FMUL R123, R123, 16777216 ;  /* 0x4b8000007b7bc820 */ /* 0x000fe20000400000 */
[C---:B0-----:R-:W-:Y:S01]  /*2a5e0*/  FMUL R125, R2.reuse, R125 ;  /* 0x0000007d027d7220 */ /* 0x041fe20000400000 */
[C---:B------:R-:W-:Y:S01]  /*2a5f0*/  FMUL R124, R2.reuse, R124 ;  /* 0x0000007c027c7220 */ /* 0x040fe20000400000 */
[C---:B------:R-:W-:Y:S01]  /*2a600*/  FMUL R127, R2.reuse, R127 ;  /* 0x0000007f027f7220 */ /* 0x040fe20000400000 */
[----:B------:R-:W-:-:S02]  /*2a610*/  FMUL R126, R2, R126 ;  /* 0x0000007e027e7220 */ /* 0x000fc40000400000 */
[----:B------:R0:W-:Y:S01]  /*2a620*/  STL [R1+0xd40], R125 ;  /* 0x000d407d01007387 */ /* 0x0001e20000100800 */
[----:B------:R-:W-:Y:S01]  /*2a630*/  FMUL R121, R2, R121 ;  /* 0x0000007902797220 */ /* 0x000fe20000400000 */
[----:B------:R-:W-:Y:S01]  /*2a640*/  @!P4 FMUL R122, R122, 16777216 ;  /* 0x4b8000007a7ac820 */ /* 0x000fe20000400000 */
[C---:B------:R-:W-:Y:S01]  /*2a650*/  FMUL R120, R2.reuse, R120 ;  /* 0x0000007802787220 */ /* 0x040fe20000400000 */
[----:B------:R-:W-:Y:S01]  /*2a660*/  @!P4 FMUL R117, R117, 16777216 ;  /* 0x4b8000007575c820 */ /* 0x000fe20000400000 */
[----:B0-----:R-:W4:Y:S04]  /*2a670*/  LDL.LU R125, [R1+0xfc8] ;  /* 0x000fc800017d7983 */ /* 0x001f280000300800 */
[----:B------:R0:W-:Y:S01]  /*2a680*/  STL [R1+0xd3c], R124 ;  /* 0x000d3c7c01007387 */ /* 0x0001e20000100800 */
[----:B------:R-:W-:Y:S01]  /*2a690*/  FMUL R123, R2, R123 ;  /* 0x0000007b027b7220 */ /* 0x000fe20000400000 */
[----:B------:R-:W-:Y:S01]  /*2a6a0*/  @!P4 FMUL R116, R116, 16777216 ;  /* 0x4b8000007474c820 */ /* 0x000fe20000400000 */
[C---:B------:R-:W-:Y:S01]  /*2a6b0*/  FMUL R122, R2.reuse, R122 ;  /* 0x0000007a027a7220 */ /* 0x040fe20000400000 */
[----:B0-----:R-:W4:Y:S04]  /*2a6c0*/  LDL.LU R124, [R1+0xfc4] ;  /* 0x000fc400017c7983 */ /* 0x001f280000300800 */
[----:B------:R0:W-:Y:S01]  /*2a6d0*/  STL [R1+0xd38], R127 ;  /* 0x000d387f01007387 */ /* 0x0001e20000100800 */
[----:B------:R-:W-:Y:S01]  /*2a6e0*/  @!P4 FMUL R119, R119, 16777216 ;  /* 0x4b8000007777c820 */ /* 0x000fe20000400000 */
[----:B------:R-:W-:-:S02]  /*2a6f0*/  FMUL R117, R2, R117 ;  /* 0x0000007502757220 */ /* 0x000fc40000400000 */
[----:B0-----:R-:W4:Y:S04]  /*2a700*/  LDL.LU R127, [R1+0xfc0] ;  /* 0x000fc000017f7983 */ /* 0x001f280000300800 */
[----:B------:R0:W-:Y:S01]  /*2a710*/  STL [R1+0xd34], R126 ;  /* 0x000d347e01007387 */ /* 0x0001e20000100800 */
[----:B------:R-:W-:Y:S01]  /*2a720*/  @!P4 FMUL R118, R118, 16777216 ;  /* 0x4b8000007676c820 */ /* 0x000fe20000400000 */
[C---:B------:R-:W-:Y:S02]  /*2a730*/  FMUL R116, R2.reuse, R116 ;  /* 0x0000007402747220 */ /* 0x040fe40000400000 */
        /* <DEDUP_REMOVED lines=354> */
[C---:B------:R-:W-:Y:S01]  /*2bd60*/  FMUL R29, R2.reuse, R29 ;  /* 0x0000001d021d7220 */ /* 0x040fe20000400000 */
[----:B------:R-:W-:-:S02]  /*2bd70*/  FMUL R5, R2, R5 ;  /* 0x0000000502057220 */ /* 0x000fc40000400000 */
[----:B0-----:R-:W4:Y:S04]  /*2bd80*/  LDL.LU R35, [R1+0xe58] ;  /* 0x000e580001237983 */ /* 0x001f280000300800 */
[----:B------:R0:W-:Y:S01]  /*2bd90*/  STL [R1+0x580], R34 ;  /* 0x0005802201007387 */ /* 0x0001e20000100800 */
[----:B------:R-:W-:-:S03]  /*2bda0*/  @!P4 FMUL R247, R247, 16777216 ;  /* 0x4b800000f7f7c820 */ /* 0x000fc60000400000 */
[----:B0-----:R-:W4:Y:S04]  /*2bdb0*/  LDL.LU R34, [R1+0xe54] ;  /* 0x000e540001227983 */ /* 0x001f280000300800 */
[----:B------:R0:W-:Y:S04]  /*2bdc0*/  STL [R1+0x578], R33 ;  /* 0x0005782101007387 */ /* 0x0001e80000100800 */
[----:B0-----:R-:W4:Y:S04]  /*2bdd0*/  LDL.LU R33, [R1+0xe50] ;  /* 0x000e500001217983 */ /* 0x001f280000300800 */
[----:B------:R0:W-:Y:S01]  /*2bde0*/  STL [R1+0x570], R32 ;  /* 0x0005702001007387 */ /* 0x0001e20000100800 */
[----:B------:R-:W-:-:S03]  /*2bdf0*/  @!P4 FMUL R22, R22, 16777216 ;  /* 0x4b8000001616c820 */ /* 0x000fc60000400000 */
[----:B0-----:R-:W4:Y:S04]  /*2be00*/  LDL.LU R32, [R1+0xe4c] ;  /* 0x000e4c0001207983 */ /* 0x001f280000300800 */
[----:B------:R0:W-:Y:S01]  /*2be10*/  STL [R1+0x548], R31 ;  /* 0x0005481f01007387 */ /* 0x0001e20000100800 */
[----:B------:R-:W-:Y:S01]  /*2be20*/  @!P4 FMUL R19, R19, 16777216 ;  /* 0x4b8000001313c820 */ /* 0x000fe20000400000 */
[----:B------:R-:W-:Y:S02]  /*2be30*/  @!P4 FMUL R18, R18, 16777216 ;  /* 0x4b8000001212c820 */ /* 0x000fe40000400000 */
        /* <DEDUP_REMOVED lines=11> */
[----:B0-----:R-:W-:Y:S01]  /*2bef0*/  FMUL R5, R2, R247 ;  /* 0x000000f702057220 */ /* 0x001fe20000400000 */
[----:B------:R-:W-:-:S04]  /*2bf00*/  @!P4 FMUL R10, R10, 16777216 ;  /* 0x4b8000000a0ac820 */ /* 0x000fc80000400000 */
[----:B------:R0:W-:Y:S04]  /*2bf10*/  STL [R1+0x518], R5 ;  /* 0x0005180501007387 */ /* 0x0001e80000100800 */
[----:B------:R-:W-:Y:S01]  /*2bf20*/  STL [R1+0x510], R22 ;  /* 0x0005101601007387 */ /* 0x000fe20000100800 */
[C---:B0-----:R-:W-:Y:S01]  /*2bf30*/  FMUL R5, R2.reuse, R18 ;  /* 0x0000001202057220 */ /* 0x041fe20000400000 */
[C---:B------:R-:W-:Y:S01]  /*2bf40*/  FMUL R18, R2.reuse, R15 ;  /* 0x0000000f02127220 */ /* 0x040fe20000400000 */
[C---:B------:R-:W-:Y:S01]  /*2bf50*/  FMUL R15, R2.reuse, R14 ;  /* 0x0000000e020f7220 */ /* 0x040fe20000400000 */
[----:B------:R-:W-:Y:S01]  /*2bf60*/  STL [R1+0x508], R19 ;  /* 0x0005081301007387 */ /* 0x000fe20000100800 */
[C---:B------:R-:W-:Y:S01]  /*2bf70*/  FMUL R14, R2.reuse, R11 ;  /* 0x0000000b020e7220 */ /* 0x040fe20000400000 */
[----:B------:R-:W-:-:S02]  /*2bf80*/  FMUL R11, R2, R10 ;  /* 0x0000000a020b7220 */ /* 0x000fc40000400000 */
[----:B------:R0:W-:Y:S01]  /*2bf90*/  STL [R1+0x500], R5 ;  /* 0x0005000501007387 */ /* 0x0001e20000100800 */
[----:B------:R-:W-:-:S03]  /*2bfa0*/  @!P4 FMUL R244, R244, 16777216 ;  /* 0x4b800000f4f4c820 */ /* 0x000fc60000400000 */
[----:B0-----:R-:W4:Y:S04]  /*2bfb0*/  LDL.LU R5, [R1+0x86c] ;  /* 0x00086c0001057983 */ /* 0x001f280000300800 */
[----:B------:R0:W-:Y:S04]  /*2bfc0*/  STL [R1+0x4f8], R18 ;  /* 0x0004f81201007387 */ /* 0x0001e80000100800 */
[----:B------:R1:W-:Y:S01]  /*2bfd0*/  STL [R1+0x4f0], R15 ;  /* 0x0004f00f01007387 */ /* 0x0003e20000100800 */
[----:B------:R-:W-:-:S03]  /*2bfe0*/  FMUL R10, R2, R244 ;  /* 0x000000f4020a7220 */ /* 0x000fc60000400000 */
[----:B------:R-:W4:Y:S04]  /*2bff0*/  LDL.LU R22, [R1+0x868] ;  /* 0x0008680001167983 */ /* 0x000f280000300800 */
[----:B------:R2:W-:Y:S04]  /*2c000*/  STL [R1+0x4e8], R14 ;  /* 0x0004e80e01007387 */ /* 0x0005e80000100800 */
[----:B------:R3:W-:Y:S01]  /*2c010*/  STL [R1+0x4e0], R11 ;  /* 0x0004e00b01007387 */ /* 0x0007e20000100800 */
[----:B------:R-:W-:-:S03]  /*2c020*/  @!P4 FMUL R28, R28, 16777216 ;  /* 0x4b8000001c1cc820 */ /* 0x000fc60000400000 */
[----:B------:R-:W4:Y:S01]  /*2c030*/  LDL.LU R19, [R1+0x60] ;  /* 0x0000600001137983 */ /* 0x000f220000300800 */
[----:B------:R-:W-:-:S03]  /*2c040*/  @!P4 FMUL R27, R27, 16777216 ;  /* 0x4b8000001b1bc820 */ /* 0x000fc60000400000 */
[----:B------:R3:W-:Y:S01]  /*2c050*/  STL [R1+0x4d8], R10 ;  /* 0x0004d80a01007387 */ /* 0x0007e20000100800 */
[----:B------:R-:W-:Y:S01]  /*2c060*/  @!P4 FMUL R26, R26, 16777216 ;  /* 0x4b8000001a1ac820 */ /* 0x000fe20000400000 */
[----:B------:R-:W-:Y:S02]  /*2c070*/  FMUL R28, R2, R28 ;  /* 0x0000001c021c7220 */ /* 0x000fe40000400000 */
[----:B0-----:R-:W4:Y:S01]  /*2c080*/  LDL.LU R18, [R1+0x50] ;  /* 0x0000500001127983 */ /* 0x001f220000300800 */
[----:B------:R-:W-:-:S03]  /*2c090*/  @!P4 FMUL R25, R25, 16777216 ;  /* 0x4b8000001919c820 */ /* 0x000fc60000400000 */
[----:B-1----:R-:W4:Y:S01]  /*2c0a0*/  LDL.LU R15, [R1+0x48] ;  /* 0x00004800010f7983 */ /* 0x002f220000300800 */
[----:B------:R-:W-:-:S03]  /*2c0b0*/  FMUL R27, R2, R27 ;  /* 0x0000001b021b7220 */ /* 0x000fc60000400000 */
[----:B--2---:R-:W2:Y:S01]  /*2c0c0*/  LDL.LU R14, [R1+0x40] ;  /* 0x00004000010e7983 */ /* 0x004ea20000300800 */
[----:B------:R-:W-:-:S03]  /*2c0d0*/  MOV R247, R251 ;  /* 0x000000fb00f77202 */ /* 0x000fc60000000f00 */
[----:B---3--:R-:W3:Y:S01]  /*2c0e0*/  LDL.LU R11, [R1+0x38] ;  /* 0x00003800010b7983 */ /* 0x008ee20000300800 */
[----:B------:R-:W-:Y:S01]  /*2c0f0*/  @!P4 FMUL R24, R24, 16777216 ;  /* 0x4b8000001818c820 */ /* 0x000fe20000400000 */
[----:B------:R-:W-:Y:S02]  /*2c100*/  FMUL R26, R2, R26 ;  /* 0x0000001a021a7220 */ /* 0x000fe40000400000 */
[----:B------:R-:W3:Y:S01]  /*2c110*/  LDL.LU R10, [R1+0x30] ;  /* 0x00003000010a7983 */ /* 0x000ee20000300800 */
[----:B------:R-:W-:-:S03]  /*2c120*/  @!P4 FMUL R23, R23, 16777216 ;  /* 0x4b8000001717c820 */ /* 0x000fc60000400000 */
[----:B------:R-:W3:Y:S01]  /*2c130*/  LDL.LU R244, [R1+0x28] ;  /* 0x0000280001f47983 */ /* 0x000ee20000300800 */
[----:B------:R-:W-:-:S03]  /*2c140*/  FMUL R25, R2, R25 ;  /* 0x0000001902197220 */ /* 0x000fc60000400000 */
[----:B------:R-:W3:Y:S01]  /*2c150*/  LDL.LU R251, [R1+0x20] ;  /* 0x0000200001fb7983 */ /* 0x000ee20000300800 */
[----:B------:R-:W-:-:S03]  /*2c160*/  @!P4 FMUL R21, R21, 16777216 ;  /* 0x4b8000001515c820 */ /* 0x000fc60000400000 */
[----:B------:R0:W-:Y:S01]  /*2c170*/  STL [R1+0x470], R28 ;  /* 0x0004701c01007387 */ /* 0x0001e20000100800 */
[----:B------:R-:W-:Y:S01]  /*2c180*/  FMUL R24, R2, R24 ;  /* 0x0000001802187220 */ /* 0x000fe20000400000 */
[----:B------:R-:W-:Y:S01]  /*2c190*/  @!P4 FMUL R20, R20, 16777216 ;  /* 0x4b8000001414c820 */ /* 0x000fe20000400000 */
[C---:B------:R-:W-:Y:S01]  /*2c1a0*/  FMUL R23, R2.reuse, R23 ;  /* 0x0000001702177220 */ /* 0x040fe20000400000 */
[----:B------:R-:W-:Y:S01]  /*2c1b0*/  @!P4 FMUL R17, R17, 16777216 ;  /* 0x4b8000001111c820 */ /* 0x000fe20000400000 */
[----:B0-----:R-:W3:Y:S04]  /*2c1c0*/  LDL.LU R28, [R1+0xe3c] ;  /* 0x000e3c00011c7983 */ /* 0x001ee80000300800 */
[----:B------:R0:W-:Y:S01]  /*2c1d0*/  STL [R1+0x468], R27 ;  /* 0x0004681b01007387 */ /* 0x0001e20000100800 */
[----:B------:R-:W-:Y:S01]  /*2c1e0*/  FMUL R21, R2, R21 ;  /* 0x0000001502157220 */ /* 0x000fe20000400000 */
[----:B------:R-:W-:Y:S01]  /*2c1f0*/  @!P4 FMUL R16, R16, 16777216 ;  /* 0x4b8000001010c820 */ /* 0x000fe20000400000 */
[C---:B------:R-:W-:Y:S01]  /*2c200*/  FMUL R20, R2.reuse, R20 ;  /* 0x0000001402147220 */ /* 0x040fe20000400000 */
[----:B0-----:R-:W3:Y:S04]  /*2c210*/  LDL.LU R27, [R1+0xe38] ;  /* 0x000e3800011b7983 */ /* 0x001ee80000300800 */
[----:B------:R0:W-:Y:S01]  /*2c220*/  STL [R1+0x460], R26 ;  /* 0x0004601a01007387 */ /* 0x0001e20000100800 */
[----:B------:R-:W-:Y:S01]  /*2c230*/  @!P4 FMUL R13, R13, 16777216 ;  /* 0x4b8000000d0dc820 */ /* 0x000fe20000400000 */
[----:B------:R-:W-:-:S02]  /*2c240*/  FMUL R17, R2, R17 ;  /* 0x0000001102117220 */ /* 0x000fc40000400000 */
[----:B0-----:R-:W3:Y:S04]  /*2c250*/  LDL.LU R26, [R1+0xe34] ;  /* 0x000e3400011a7983 */ /* 0x001ee80000300800 */
[----:B------:R0:W-:Y:S01]  /*2c260*/  STL [R1+0x458], R25 ;  /* 0x0004581901007387 */ /* 0x0001e20000100800 */
[----:B------:R-:W-:Y:S01]  /*2c270*/  @!P4 FMUL R12, R12, 16777216 ;  /* 0x4b8000000c0cc820 */ /* 0x000fe20000400000 */
[C---:B------:R-:W-:Y:S02]  /*2c280*/  FMUL R16, R2.reuse, R16 ;  /* 0x0000001002107220 */ /* 0x040fe40000400000 */
        /* <DEDUP_REMOVED lines=22> */
[C---:B------:R-:W-:Y:S01]  /*2c3f0*/  FMUL R6, R2.reuse, R6 ;  /* 0x0000000602067220 */ /* 0x040fe20000400000 */
[----:B------:R-:W-:Y:S02]  /*2c400*/  FMUL R249, R2, R249 ;  /* 0x000000f902f97220 */ /* 0x000fe40000400000 */
[----:B0-----:R-:W3:Y:S04]  /*2c410*/  LDL.LU R16, [R1+0xe18] ;  /* 0x000e180001107983 */ /* 0x001ee80000300800 */
[----:B------:R0:W-:Y:S04]  /*2c420*/  STL [R1+0xa0], R13 ;  /* 0x0000a00d01007387 */ /* 0x0001e80000100800 */
        /* <DEDUP_REMOVED lines=12> */
[----:B0-----:R-:W3:Y:S01]  /*2c4f0*/  LDL.LU R249, [R1+0xdfc] ;  /* 0x000dfc0001f97983 */ /* 0x001ee20000300800 */
[C---:B------:R-:W-:Y:S01]  /*2c500*/  FSETP.GEU.AND P1, PT, |R3|.reuse, 1.175494350822287508e-38, PT ;  /* 0x008000000300780b */ /* 0x040fe20003f2e200 */
[----:B------:R-:W-:Y:S01]  /*2c510*/  @P3 FMUL R3, R3, 0.25 ;  /* 0x3e80000003033820 */ /* 0x000fe20000400000 */
[----:B------:R-:W-:Y:S01]  /*2c520*/  @!P4 FMUL R0, R0, 16777216 ;  /* 0x4b8000000000c820 */ /* 0x000fe20000400000 */
[----:B------:R-:W-:-:S03]  /*2c530*/  @!P4 FMUL R252, R252, 16777216 ;  /* 0x4b800000fcfcc820 */ /* 0x000fc60000400000 */
[C---:B------:R-:W-:Y:S01]  /*2c540*/  FMUL R0, R2.reuse, R0 ;  /* 0x0000000002007220 */ /* 0x040fe20000400000 */
[----:B------:R-:W-:-:S06]  /*2c550*/  FMUL R252, R2, R252 ;  /* 0x000000fc02fc7220 */ /* 0x000fcc0000400000 */
[----:B------:R-:W-:Y:S01]  /*2c560*/  @!P1 FMUL R3, R3, 16777216 ;  /* 0x4b80000003039820 */ /* 0x000fe20000400000 */
[----:B------:R-:W-:-:S03]  /*2c570*/  FSETP.GEU.AND P5, PT, |R4|, 1.175494350822287508e-38, PT ;  /* 0x008000000400780b */ /* 0x000fc60003fae200 */
[----:B------:R0:W1:Y:S01]  /*2c580*/  MUFU.RCP R2, R3 ;  /* 0x0000000300027308 */ /* 0x0000620000001000 */
[----:B------:R-:W-:Y:S01]  /*2c590*/  @!P1 FMUL R247, R247, 16777216 ;  /* 0x4b800000f7f79820 */ /* 0x000fe20000400000 */
[----:B------:R-:W-:-:S04]  /*2c5a0*/  @P2 FMUL R4, R4, 0.25 ;  /* 0x3e80000004042820 */ /* 0x000fc80000400000 */
[----:B0-----:R-:W-:-:S04]  /*2c5b0*/  MOV R3, R247 ;  /* 0x000000f700037202 */ /* 0x001fc80000000f00 */
[----:B----4-:R-:W-:Y:S01]  /*2c5c0*/  @!P5 FMUL R22, R22, 16777216 ;  /* 0x4b8000001616d820 */ /* 0x010fe20000400000 */
[----:B------:R-:W-:Y:S01]  /*2c5d0*/  @!P5 FMUL R4, R4, 16777216 ;  /* 0x4b8000000404d820 */ /* 0x000fe20000400000 */
[----:B------:R-:W-:-:S03]  /*2c5e0*/  @!P1 FMUL R19, R19, 16777216 ;  /* 0x4b80000013139820 */ /* 0x000fc60000400000 */
[----:B------:R0:W4:Y:S01]  /*2c5f0*/  MUFU.RCP R247, R4 ;  /* 0x0000000400f77308 */ /* 0x0001220000001000 */
[----:B-1----:R-:W-:Y:S01]  /*2c600*/  FMUL R3, R2, R3 ;  /* 0x0000000302037220 */ /* 0x002fe20000400000 */
[----:B0-----:R-:W-:Y:S02]  /*2c610*/  IMAD.MOV.U32 R4, RZ, RZ, R22 ;  /* 0x000000ffff047224 */ /* 0x001fe400078e0016 */
[----:B------:R-:W4:Y:S01]  /*2c620*/  LDL.LU R22, [R1+0xdf8] ;  /* 0x000df80001167983 */ /* 0x000f220000300800 */
[----:B------:R-:W-:-:S03]  /*2c630*/  @!P1 FMUL R18, R18, 16777216 ;  /* 0x4b80000012129820 */ /* 0x000fc60000400000 */
[----:B------:R0:W-:Y:S01]  /*2c640*/  STL [R1+0xc60], R3 ;  /* 0x000c600301007387 */ /* 0x0001e20000100800 */
[----:B------:R-:W-:Y:S01]  /*2c650*/  @!P1 FMUL R15, R15, 16777216 ;  /* 0x4b8000000f0f9820 */ /* 0x000fe20000400000 */
[----:B0-----:R-:W-:Y:S02]  /*2c660*/  FMUL R3, R2, R19 ;  /* 0x0000001302037220 */ /* 0x001fe40000400000 */
[----:B------:R-:W4:Y:S04]  /*2c670*/  LDL.LU R19, [R1+0xdf4] ;  /* 0x000df40001137983 */ /* 0x000f280000300800 */
[----:B------:R0:W-:Y:S01]  /*2c680*/  STL [R1+0xc5c], R3 ;  /* 0x000c5c0301007387 */ /* 0x0001e20000100800 */
[----:B--2---:R-:W-:Y:S01]  /*2c690*/  @!P1 FMUL R14, R14, 16777216 ;  /* 0x4b8000000e0e9820 */ /* 0x004fe20000400000 */
[----:B0-----:R-:W-:-:S02]  /*2c6a0*/  FMUL R3, R2, R18 ;  /* 0x0000001202037220 */ /* 0x001fc40000400000 */
[----:B------:R-:W2:Y:S04]  /*2c6b0*/  LDL.LU R18, [R1+0xdf0] ;  /* 0x000df00001127983 */ /* 0x000ea80000300800 */
[----:B------:R0:W-:Y:S01]  /*2c6c0*/  STL [R1+0xc58], R3 ;  /* 0x000c580301007387 */ /* 0x0001e20000100800 */
[----:B---3--:R-:W-:Y:S01]  /*2c6d0*/  @!P1 FMUL R11, R11, 16777216 ;  /* 0x4b8000000b0b9820 */ /* 0x008fe20000400000 */
[----:B0-----:R-:W-:Y:S02]  /*2c6e0*/  FMUL R3, R2, R15 ;  /* 0x0000000f02037220 */ /* 0x001fe40000400000 */
[----:B------:R-:W3:Y:S04]  /*2c6f0*/  LDL.LU R15, [R1+0xdec] ;  /* 0x000dec00010f7983 */ /* 0x000ee80000300800 */
[----:B------:R0:W-:Y:S01]  /*2c700*/  STL [R1+0xc50], R3 ;  /* 0x000c500301007387 */ /* 0x0001e20000100800 */
[----:B------:R-:W-:Y:S01]  /*2c710*/  @!P1 FMUL R10, R10, 16777216 ;  /* 0x4b8000000a0a9820 */ /* 0x000fe20000400000 */
[----:B0-----:R-:W-:-:S02]  /*2c720*/  FMUL R3, R2, R14 ;  /* 0x0000000e02037220 */ /* 0x001fc40000400000 */
[----:B------:R-:W2:Y:S04]  /*2c730*/  LDL.LU R14, [R1+0xde8] ;  /* 0x000de800010e7983 */ /* 0x000ea80000300800 */
[----:B------:R0:W-:Y:S01]  /*2c740*/  STL [R1+0xc30], R3 ;  /* 0x000c300301007387 */ /* 0x0001e20000100800 */
[----:B------:R-:W-:Y:S01]  /*2c750*/  @!P1 FMUL R244, R244, 16777216 ;  /* 0x4b800000f4f49820 */ /* 0x000fe20000400000 */
[C---:B0-----:R-:W-:Y:S02]  /*2c760*/  FMUL R3, R2.reuse, R11 ;  /* 0x0000000b02037220 */ /* 0x041fe40000400000 */
[----:B------:R-:W3:Y:S04]  /*2c770*/  LDL.LU R11, [R1+0xde4] ;  /* 0x000de400010b7983 */ /* 0x000ee80000300800 */
[----:B------:R0:W-:Y:S01]  /*2c780*/  STL [R1+0xc2c], R3 ;  /* 0x000c2c0301007387 */ /* 0x0001e20000100800 */
[----:B------:R-:W-:Y:S01]  /*2c790*/  @!P1 FMUL R251, R251, 16777216 ;  /* 0x4b800000fbfb9820 */ /* 0x000fe20000400000 */
[----:B0-----:R-:W-:-:S02]  /*2c7a0*/  FMUL R3, R2, R10 ;  /* 0x0000000a02037220 */ /* 0x001fc40000400000 */
[----:B------:R-:W2:Y:S04]  /*2c7b0*/  LDL.LU R10, [R1+0xde0] ;  /* 0x000de000010a7983 */ /* 0x000ea80000300800 */
[----:B------:R0:W-:Y:S02]  /*2c7c0*/  STL [R1+0xc28], R3 ;  /* 0x000c280301007387 */ /* 0x0001e40000100800 */
[C---:B0-----:R-:W-:Y:S02]  /*2c7d0*/  FMUL R3, R2.reuse, R244 ;  /* 0x000000f402037220 */ /* 0x041fe40000400000 */
[----:B------:R-:W3:Y:S04]  /*2c7e0*/  LDL.LU R244, [R1+0xddc] ;  /* 0x000ddc0001f47983 */ /* 0x000ee80000300800 */
[----:B------:R0:W-:Y:S02]  /*2c7f0*/  STL [R1+0xc20], R3 ;  /* 0x000c200301007387 */ /* 0x0001e40000100800 */
[----:B0-----:R-:W-:-:S02]  /*2c800*/  FMUL R3, R2, R251 ;  /* 0x000000fb02037220 */ /* 0x001fc40000400000 */
[----:B------:R-:W2:Y:S04]  /*2c810*/  LDL.LU R251, [R1+0xdd8] ;  /* 0x000dd80001fb7983 */ /* 0x000ea80000300800 */
[----:B------:R0:W-:Y:S01]  /*2c820*/  STL [R1+0xc00], R3 ;  /* 0x000c000301007387 */ /* 0x0001e20000100800 */
[----:B------:R-:W-:Y:S01]  /*2c830*/  @!P1 FMUL R20, R20, 16777216 ;  /* 0x4b80000014149820 */ /* 0x000fe20000400000 */
        /* <DEDUP_REMOVED lines=10> */
[----:B------:R-:W-:-:S04]  /*2c8e0*/  @!P1 FMUL R7, R7, 16777216 ;  /* 0x4b80000007079820 */ /* 0x000fc80000400000 */
[C---:B0-----:R-:W-:Y:S01]  /*2c8f0*/  FMUL R3, R2.reuse, R7 ;  /* 0x0000000702037220 */ /* 0x041fe20000400000 */
[----:B------:R-:W-:Y:S01]  /*2c900*/  FMUL R7, R2, R8 ;  /* 0x0000000802077220 */ /* 0x000fe20000400000 */
[----:B------:R-:W-:-:S04]  /*2c910*/  @!P1 FMUL R6, R6, 16777216 ;  /* 0x4b80000006069820 */ /* 0x000fc80000400000 */
[----:B------:R-:W-:Y:S01]  /*2c920*/  FMUL R6, R2, R6 ;  /* 0x0000000602067220 */ /* 0x000fe20000400000 */
[----:B------:R-:W-:-:S04]  /*2c930*/  @!P1 FMUL R249, R249, 16777216 ;  /* 0x4b800000f9f99820 */ /* 0x000fc80000400000 */
[----:B------:R-:W-:-:S05]  /*2c940*/  FMUL R249, R2, R249 ;  /* 0x000000f902f97220 */ /* 0x000fca0000400000 */
[----:B------:R-:W-:Y:S04]  /*2c950*/  STL [R1+0xbfc], R249 ;  /* 0x000bfcf901007387 */ /* 0x000fe80000100800 */
[----:B------:R0:W-:Y:S04]  /*2c960*/  STL [R1+0xbf8], R6 ;  /* 0x000bf80601007387 */ /* 0x0001e80000100800 */
[----:B------:R1:W-:Y:S04]  /*2c970*/  STL [R1+0xbf0], R3 ;  /* 0x000bf00301007387 */ /* 0x0003e80000100800 */
[----:B------:R1:W-:Y:S01]  /*2c980*/  STL [R1+0xbd0], R7 ;  /* 0x000bd00701007387 */ /* 0x0003e20000100800 */
[C---:B0-----:R-:W-:Y:S01]  /*2c990*/  FMUL R6, R2.reuse, R9 ;  /* 0x0000000902067220 */ /* 0x041fe20000400000 */
[----:B-1----:R-:W-:-:S04]  /*2c9a0*/  FMUL R3, R2, R12 ;  /* 0x0000000c02037220 */ /* 0x002fc80000400000 */
[----:B------:R0:W-:Y:S01]  /*2c9b0*/  STL [R1+0xbcc], R6 ;  /* 0x000bcc0601007387 */ /* 0x0001e20000100800 */
[----:B------:R-:W-:-:S03]  /*2c9c0*/  FMUL R7, R2, R13 ;  /* 0x0000000d02077220 */ /* 0x000fc60000400000 */
[----:B------:R1:W-:Y:S04]  /*2c9d0*/  STL [R1+0xbc8], R3 ;  /* 0x000bc80301007387 */ /* 0x0003e80000100800 */
[----:B------:R1:W-:Y:S01]  /*2c9e0*/  STL [R1+0xbc0], R7 ;  /* 0x000bc00701007387 */ /* 0x0003e20000100800 */
[C---:B0-----:R-:W-:Y:S01]  /*2c9f0*/  FMUL R6, R2.reuse, R16 ;  /* 0x0000001002067220 */ /* 0x041fe20000400000 */
[----:B-1----:R-:W-:-:S04]  /*2ca00*/  FMUL R3, R2, R17 ;  /* 0x0000001102037220 */ /* 0x002fc80000400000 */
[----:B------:R0:W-:Y:S01]  /*2ca10*/  STL [R1+0xba0], R6 ;  /* 0x000ba00601007387 */ /* 0x0001e20000100800 */
[----:B------:R-:W-:-:S03]  /*2ca20*/  FMUL R7, R2, R20 ;  /* 0x0000001402077220 */ /* 0x000fc60000400000 */
[----:B------:R1:W-:Y:S01]  /*2ca30*/  STL [R1+0xb9c], R3 ;  /* 0x000b9c0301007387 */ /* 0x0003e20000100800 */
[----:B------:R-:W-:-:S03]  /*2ca40*/  @!P1 FMUL R29, R29, 16777216 ;  /* 0x4b8000001d1d9820 */ /* 0x000fc60000400000 */
[----:B------:R4:W-:Y:S01]  /*2ca50*/  STL [R1+0xb98], R7 ;  /* 0x000b980701007387 */ /* 0x0009e20000100800 */
[C---:B0-----:R-:W-:Y:S01]  /*2ca60*/  FMUL R6, R2.reuse, R21 ;  /* 0x0000001502067220 */ /* 0x041fe20000400000 */
[----:B-1----:R-:W-:-:S04]  /*2ca70*/  FMUL R3, R2, R24 ;  /* 0x0000001802037220 */ /* 0x002fc80000400000 */
[----:B------:R0:W-:Y:S01]  /*2ca80*/  STL [R1+0x68], R6 ;  /* 0x0000680601007387 */ /* 0x0001e20000100800 */
[----:B----4-:R-:W-:-:S03]  /*2ca90*/  FMUL R7, R2, R25 ;  /* 0x0000001902077220 */ /* 0x010fc60000400000 */
[----:B------:R1:W-:Y:S04]  /*2caa0*/  STL [R1+0x60], R3 ;  /* 0x0000600301007387 */ /* 0x0003e80000100800 */
[----:B------:R-:W-:Y:S01]  /*2cab0*/  STL [R1+0x58], R7 ;  /* 0x0000580701007387 */ /* 0x000fe20000100800 */
[----:B0-----:R-:W-:-:S03]  /*2cac0*/  FMUL R6, R2, R28 ;  /* 0x0000001c02067220 */ /* 0x001fc60000400000 */
[----:B------:R-:W4:Y:S01]  /*2cad0*/  LDL.LU R20, [R1+0x64] ;  /* 0x0000640001147983 */ /* 0x000f220000300800 */
[----:B-1----:R-:W-:-:S03]  /*2cae0*/  FMUL R3, R2, R29 ;  /* 0x0000001d02037220 */ /* 0x002fc60000400000 */
[----:B------:R0:W-:Y:S04]  /*2caf0*/  STL [R1+0x50], R6 ;  /* 0x0000500601007387 */ /* 0x0001e80000100800 */
[----:B------:R-:W3:Y:S04]  /*2cb00*/  LDL.LU R16, [R1+0x5c] ;  /* 0x00005c0001107983 */ /* 0x000ee80000300800 */
[----:B------:R1:W-:Y:S04]  /*2cb10*/  STL [R1+0x48], R3 ;  /* 0x0000480301007387 */ /* 0x0003e80000100800 */
[----:B------:R-:W2:Y:S04]  /*2cb20*/  LDL.LU R12, [R1+0x4c] ;  /* 0x00004c00010c7983 */ /* 0x000ea80000300800 */
[----:B------:R-:W2:Y:S01]  /*2cb30*/  LDL.LU R8, [R1+0x44] ;  /* 0x0000440001087983 */ /* 0x000ea20000300800 */
[----:B0-----:R-:W-:-:S03]  /*2cb40*/  F2FP.F16.F32.PACK_AB R6, R252, R0 ;  /* 0x00000000fc06723e */ /* 0x001fc600000000ff */
[----:B------:R-:W2:Y:S04]  /*2cb50*/  LDL.LU R249, [R1+0x3c] ;  /* 0x00003c0001f97983 */ /* 0x000ea80000300800 */
[----:B-1----:R-:W2:Y:S04]  /*2cb60*/  LDL.LU R3, [R1+0x34] ;  /* 0x0000340001037983 */ /* 0x002ea80000300800 */
[----:B------:R-:W2:Y:S04]  /*2cb70*/  LDL.LU R252, [R1+0xdd4] ;  /* 0x000dd40001fc7983 */ /* 0x000ea80000300800 */
[----:B------:R-:W2:Y:S01]  /*2cb80*/  LDL.LU R0, [R1+0xdd0] ;  /* 0x000dd00001007983 */ /* 0x000ea20000300800 */
        /* <DEDUP_REMOVED lines=104> */
[C---:B------:R-:W-:Y:S01]  /*2d210*/  FMUL R5, R2.reuse, R5 ;  /* 0x0000000502057220 */ /* 0x040fe20000400000 */
        /* <DEDUP_REMOVED lines=102> */
[----:B------:R-:W-:Y:S01]  /*2d880*/  FMUL R243, R2, R243 ;  /* 0x000000f302f37220 */ /* 0x000fe20000400000 */
[----:B------:R-:W-:-:S02]  /*2d890*/  F2FP.F16.F32.PACK_AB R7, R250, R248 ;  /* 0x000000f8fa07723e */ /* 0x000fc400000000ff */
[----:B------:R-:W2:Y:S04]  /*2d8a0*/  LDL.LU R250, [R1+0xdcc] ;  /* 0x000dcc0001fa7983 */ /* 0x000ea80000300800 */
[----:B------:R-:W2:Y:S01]  /*2d8b0*/  LDL.LU R248, [R1+0xdc8] ;  /* 0x000dc80001f87983 */ /* 0x000ea20000300800 */
[----:B----4-:R-:W-:-:S04]  /*2d8c0*/  @!P5 FMUL R20, R20, 16777216 ;  /* 0x4b8000001414d820 */ /* 0x010fc80000400000 */
[----:B------:R-:W-:Y:S01]  /*2d8d0*/  FMUL R2, R247, R20 ;  /* 0x00000014f7027220 */ /* 0x000fe20000400000 */
[----:B---3--:R-:W-:-:S04]  /*2d8e0*/  @!P5 FMUL R16, R16, 16777216 ;  /* 0x4b8000001010d820 */ /* 0x008fc80000400000 */
[----:B------:R0:W-:Y:S01]  /*2d8f0*/  STL [R1+0x40], R2 ;  /* 0x0000400201007387 */ /* 0x0001e20000100800 */
[----:B------:R-:W-:Y:S01]  /*2d900*/  FMUL R16, R247, R16 ;  /* 0x00000010f7107220 */ /* 0x000fe20000400000 */
[----:B--2---:R-:W-:Y:S01]  /*2d910*/  @!P5 FMUL R12, R12, 16777216 ;  /* 0x4b8000000c0cd820 */ /* 0x004fe20000400000 */
[----:B------:R-:W-:-:S03]  /*2d920*/  @!P5 FMUL R8, R8, 16777216 ;  /* 0x4b8000000808d820 */ /* 0x000fc60000400000 */
[----:B------:R-:W-:Y:S01]  /*2d930*/  FMUL R12, R247, R12 ;  /* 0x0000000cf70c7220 */ /* 0x000fe20000400000 */
[----:B------:R-:W-:Y:S01]  /*2d940*/  @!P5 FMUL R249, R249, 16777216 ;  /* 0x4b800000f9f9d820 */ /* 0x000fe20000400000 */
[C---:B0-----:R-:W-:Y:S01]  /*2d950*/  FMUL R2, R247.reuse, R8 ;  /* 0x00000008f7027220 */ /* 0x041fe20000400000 */
[----:B------:R-:W-:Y:S02]  /*2d960*/  STL [R1+0x38], R16 ;  /* 0x0000381001007387 */ /* 0x000fe40000100800 */
[C---:B------:R-:W-:Y:S01]  /*2d970*/  FMUL R8, R247.reuse, R249 ;  /* 0x000000f9f7087220 */ /* 0x040fe20000400000 */
[----:B------:R-:W-:Y:S01]  /*2d980*/  @!P5 FMUL R252, R252, 16777216 ;  /* 0x4b800000fcfcd820 */ /* 0x000fe20000400000 */
[----:B------:R-:W-:Y:S04]  /*2d990*/  STL [R1+0x30], R12 ;  /* 0x0000300c01007387 */ /* 0x000fe80000100800 */
[----:B------:R0:W-:Y:S04]  /*2d9a0*/  STL [R1+0x28], R2 ;  /* 0x0000280201007387 */ /* 0x0001e80000100800 */
[----:B------:R-:W-:Y:S01]  /*2d9b0*/  STL [R1+0x20], R8 ;  /* 0x0000200801007387 */ /* 0x000fe20000100800 */
[----:B0-----:R-:W-:-:S03]  /*2d9c0*/  FMUL R2, R247, R252 ;  /* 0x000000fcf7027220 */ /* 0x001fc60000400000 */
[----:B------:R-:W2:Y:S01]  /*2d9d0*/  LDL.LU R252, [R1+0xdc4] ;  /* 0x000dc40001fc7983 */ /* 0x000ea20000300800 */
[----:B------:R-:W-:Y:S01]  /*2d9e0*/  @!P5 FMUL R3, R3, 16777216 ;  /* 0x4b8000000303d820 */ /* 0x000fe20000400000 */
[----:B------:R-:W-:-:S03]  /*2d9f0*/  @!P5 FMUL R0, R0, 16777216 ;  /* 0x4b8000000000d820 */ /* 0x000fc60000400000 */
[----:B------:R-:W-:Y:S01]  /*2da00*/  FMUL R3, R247, R3 ;  /* 0x00000003f7037220 */ /* 0x000fe20000400000 */
[----:B------:R-:W-:-:S04]  /*2da10*/  @!P5 FMUL R251, R251, 16777216 ;  /* 0x4b800000fbfbd820 */ /* 0x000fc80000400000 */
[----:B------:R0:W-:Y:S02]  /*2da20*/  STL [R1+0xc], R3 ;  /* 0x00000c0301007387 */ /* 0x0001e40000100800 */
[C---:B0-----:R-:W-:Y:S02]  /*2da30*/  FMUL R3, R247.reuse, R0 ;  /* 0x00000000f7037220 */ /* 0x041fe40000400000 */
[----:B------:R-:W3:Y:S04]  /*2da40*/  LDL.LU R0, [R1+0xdc0] ;  /* 0x000dc00001007983 */ /* 0x000ee80000300800 */
[----:B------:R0:W-:Y:S04]  /*2da50*/  STL [R1+0x8], R2 ;  /* 0x0000080201007387 */ /* 0x0001e80000100800 */
[----:B------:R-:W-:Y:S01]  /*2da60*/  STL [R1+0x4], R3 ;  /* 0x0000040301007387 */ /* 0x000fe20000100800 */
[C---:B0-----:R-:W-:Y:S01]  /*2da70*/  FMUL R2, R247.reuse, R251 ;  /* 0x000000fbf7027220 */ /* 0x041fe20000400000 */
[----:B------:R-:W-:Y:S01]  /*2da80*/  @!P5 FMUL R246, R246, 16777216 ;  /* 0x4b800000f6f6d820 */ /* 0x000fe20000400000 */
[----:B------:R-:W-:Y:S01]  /*2da90*/  FMUL R4, R247, R4 ;  /* 0x00000004f7047220 */ /* 0x000fe20000400000 */
[----:B------:R-:W-:Y:S01]  /*2daa0*/  F2FP.F16.F32.PACK_AB R5, R245, R5 ;  /* 0x00000005f505723e */ /* 0x000fe200000000ff */
[----:B------:R-:W-:Y:S01]  /*2dab0*/  @!P5 FMUL R10, R10, 16777216 ;  /* 0x4b8000000a0ad820 */ /* 0x000fe20000400000 */
[----:B------:R0:W-:Y:S01]  /*2dac0*/  STL [R1], R2 ;  /* 0x0000000201007387 */ /* 0x0001e20000100800 */
[----:B------:R-:W-:Y:S01]  /*2dad0*/  @!P5 FMUL R11, R11, 16777216 ;  /* 0x4b8000000b0bd820 */ /* 0x000fe20000400000 */
[----:B------:R-:W-:Y:S01]  /*2dae0*/  @!P5 FMUL R14, R14, 16777216 ;  /* 0x4b8000000e0ed820 */ /* 0x000fe20000400000 */
[----:B------:R-:W-:Y:S01]  /*2daf0*/  @!P5 FMUL R15, R15, 16777216 ;  /* 0x4b8000000f0fd820 */ /* 0x000fe20000400000 */
[----:B------:R-:W4:Y:S01]  /*2db00*/  LDL.LU R231, [R1+0x1c] ;  /* 0x00001c0001e77983 */ /* 0x000f220000300800 */
[----:B------:R-:W-:Y:S01]  /*2db10*/  @!P5 FMUL R160, R160, 16777216 ;  /* 0x4b800000a0a0d820 */ /* 0x000fe20000400000 */
[----:B------:R-:W-:Y:S01]  /*2db20*/  @!P5 FMUL R161, R161, 16777216 ;  /* 0x4b800000a1a1d820 */ /* 0x000fe20000400000 */
[----:B------:R-:W-:Y:S01]  /*2db30*/  @!P5 FMUL R156, R156, 16777216 ;  /* 0x4b8000009c9cd820 */ /* 0x000fe20000400000 */
[----:B------:R-:W3:Y:S01]  /*2db40*/  LDL.LU R227, [R1+0x18] ;  /* 0x0000180001e37983 */ /* 0x000ee20000300800 */
[----:B------:R-:W-:Y:S01]  /*2db50*/  @!P5 FMUL R157, R157, 16777216 ;  /* 0x4b8000009d9dd820 */ /* 0x000fe20000400000 */
[----:B------:R-:W-:Y:S01]  /*2db60*/  @!P5 FMUL R152, R152, 16777216 ;  /* 0x4b8000009898d820 */ /* 0x000fe20000400000 */
[----:B------:R-:W-:Y:S01]  /*2db70*/  @!P5 FMUL R153, R153, 16777216 ;  /* 0x4b8000009999d820 */ /* 0x000fe20000400000 */
[----:B------:R-:W4:Y:S01]  /*2db80*/  LDL.LU R223, [R1+0x14] ;  /* 0x0000140001df7983 */ /* 0x000f220000300800 */
[----:B------:R-:W-:Y:S01]  /*2db90*/  @!P5 FMUL R148, R148, 16777216 ;  /* 0x4b8000009494d820 */ /* 0x000fe20000400000 */
[----:B------:R-:W-:Y:S01]  /*2dba0*/  @!P5 FMUL R149, R149, 16777216 ;  /* 0x4b8000009595d820 */ /* 0x000fe20000400000 */
[----:B------:R-:W-:Y:S01]  /*2dbb0*/  @!P5 FMUL R144, R144, 16777216 ;  /* 0x4b8000009090d820 */ /* 0x000fe20000400000 */
[----:B------:R-:W4:Y:S01]  /*2dbc0*/  LDL.LU R249, [R1+0x10] ;  /* 0x0000100001f97983 */ /* 0x000f220000300800 */
[C---:B------:R-:W-:Y:S01]  /*2dbd0*/  FMUL R246, R247.reuse, R246 ;  /* 0x000000f6f7f67220 */ /* 0x040fe20000400000 */
[----:B------:R-:W-:Y:S01]  /*2dbe0*/  FMUL R29, R247, R10 ;  /* 0x0000000af71d7220 */ /* 0x000fe20000400000 */
[----:B------:R-:W-:Y:S01]  /*2dbf0*/  @!P5 FMUL R145, R145, 16777216 ;  /* 0x4b8000009191d820 */ /* 0x000fe20000400000 */
[----:B------:R-:W-:Y:S01]  /*2dc00*/  @!P5 FMUL R140, R140, 16777216 ;  /* 0x4b8000008c8cd820 */ /* 0x000fe20000400000 */
[----:B------:R-:W-:Y:S01]  /*2dc10*/  @!P5 FMUL R141, R141, 16777216 ;  /* 0x4b8000008d8dd820 */ /* 0x000fe20000400000 */
[----:B------:R-:W-:Y:S01]  /*2dc20*/  F2FP.F16.F32.PACK_AB R4, R246, R4 ;  /* 0x00000004f604723e */ /* 0x000fe200000000ff */
[----:B------:R-:W-:Y:S01]  /*2dc30*/  FMUL R28, R247, R11 ;  /* 0x0000000bf71c7220 */ /* 0x000fe20000400000 */
[----:B------:R-:W-:Y:S01]  /*2dc40*/  IADD3 R11, R235, -R242, RZ ;  /* 0x800000f2eb0b7210 */ /* 0x000fe20007ffe0ff */
[----:B------:R-:W-:Y:S01]  /*2dc50*/  @!P5 FMUL R136, R136, 16777216 ;  /* 0x4b8000008888d820 */ /* 0x000fe20000400000 */
[----:B------:R-:W-:Y:S01]  /*2dc60*/  IADD3 R10, R236, -R238, RZ ;  /* 0x800000eeec0a7210 */ /* 0x000fe20007ffe0ff */
[----:B------:R-:W-:Y:S01]  /*2dc70*/  @!P5 FMUL R137, R137, 16777216 ;  /* 0x4b8000008989d820 */ /* 0x000fe20000400000 */
[----:B0-----:R-:W-:Y:S01]  /*2dc80*/  MOV R2, 0x3dc6b27f ;  /* 0x3dc6b27f00027802 */ /* 0x001fe20000000f00 */
[----:B------:R-:W-:Y:S01]  /*2dc90*/  FADD R11, R11, -1 ;  /* 0xbf8000000b0b7421 */ /* 0x000fe20000000000 */
[C---:B------:R-:W-:Y:S01]  /*2dca0*/  FMUL R25, R247.reuse, R14 ;  /* 0x0000000ef7197220 */ /* 0x040fe20000400000 */
[----:B------:R-:W-:Y:S01]  /*2dcb0*/  FADD R10, R10, -1 ;  /* 0xbf8000000a0a7421 */ /* 0x000fe20000000000 */
[----:B------:R-:W-:Y:S01]  /*2dcc0*/  FMUL R24, R247, R15 ;  /* 0x0000000ff7187220 */ /* 0x000fe20000400000 */
[----:B------:R-:W-:Y:S01]  /*2dcd0*/  FFMA.FTZ R15, R11, R2, -0.16845393180847167969 ;  /* 0xbe2c7f300b0f7423 */ /* 0x000fe20000010002 */
[C---:B------:R-:W-:Y:S01]  /*2dce0*/  FMUL R160, R247.reuse, R160 ;  /* 0x000000a0f7a07220 */ /* 0x040fe20000400000 */
[C---:B------:R-:W-:Y:S01]  /*2dcf0*/  FFMA.FTZ R14, R10.reuse, R2, -0.16845393180847167969 ;  /* 0xbe2c7f300a0e7423 */ /* 0x040fe20000010002 */
[----:B------:R-:W-:Y:S01]  /*2dd00*/  FMUL R161, R247, R161 ;  /* 0x000000a1f7a17220 */ /* 0x000fe20000400000 */
[----:B------:R-:W-:Y:S01]  /*2dd10*/  FFMA.FTZ R15, R11, R15, 0.1716887056827545166 ;  /* 0x3e2fcf2a0b0f7423 */ /* 0x000fe2000001000f */
[C---:B------:R-:W-:Y:S01]  /*2dd20*/  FMUL R156, R247.reuse, R156 ;  /* 0x0000009cf79c7220 */ /* 0x040fe20000400000 */
[C---:B------:R-:W-:Y:S01]  /*2dd30*/  FMUL R157, R247.reuse, R157 ;  /* 0x0000009df79d7220 */ /* 0x040fe20000400000 */
[----:B------:R-:W-:Y:S01]  /*2dd40*/  FMUL R152, R247, R152 ;  /* 0x00000098f7987220 */ /* 0x000fe20000400000 */
[----:B------:R-:W-:Y:S01]  /*2dd50*/  FFMA.FTZ R15, R11, R15, -0.17900948226451873779 ;  /* 0xbe374e430b0f7423 */ /* 0x000fe2000001000f */
[C---:B------:R-:W-:Y:S01]  /*2dd60*/  FFMA.FTZ R14, R10.reuse, R14, 0.1716887056827545166 ;  /* 0x3e2fcf2a0a0e7423 */ /* 0x040fe2000001000e */
[----:B------:R-:W-:Y:S01]  /*2dd70*/  FMUL R153, R247, R153 ;  /* 0x00000099f7997220 */ /* 0x000fe20000400000 */
[----:B------:R-:W-:Y:S01]  /*2dd80*/  STL.64 [R1+0x10a8], R166 ;  /* 0x0010a8a601007387 */ /* 0x000fe20000100a00 */
[----:B------:R-:W-:Y:S01]  /*2dd90*/  FFMA.FTZ R15, R11, R15, 0.20512372255325317383 ;  /* 0x3e520bf40b0f7423 */ /* 0x000fe2000001000f */
[C---:B------:R-:W-:Y:S01]  /*2dda0*/  FFMA.FTZ R14, R10.reuse, R14, -0.17900948226451873779 ;  /* 0xbe374e430a0e7423 */ /* 0x040fe2000001000e */
[----:B------:R-:W-:Y:S01]  /*2ddb0*/  FMUL R148, R247, R148 ;  /* 0x00000094f7947220 */ /* 0x000fe20000400000 */
[----:B------:R-:W-:Y:S01]  /*2ddc0*/  STL.64 [R1+0x10a0], R160 ;  /* 0x0010a0a001007387 */ /* 0x000fe20000100a00 */
[----:B------:R-:W-:Y:S01]  /*2ddd0*/  FFMA.FTZ R15, R11, R15, -0.24046532809734344482 ;  /* 0xbe763c8b0b0f7423 */ /* 0x000fe2000001000f */
[C---:B------:R-:W-:Y:S01]  /*2dde0*/  FMUL R149, R247.reuse, R149 ;  /* 0x00000095f7957220 */ /* 0x040fe20000400000 */
[----:B------:R-:W-:Y:S01]  /*2ddf0*/  FFMA.FTZ R14, R10, R14, 0.20512372255325317383 ;  /* 0x3e520bf40a0e7423 */ /* 0x000fe2000001000e */
[----:B------:R-:W-:Y:S01]  /*2de00*/  STL.64 [R1+0x1098], R162 ;  /* 0x001098a201007387 */ /* 0x000fe20000100a00 */
[C---:B------:R-:W-:Y:S01]  /*2de10*/  FMUL R144, R247.reuse, R144 ;  /* 0x00000090f7907220 */ /* 0x040fe20000400000 */
[----:B------:R-:W-:Y:S01]  /*2de20*/  FMUL R145, R247, R145 ;  /* 0x00000091f7917220 */ /* 0x000fe20000400000 */
[----:B------:R-:W-:Y:S01]  /*2de30*/  FFMA.FTZ R15, R11, R15, 0.28857114911079406738 ;  /* 0x3e93bf990b0f7423 */ /* 0x000fe2000001000f */
[----:B------:R-:W-:Y:S01]  /*2de40*/  STL.64 [R1+0x1090], R156 ;  /* 0x0010909c01007387 */ /* 0x000fe20000100a00 */
[----:B------:R-:W-:Y:S01]  /*2de50*/  @!P5 FMUL R132, R132, 16777216 ;  /* 0x4b8000008484d820 */ /* 0x000fe20000400000 */
[----:B------:R-:W-:Y:S01]  /*2de60*/  @!P5 FMUL R133, R133, 16777216 ;  /* 0x4b8000008585d820 */ /* 0x000fe20000400000 */
[C---:B------:R-:W-:Y:S01]  /*2de70*/  FMUL R140, R247.reuse, R140 ;  /* 0x0000008cf78c7220 */ /* 0x040fe20000400000 */
[----:B------:R-:W-:Y:S01]  /*2de80*/  STL.64 [R1+0x1088], R158 ;  /* 0x0010889e01007387 */ /* 0x000fe20000100a00 */
[----:B------:R-:W-:Y:S01]  /*2de90*/  FMUL R141, R247, R141 ;  /* 0x0000008df78d7220 */ /* 0x000fe20000400000 */
[----:B------:R-:W-:Y:S01]  /*2dea0*/  FFMA.FTZ R14, R10, R14, -0.24046532809734344482 ;  /* 0xbe763c8b0a0e7423 */ /* 0x000fe2000001000e */
[----:B------:R-:W-:Y:S01]  /*2deb0*/  @!P5 FMUL R128, R128, 16777216 ;  /* 0x4b8000008080d820 */ /* 0x000fe20000400000 */
[----:B------:R-:W-:Y:S01]  /*2dec0*/  STL.64 [R1+0x1080], R152 ;  /* 0x0010809801007387 */ /* 0x000fe20000100a00 */
[----:B------:R-:W-:Y:S01]  /*2ded0*/  @!P5 FMUL R129, R129, 16777216 ;  /* 0x4b8000008181d820 */ /* 0x000fe20000400000 */
[C---:B------:R-:W-:Y:S01]  /*2dee0*/  FMUL R136, R247.reuse, R136 ;  /* 0x00000088f7887220 */ /* 0x040fe20000400000 */
[----:B------:R-:W-:Y:S01]  /*2def0*/  @!P5 FMUL R124, R124, 16777216 ;  /* 0x4b8000007c7cd820 */ /* 0x000fe20000400000 */
[----:B------:R-:W-:Y:S01]  /*2df00*/  STL.64 [R1+0x1078], R154 ;  /* 0x0010789a01007387 */ /* 0x000fe20000100a00 */
[----:B------:R-:W-:Y:S01]  /*2df10*/  FMUL R137, R247, R137 ;  /* 0x00000089f7897220 */ /* 0x000fe20000400000 */
[----:B------:R-:W-:Y:S01]  /*2df20*/  FFMA.FTZ R15, R11, R15, -0.36067417263984680176 ;  /* 0xbeb8aa490b0f7423 */ /* 0x000fe2000001000f */
[----:B------:R-:W-:Y:S01]  /*2df30*/  @!P5 FMUL R125, R125, 16777216 ;  /* 0x4b8000007d7dd820 */ /* 0x000fe20000400000 */
[----:B------:R-:W-:Y:S01]  /*2df40*/  STL.64 [R1+0x1070], R148 ;  /* 0x0010709401007387 */ /* 0x000fe20000100a00 */
[C---:B------:R-:W-:Y:S01]  /*2df50*/  FMUL R132, R247.reuse, R132 ;  /* 0x00000084f7847220 */ /* 0x040fe20000400000 */
[----:B------:R-:W-:Y:S01]  /*2df60*/  FMUL R133, R247, R133 ;  /* 0x00000085f7857220 */ /* 0x000fe20000400000 */
[----:B------:R-:W-:Y:S01]  /*2df70*/  @!P5 FMUL R120, R120, 16777216 ;  /* 0x4b8000007878d820 */ /* 0x000fe20000400000 */
[----:B------:R-:W-:Y:S01]  /*2df80*/  STL.64 [R1+0x1068], R150 ;  /* 0x0010689601007387 */ /* 0x000fe20000100a00 */
[----:B------:R-:W-:Y:S01]  /*2df90*/  FFMA.FTZ R14, R10, R14, 0.28857114911079406738 ;  /* 0x3e93bf990a0e7423 */ /* 0x000fe2000001000e */
[----:B------:R-:W-:Y:S01]  /*2dfa0*/  @!P5 FMUL R121, R121, 16777216 ;  /* 0x4b8000007979d820 */ /* 0x000fe20000400000 */
[C---:B------:R-:W-:Y:S01]  /*2dfb0*/  FMUL R128, R247.reuse, R128 ;  /* 0x00000080f7807220 */ /* 0x040fe20000400000 */
[----:B------:R-:W-:Y:S01]  /*2dfc0*/  STL.64 [R1+0x1060], R144 ;  /* 0x0010609001007387 */ /* 0x000fe20000100a00 */
[----:B------:R-:W-:Y:S01]  /*2dfd0*/  FMUL R129, R247, R129 ;  /* 0x00000081f7817220 */ /* 0x000fe20000400000 */
[----:B------:R-:W-:Y:S01]  /*2dfe0*/  FFMA.FTZ R15, R11, R15, 0.48089820146560668945 ;  /* 0x3ef6384a0b0f7423 */ /* 0x000fe2000001000f */
[----:B------:R-:W-:Y:S01]  /*2dff0*/  @!P5 FMUL R116, R116, 16777216 ;  /* 0x4b8000007474d820 */ /* 0x000fe20000400000 */
[----:B------:R-:W-:Y:S01]  /*2e000*/  STL.64 [R1+0x1058], R146 ;  /* 0x0010589201007387 */ /* 0x000fe20000100a00 */
[----:B------:R-:W-:Y:S01]  /*2e010*/  @!P5 FMUL R117, R117, 16777216 ;  /* 0x4b8000007575d820 */ /* 0x000fe20000400000 */
[C---:B------:R-:W-:Y:S01]  /*2e020*/  FMUL R124, R247.reuse, R124 ;  /* 0x0000007cf77c7220 */ /* 0x040fe20000400000 */
[----:B------:R-:W-:Y:S01]  /*2e030*/  FMUL R125, R247, R125 ;  /* 0x0000007df77d7220 */ /* 0x000fe20000400000 */
[----:B------:R-:W-:Y:S01]  /*2e040*/  STL.64 [R1+0x1050], R140 ;  /* 0x0010508c01007387 */ /* 0x000fe20000100a00 */
[----:B------:R-:W-:Y:S01]  /*2e050*/  FFMA.FTZ R14, R10, R14, -0.36067417263984680176 ;  /* 0xbeb8aa490a0e7423 */ /* 0x000fe2000001000e */
[----:B------:R-:W-:Y:S01]  /*2e060*/  @!P5 FMUL R114, R114, 16777216 ;  /* 0x4b8000007272d820 */ /* 0x000fe20000400000 */
[----:B------:R-:W-:Y:S01]  /*2e070*/  @!P5 FMUL R115, R115, 16777216 ;  /* 0x4b8000007373d820 */ /* 0x000fe20000400000 */
[----:B------:R-:W-:Y:S01]  /*2e080*/  STL.64 [R1+0x1048], R142 ;  /* 0x0010488e01007387 */ /* 0x000fe20000100a00 */
[C---:B------:R-:W-:Y:S01]  /*2e090*/  FMUL R120, R247.reuse, R120 ;  /* 0x00000078f7787220 */ /* 0x040fe20000400000 */
[----:B------:R-:W-:Y:S01]  /*2e0a0*/  FMUL R121, R247, R121 ;  /* 0x00000079f7797220 */ /* 0x000fe20000400000 */
[----:B------:R-:W-:Y:S01]  /*2e0b0*/  @!P5 FMUL R110, R110, 16777216 ;  /* 0x4b8000006e6ed820 */ /* 0x000fe20000400000 */
[----:B------:R-:W-:Y:S01]  /*2e0c0*/  STL.64 [R1+0x1040], R136 ;  /* 0x0010408801007387 */ /* 0x000fe20000100a00 */
[----:B------:R-:W-:Y:S01]  /*2e0d0*/  FFMA.FTZ R15, R11, R15, -0.72134751081466674805 ;  /* 0xbf38aa3b0b0f7423 */ /* 0x000fe2000001000f */
[----:B------:R-:W-:Y:S01]  /*2e0e0*/  @!P5 FMUL R111, R111, 16777216 ;  /* 0x4b8000006f6fd820 */ /* 0x000fe20000400000 */
[C---:B------:R-:W-:Y:S01]  /*2e0f0*/  FMUL R116, R247.reuse, R116 ;  /* 0x00000074f7747220 */ /* 0x040fe20000400000 */
[----:B------:R-:W-:Y:S01]  /*2e100*/  STL.64 [R1+0x1038], R138 ;  /* 0x0010388a01007387 */ /* 0x000fe20000100a00 */
[----:B------:R-:W-:Y:S01]  /*2e110*/  FMUL R117, R247, R117 ;  /* 0x00000075f7757220 */ /* 0x000fe20000400000 */
[----:B------:R-:W-:Y:S01]  /*2e120*/  @!P5 FMUL R106, R106, 16777216 ;  /* 0x4b8000006a6ad820 */ /* 0x000fe20000400000 */
[----:B------:R-:W-:Y:S01]  /*2e130*/  @!P5 FMUL R107, R107, 16777216 ;  /* 0x4b8000006b6bd820 */ /* 0x000fe20000400000 */
[----:B------:R-:W-:Y:S01]  /*2e140*/  STL.64 [R1+0x1030], R132 ;  /* 0x0010308401007387 */ /* 0x000fe20000100a00 */
[----:B------:R-:W-:Y:S01]  /*2e150*/  FFMA.FTZ R14, R10, R14, 0.48089820146560668945 ;  /* 0x3ef6384a0a0e7423 */ /* 0x000fe2000001000e */
[C---:B------:R-:W-:Y:S01]  /*2e160*/  FMUL R114, R247.reuse, R114 ;  /* 0x00000072f7727220 */ /* 0x040fe20000400000 */
[----:B------:R-:W-:Y:S01]  /*2e170*/  FMUL R115, R247, R115 ;  /* 0x00000073f7737220 */ /* 0x000fe20000400000 */
[----:B------:R-:W-:Y:S01]  /*2e180*/  STL.64 [R1+0x1028], R134 ;  /* 0x0010288601007387 */ /* 0x000fe20000100a00 */
[----:B------:R-:W-:Y:S01]  /*2e190*/  FMUL R15, R11, R15 ;  /* 0x0000000f0b0f7220 */ /* 0x000fe20000400000 */
[----:B------:R-:W-:Y:S01]  /*2e1a0*/  @!P5 FMUL R102, R102, 16777216 ;  /* 0x4b8000006666d820 */ /* 0x000fe20000400000 */
[----:B------:R-:W-:Y:S01]  /*2e1b0*/  @!P5 FMUL R103, R103, 16777216 ;  /* 0x4b8000006767d820 */ /* 0x000fe20000400000 */
[----:B------:R-:W-:Y:S01]  /*2e1c0*/  STL.64 [R1+0x1020], R128 ;  /* 0x0010208001007387 */ /* 0x000fe20000100a00 */
[C---:B------:R-:W-:Y:S01]  /*2e1d0*/  FMUL R110, R247.reuse, R110 ;  /* 0x0000006ef76e7220 */ /* 0x040fe20000400000 */
[----:B------:R-:W-:Y:S01]  /*2e1e0*/  FMUL R111, R247, R111 ;  /* 0x0000006ff76f7220 */ /* 0x000fe20000400000 */
[----:B------:R-:W-:Y:S01]  /*2e1f0*/  @!P5 FMUL R98, R98, 16777216 ;  /* 0x4b8000006262d820 */ /* 0x000fe20000400000 */
[----:B------:R-:W-:Y:S01]  /*2e200*/  STL.64 [R1+0x1018], R130 ;  /* 0x0010188201007387 */ /* 0x000fe20000100a00 */
[----:B------:R-:W-:Y:S01]  /*2e210*/  @!P5 FMUL R99, R99, 16777216 ;  /* 0x4b8000006363d820 */ /* 0x000fe20000400000 */
[C---:B------:R-:W-:Y:S01]  /*2e220*/  FMUL R106, R247.reuse, R106 ;  /* 0x0000006af76a7220 */ /* 0x040fe20000400000 */
[----:B------:R-:W-:Y:S01]  /*2e230*/  FMUL R107, R247, R107 ;  /* 0x0000006bf76b7220 */ /* 0x000fe20000400000 */
[----:B------:R-:W-:Y:S01]  /*2e240*/  STL.64 [R1+0x1010], R124 ;  /* 0x0010107c01007387 */ /* 0x000fe20000100a00 */
[----:B------:R-:W-:Y:S01]  /*2e250*/  FFMA.FTZ R14, R10, R14, -0.72134751081466674805 ;  /* 0xbf38aa3b0a0e7423 */ /* 0x000fe2000001000e */
[----:B------:R-:W-:Y:S01]  /*2e260*/  @!P5 FMUL R94, R94, 16777216 ;  /* 0x4b8000005e5ed820 */ /* 0x000fe20000400000 */
[----:B------:R-:W-:Y:S01]  /*2e270*/  @!P5 FMUL R95, R95, 16777216 ;  /* 0x4b8000005f5fd820 */ /* 0x000fe20000400000 */
[----:B------:R-:W-:Y:S01]  /*2e280*/  STL.64 [R1+0x1008], R126 ;  /* 0x0010087e01007387 */ /* 0x000fe20000100a00 */
[----:B------:R-:W-:Y:S01]  /*2e290*/  FMUL R15, R11, R15 ;  /* 0x0000000f0b0f7220 */ /* 0x000fe20000400000 */
[C---:B------:R-:W-:Y:S01]  /*2e2a0*/  FMUL R102, R247.reuse, R102 ;  /* 0x00000066f7667220 */ /* 0x040fe20000400000 */
[----:B------:R-:W-:Y:S01]  /*2e2b0*/  FMUL R103, R247, R103 ;  /* 0x00000067f7677220 */ /* 0x000fe20000400000 */
[----:B------:R-:W-:Y:S01]  /*2e2c0*/  STL.64 [R1+0x1000], R120 ;  /* 0x0010007801007387 */ /* 0x000fe20000100a00 */
[----:B------:R-:W-:Y:S01]  /*2e2d0*/  @!P5 FMUL R18, R18, 16777216 ;  /* 0x4b8000001212d820 */ /* 0x000fe20000400000 */
[----:B------:R-:W-:Y:S01]  /*2e2e0*/  @!P5 FMUL R90, R90, 16777216 ;  /* 0x4b8000005a5ad820 */ /* 0x000fe20000400000 */
[----:B------:R-:W-:Y:S01]  /*2e2f0*/  @!P5 FMUL R91, R91, 16777216 ;  /* 0x4b8000005b5bd820 */ /* 0x000fe20000400000 */
[----:B------:R-:W-:Y:S01]  /*2e300*/  STL.64 [R1+0xff8], R122 ;  /* 0x000ff87a01007387 */ /* 0x000fe20000100a00 */
[C---:B------:R-:W-:Y:S01]  /*2e310*/  FMUL R98, R247.reuse, R98 ;  /* 0x00000062f7627220 */ /* 0x040fe20000400000 */
[----:B------:R-:W-:Y:S01]  /*2e320*/  FMUL R99, R247, R99 ;  /* 0x00000063f7637220 */ /* 0x000fe20000400000 */
[----:B------:R-:W-:Y:S01]  /*2e330*/  @!P5 FMUL R86, R86, 16777216 ;  /* 0x4b8000005656d820 */ /* 0x000fe20000400000 */
[----:B------:R-:W-:Y:S01]  /*2e340*/  STL.64 [R1+0xff0], R116 ;  /* 0x000ff07401007387 */ /* 0x000fe20000100a00 */
[----:B------:R-:W-:Y:S01]  /*2e350*/  FMUL R14, R10, R14 ;  /* 0x0000000e0a0e7220 */ /* 0x000fe20000400000 */
[----:B------:R-:W-:Y:S01]  /*2e360*/  @!P5 FMUL R87, R87, 16777216 ;  /* 0x4b8000005757d820 */ /* 0x000fe20000400000 */
[----:B------:R-:W-:Y:S01]  /*2e370*/  FMUL R94, R247, R94 ;  /* 0x0000005ef75e7220 */ /* 0x000fe20000400000 */
[----:B------:R-:W-:Y:S01]  /*2e380*/  STL.64 [R1+0xfe8], R118 ;  /* 0x000fe87601007387 */ /* 0x000fe20000100a00 */
[----:B------:R-:W-:Y:S01]  /*2e390*/  FFMA.FTZ R11, R11, 1.4426950216293334961, R15 ;  /* 0x3fb8aa3b0b0b7823 */ /* 0x000fe2000001000f */
[----:B------:R-:W-:Y:S01]  /*2e3a0*/  FMUL R95, R247, R95 ;  /* 0x0000005ff75f7220 */ /* 0x000fe20000400000 */
[----:B------:R-:W-:Y:S01]  /*2e3b0*/  @!P5 FMUL R82, R82, 16777216 ;  /* 0x4b8000005252d820 */ /* 0x000fe20000400000 */
[----:B------:R-:W-:Y:S01]  /*2e3c0*/  STL.64 [R1+0xfe0], R114 ;  /* 0x000fe07201007387 */ /* 0x000fe20000100a00 */
[----:B------:R-:W-:Y:S01]  /*2e3d0*/  @!P5 FMUL R83, R83, 16777216 ;  /* 0x4b8000005353d820 */ /* 0x000fe20000400000 */
[C---:B------:R-:W-:Y:S01]  /*2e3e0*/  FMUL R21, R247.reuse, R18 ;  /* 0x00000012f7157220 */ /* 0x040fe20000400000 */
[C---:B------:R-:W-:Y:S01]  /*2e3f0*/  FMUL R90, R247.reuse, R90 ;  /* 0x0000005af75a7220 */ /* 0x040fe20000400000 */
[----:B------:R-:W-:Y:S01]  /*2e400*/  STL.64 [R1+0xfd8], R112 ;  /* 0x000fd87001007387 */ /* 0x000fe20000100a00 */
[----:B------:R-:W-:Y:S01]  /*2e410*/  FMUL R91, R247, R91 ;  /* 0x0000005bf75b7220 */ /* 0x000fe20000400000 */
        /* <DEDUP_REMOVED lines=9> */
[C---:B------:R-:W-:Y:S01]  /*2e4b0*/  FMUL R82, R247.reuse, R82 ;  /* 0x00000052f7527220 */ /* 0x040fe20000400000 */
[----:B------:R-:W-:Y:S01]  /*2e4c0*/  STL.64 [R1+0xfc0], R106 ;  /* 0x000fc06a01007387 */ /* 0x000fe20000100a00 */
[----:B------:R-:W-:Y:S01]  /*2e4d0*/  FMUL R83, R247, R83 ;  /* 0x00000053f7537220 */ /* 0x000fe20000400000 */
[----:B------:R-:W-:Y:S01]  /*2e4e0*/  @!P5 FMUL R70, R70, 16777216 ;  /* 0x4b8000004646d820 */ /* 0x000fe20000400000 */
[----:B------:R-:W-:Y:S01]  /*2e4f0*/  @!P5 FMUL R71, R71, 16777216 ;  /* 0x4b8000004747d820 */ /* 0x000fe20000400000 */
[----:B------:R-:W-:Y:S01]  /*2e500*/  STL.64 [R1+0xfb8], R104 ;  /* 0x000fb86801007387 */ /* 0x000fe20000100a00 */
[----:B------:R-:W-:Y:S01]  /*2e510*/  @!P5 FMUL R66, R66, 16777216 ;  /* 0x4b8000004242d820 */ /* 0x000fe20000400000 */
[----:B------:R-:W-:Y:S01]  /*2e520*/  @!P5 FMUL R67, R67, 16777216 ;  /* 0x4b8000004343d820 */ /* 0x000fe20000400000 */
[----:B------:R-:W-:Y:S01]  /*2e530*/  @!P5 FMUL R62, R62, 16777216 ;  /* 0x4b8000003e3ed820 */ /* 0x000fe20000400000 */
[----:B------:R-:W-:Y:S01]  /*2e540*/  STL.64 [R1+0xfb0], R102 ;  /* 0x000fb06601007387 */ /* 0x000fe20000100a00 */
[----:B------:R-:W-:Y:S01]  /*2e550*/  FFMA.FTZ R10, R10, 1.4426950216293334961, R14 ;  /* 0x3fb8aa3b0a0a7823 */ /* 0x000fe2000001000e */
[C---:B------:R-:W-:Y:S01]  /*2e560*/  FMUL R78, R247.reuse, R78 ;  /* 0x0000004ef74e7220 */ /* 0x040fe20000400000 */
[C---:B------:R-:W-:Y:S01]  /*2e570*/  FMUL R79, R247.reuse, R79 ;  /* 0x0000004ff74f7220 */ /* 0x040fe20000400000 */
[----:B------:R-:W-:Y:S01]  /*2e580*/  STL.64 [R1+0xfa8], R100 ;  /* 0x000fa86401007387 */ /* 0x000fe20000100a00 */
[C---:B------:R-:W-:Y:S01]  /*2e590*/  FMUL R74, R247.reuse, R74 ;  /* 0x0000004af74a7220 */ /* 0x040fe20000400000 */
[----:B------:R-:W-:Y:S01]  /*2e5a0*/  FMUL R75, R247, R75 ;  /* 0x0000004bf74b7220 */ /* 0x000fe20000400000 */
        /* <DEDUP_REMOVED lines=10> */
[----:B------:R-:W-:Y:S01]  /*2e650*/  @!P5 FMUL R54, R54, 16777216 ;  /* 0x4b8000003636d820 */ /* 0x000fe20000400000 */
[----:B------:R-:W-:Y:S01]  /*2e660*/  @!P5 FMUL R55, R55, 16777216 ;  /* 0x4b8000003737d820 */ /* 0x000fe20000400000 */
[----:B------:R-:W-:Y:S01]  /*2e670*/  @!P5 FMUL R50, R50, 16777216 ;  /* 0x4b8000003232d820 */ /* 0x000fe20000400000 */
[----:B------:R-:W-:Y:S01]  /*2e680*/  STL.64 [R1+0xf88], R92 ;  /* 0x000f885c01007387 */ /* 0x000fe20000100a00 */
[----:B------:R-:W-:Y:S01]  /*2e690*/  @!P5 FMUL R51, R51, 16777216 ;  /* 0x4b8000003333d820 */ /* 0x000fe20000400000 */
[----:B------:R-:W-:Y:S01]  /*2e6a0*/  @!P5 FMUL R46, R46, 16777216 ;  /* 0x4b8000002e2ed820 */ /* 0x000fe20000400000 */
[----:B------:R-:W-:Y:S01]  /*2e6b0*/  @!P5 FMUL R47, R47, 16777216 ;  /* 0x4b8000002f2fd820 */ /* 0x000fe20000400000 */
[----:B------:R-:W-:Y:S01]  /*2e6c0*/  STL.64 [R1+0xf80], R90 ;  /* 0x000f805a01007387 */ /* 0x000fe20000100a00 */
[----:B------:R-:W-:Y:S01]  /*2e6d0*/  ISETP.GE.U32.AND P1, PT, R235, 0x7f800000, PT ;  /* 0x7f800000eb00780c */ /* 0x000fe20003f26070 */
[----:B------:R-:W-:Y:S01]  /*2e6e0*/  @!P5 FMUL R42, R42, 16777216 ;  /* 0x4b8000002a2ad820 */ /* 0x000fe20000400000 */
[----:B------:R-:W-:Y:S01]  /*2e6f0*/  @!P5 FMUL R43, R43, 16777216 ;  /* 0x4b8000002b2bd820 */ /* 0x000fe20000400000 */
[----:B------:R-:W-:Y:S01]  /*2e700*/  ISETP.GE.U32.AND P2, PT, R236, 0x7f800000, PT ;  /* 0x7f800000ec00780c */ /* 0x000fe20003f46070 */
        /* <DEDUP_REMOVED lines=50> */
[C---:B------:R-:W-:Y:S01]  /*2ea30*/  ISETP.GE.U32.AND P4, PT, R232.reuse, 0x7f800000, PT ;  /* 0x7f800000e800780c */ /* 0x040fe20003f86070 */
[----:B------:R-:W0:Y:S01]  /*2ea40*/  LDC R251, c[0x0][0x278] ;  /* 0x00009e00fffb7b82 */ /* 0x000e220000000800 */
[----:B--2---:R1:W-:Y:S01]  /*2ea50*/  STSM.16.M88.4 [R252], R4 ;  /* 0x00000004fc007844 */ /* 0x0043e20000000200 */
[C---:B------:R-:W-:Y:S01]  /*2ea60*/  FMUL R62, R247.reuse, R62 ;  /* 0x0000003ef73e7220 */ /* 0x040fe20000400000 */
[C---:B------:R-:W-:Y:S01]  /*2ea70*/  FMUL R63, R247.reuse, R63 ;  /* 0x0000003ff73f7220 */ /* 0x040fe20000400000 */
[C---:B------:R-:W-:Y:S01]  /*2ea80*/  FMUL R58, R247.reuse, R58 ;  /* 0x0000003af73a7220 */ /* 0x040fe20000400000 */
[C---:B------:R-:W-:Y:S01]  /*2ea90*/  FMUL R59, R247.reuse, R59 ;  /* 0x0000003bf73b7220 */ /* 0x040fe20000400000 */
[C---:B------:R-:W-:Y:S01]  /*2eaa0*/  FMUL R54, R247.reuse, R54 ;  /* 0x00000036f7367220 */ /* 0x040fe20000400000 */
[C---:B------:R-:W-:Y:S01]  /*2eab0*/  FMUL R55, R247.reuse, R55 ;  /* 0x00000037f7377220 */ /* 0x040fe20000400000 */
[----:B------:R-:W-:Y:S01]  /*2eac0*/  FMUL R50, R247, R50 ;  /* 0x00000032f7327220 */ /* 0x000fe20000400000 */
[----:B------:R-:W2:Y:S01]  /*2ead0*/  LDC R14, c[0x0][0x278] ;  /* 0x00009e00ff0e7b82 */ /* 0x000ea20000000800 */
[----:B-1----:R-:W-:Y:S01]  /*2eae0*/  IMAD.IADD R7, R237, 0x1, -R239 ;  /* 0x00000001ed077824 */ /* 0x002fe200078e0aef */
[----:B------:R-:W-:Y:S01]  /*2eaf0*/  IADD3 R6, R232, -R240, RZ ;  /* 0x800000f0e8067210 */ /* 0x000fe20007ffe0ff */
[----:B------:R-:W-:Y:S05]  /*2eb00*/  STL.64 [R1+0xf78], R88 ;  /* 0x000f785801007387 */ /* 0x000fea0000100a00 */
[----:B------:R-:W1:Y:S01]  /*2eb10*/  LDC.64 R4, c[0x0][0x270] ;  /* 0x00009c00ff047b82 */ /* 0x000e620000000a00 */
[----:B------:R-:W-:Y:S01]  /*2eb20*/  FADD R7, R7, -1 ;  /* 0xbf80000007077421 */ /* 0x000fe20000000000 */
[----:B------:R-:W-:-:S03]  /*2eb30*/  FADD R6, R6, -1 ;  /* 0xbf80000006067421 */ /* 0x000fc60000000000 */
[-C--:B------:R-:W-:Y:S01]  /*2eb40*/  FFMA.FTZ R3, R7, R2.reuse, -0.16845393180847167969 ;  /* 0xbe2c7f3007037423 */ /* 0x080fe20000010002 */
[C---:B------:R-:W-:Y:S01]  /*2eb50*/  FFMA.FTZ R2, R6.reuse, R2, -0.16845393180847167969 ;  /* 0xbe2c7f3006027423 */ /* 0x040fe20000010002 */
[C---:B------:R-:W-:Y:S01]  /*2eb60*/  FMUL R51, R247.reuse, R51 ;  /* 0x00000033f7337220 */ /* 0x040fe20000400000 */
[C---:B------:R-:W-:Y:S01]  /*2eb70*/  FMUL R46, R247.reuse, R46 ;  /* 0x0000002ef72e7220 */ /* 0x040fe20000400000 */
[----:B------:R-:W-:Y:S01]  /*2eb80*/  FMUL R47, R247, R47 ;  /* 0x0000002ff72f7220 */ /* 0x000fe20000400000 */
[C---:B------:R-:W-:Y:S01]  /*2eb90*/  FFMA.FTZ R2, R6.reuse, R2, 0.1716887056827545166 ;  /* 0x3e2fcf2a06027423 */ /* 0x040fe20000010002 */
[----:B------:R-:W-:Y:S01]  /*2eba0*/  FFMA.FTZ R3, R7, R3, 0.1716887056827545166 ;  /* 0x3e2fcf2a07037423 */ /* 0x000fe20000010003 */
[----:B------:R-:W-:Y:S01]  /*2ebb0*/  FMUL R42, R247, R42 ;  /* 0x0000002af72a7220 */ /* 0x000fe20000400000 */
[----:B------:R-:W-:Y:S01]  /*2ebc0*/  FSETP.NEU.AND P0, PT, R235, RZ, PT ;  /* 0x000000ffeb00720b */ /* 0x000fe20003f0d000 */
[C---:B------:R-:W-:Y:S01]  /*2ebd0*/  FFMA.FTZ R2, R6.reuse, R2, -0.17900948226451873779 ;  /* 0xbe374e4306027423 */ /* 0x040fe20000010002 */
[C---:B------:R-:W-:Y:S01]  /*2ebe0*/  FFMA.FTZ R3, R7.reuse, R3, -0.17900948226451873779 ;  /* 0xbe374e4307037423 */ /* 0x040fe20000010003 */
[----:B------:R-:W0:Y:S02]  /*2ebf0*/  LDC R242, c[0x0][0x278] ;  /* 0x00009e00fff27b82 */ /* 0x000e240000000800 */
[----:B------:R-:W-:Y:S01]  /*2ec00*/  FFMA.FTZ R2, R6, R2, 0.20512372255325317383 ;  /* 0x3e520bf406027423 */ /* 0x000fe20000010002 */
[----:B------:R-:W-:-:S03]  /*2ec10*/  FFMA.FTZ R3, R7, R3, 0.20512372255325317383 ;  /* 0x3e520bf407037423 */ /* 0x000fc60000010003 */
[C---:B------:R-:W-:Y:S01]  /*2ec20*/  FFMA.FTZ R2, R6.reuse, R2, -0.24046532809734344482 ;  /* 0xbe763c8b06027423 */ /* 0x040fe20000010002 */
[C---:B------:R-:W-:Y:S01]  /*2ec30*/  FFMA.FTZ R3, R7.reuse, R3, -0.24046532809734344482 ;  /* 0xbe763c8b07037423 */ /* 0x040fe20000010003 */
[----:B------:R-:W0:Y:S02]  /*2ec40*/  LDC R238, c[0x0][0x278] ;  /* 0x00009e00ffee7b82 */ /* 0x000e240000000800 */
[----:B------:R-:W-:Y:S01]  /*2ec50*/  FFMA.FTZ R2, R6, R2, 0.28857114911079406738 ;  /* 0x3e93bf9906027423 */ /* 0x000fe20000010002 */
[----:B------:R-:W-:-:S03]  /*2ec60*/  FFMA.FTZ R3, R7, R3, 0.28857114911079406738 ;  /* 0x3e93bf9907037423 */ /* 0x000fc60000010003 */
[C---:B------:R-:W-:Y:S01]  /*2ec70*/  FFMA.FTZ R2, R6.reuse, R2, -0.36067417263984680176 ;  /* 0xbeb8aa4906027423 */ /* 0x040fe20000010002 */
[----:B------:R-:W-:Y:S01]  /*2ec80*/  FFMA.FTZ R3, R7, R3, -0.36067417263984680176 ;  /* 0xbeb8aa4907037423 */ /* 0x000fe20000010003 */
[----:B---3--:R-:W-:Y:S01]  /*2ec90*/  FADD R10, R227, R10 ;  /* 0x0000000ae30a7221 */ /* 0x008fe20000000000 */
[----:B------:R-:W-:Y:S01]  /*2eca0*/  FMUL R43, R247, R43 ;  /* 0x0000002bf72b7220 */ /* 0x000fe20000400000 */
[C---:B------:R-:W-:Y:S01]  /*2ecb0*/  FFMA.FTZ R2, R6.reuse, R2, 0.48089820146560668945 ;  /* 0x3ef6384a06027423 */ /* 0x040fe20000010002 */
[----:B------:R-:W-:Y:S01]  /*2ecc0*/  FFMA.FTZ R3, R7, R3, 0.48089820146560668945 ;  /* 0x3ef6384a07037423 */ /* 0x000fe20000010003 */
[C---:B------:R-:W-:Y:S01]  /*2ecd0*/  FMUL R38, R247.reuse, R38 ;  /* 0x00000026f7267220 */ /* 0x040fe20000400000 */
[----:B------:R-:W-:Y:S01]  /*2ece0*/  FMUL R39, R247, R39 ;  /* 0x00000027f7277220 */ /* 0x000fe20000400000 */
[C---:B------:R-:W-:Y:S01]  /*2ecf0*/  FFMA.FTZ R2, R6.reuse, R2, -0.72134751081466674805 ;  /* 0xbf38aa3b06027423 */ /* 0x040fe20000010002 */
[----:B------:R-:W-:Y:S01]  /*2ed00*/  FFMA.FTZ R3, R7, R3, -0.72134751081466674805 ;  /* 0xbf38aa3b07037423 */ /* 0x000fe20000010003 */
[C---:B------:R-:W-:Y:S01]  /*2ed10*/  FMUL R34, R247.reuse, R34 ;  /* 0x00000022f7227220 */ /* 0x040fe20000400000 */
[----:B------:R-:W-:Y:S01]  /*2ed20*/  FMUL R35, R247, R35 ;  /* 0x00000023f7237220 */ /* 0x000fe20000400000 */
[C---:B------:R-:W-:Y:S01]  /*2ed30*/  FMUL R2, R6.reuse, R2 ;  /* 0x0000000206027220 */ /* 0x040fe20000400000 */
[----:B------:R-:W-:Y:S01]  /*2ed40*/  FMUL R3, R7, R3 ;  /* 0x0000000307037220 */ /* 0x000fe20000400000 */
[C---:B------:R-:W-:Y:S01]  /*2ed50*/  FMUL R30, R247.reuse, R30 ;  /* 0x0000001ef71e7220 */ /* 0x040fe20000400000 */
[----:B------:R-:W-:Y:S01]  /*2ed60*/  FMUL R31, R247, R31 ;  /* 0x0000001ff71f7220 */ /* 0x000fe20000400000 */
[C---:B------:R-:W-:Y:S01]  /*2ed70*/  FMUL R2, R6.reuse, R2 ;  /* 0x0000000206027220 */ /* 0x040fe20000400000 */
[----:B------:R-:W-:Y:S01]  /*2ed80*/  FMUL R3, R7, R3 ;  /* 0x0000000307037220 */ /* 0x000fe20000400000 */
[----:B------:R-:W-:Y:S01]  /*2ed90*/  ISETP.GE.U32.AND P5, PT, R237, 0x7f800000, PT ;  /* 0x7f800000ed00780c */ /* 0x000fe20003fa6070 */
[----:B------:R-:W-:Y:S01]  /*2eda0*/  FMUL R26, R247, R26 ;  /* 0x0000001af71a7220 */ /* 0x000fe20000400000 */
[----:B------:R-:W-:Y:S01]  /*2edb0*/  FFMA.FTZ R6, R6, 1.4426950216293334961, R2 ;  /* 0x3fb8aa3b06067823 */ /* 0x000fe20000010002 */
[----:B------:R-:W-:Y:S01]  /*2edc0*/  FFMA.FTZ R7, R7, 1.4426950216293334961, R3 ;  /* 0x3fb8aa3b07077823 */ /* 0x000fe20000010003 */
[----:B------:R-:W-:Y:S01]  /*2edd0*/  STL.64 [R1+0xf70], R86 ;  /* 0x000f705601007387 */ /* 0x000fe20000100a00 */
[----:B------:R-:W3:Y:S01]  /*2ede0*/  LDC.64 R2, c[0x0][0x228] ;  /* 0x00008a00ff027b82 */ /* 0x000ee20000000a00 */
[----:B----4-:R-:W-:-:S02]  /*2edf0*/  FADD R15, R249, R6 ;  /* 0x00000006f90f7221 */ /* 0x010fc40000000000 */
[----:B------:R-:W4:Y:S01]  /*2ee00*/  S2R R249, SR_CTAID.X ;  /* 0x0000000000f97919 */ /* 0x000f220000002500 */
[----:B------:R-:W-:Y:S02]  /*2ee10*/  FADD R18, R223, R7 ;  /* 0x00000007df127221 */ /* 0x000fe40000000000 */
[----:B------:R-:W2:Y:S01]  /*2ee20*/  S2R R223, SR_TID.X ;  /* 0x0000000000df7919 */ /* 0x000ea20000002100 */
[C---:B------:R-:W-:Y:S01]  /*2ee30*/  FMUL R27, R247.reuse, R27 ;  /* 0x0000001bf71b7220 */ /* 0x040fe20000400000 */
[C---:B------:R-:W-:Y:S01]  /*2ee40*/  FMUL R22, R247.reuse, R22 ;  /* 0x00000016f7167220 */ /* 0x040fe20000400000 */
[C---:B------:R-:W-:Y:S01]  /*2ee50*/  FMUL R23, R247.reuse, R23 ;  /* 0x00000017f7177220 */ /* 0x040fe20000400000 */
[----:B------:R-:W-:Y:S01]  /*2ee60*/  STL.64 [R1+0xf68], R84 ;  /* 0x000f685401007387 */ /* 0x000fe20000100a00 */
[C---:B------:R-:W-:Y:S01]  /*2ee70*/  FMUL R20, R247.reuse, R19 ;  /* 0x00000013f7147220 */ /* 0x040fe20000400000 */
[C---:B------:R-:W-:Y:S01]  /*2ee80*/  FMUL R245, R247.reuse, R248 ;  /* 0x000000f8f7f57220 */ /* 0x040fe20000400000 */
[C---:B------:R-:W-:Y:S01]  /*2ee90*/  FMUL R244, R247.reuse, R244 ;  /* 0x000000f4f7f47220 */ /* 0x040fe20000400000 */
[----:B------:R-:W1:Y:S01]  /*2eea0*/  S2R R227, SR_CTAID.Y ;  /* 0x0000000000e37919 */ /* 0x000e620000002600 */
[C---:B------:R-:W-:Y:S01]  /*2eeb0*/  FMUL R8, R247.reuse, R221 ;  /* 0x000000ddf7087220 */ /* 0x040fe20000400000 */
[C---:B------:R-:W-:Y:S01]  /*2eec0*/  FMUL R12, R247.reuse, R225 ;  /* 0x000000e1f70c7220 */ /* 0x040fe20000400000 */
[----:B------:R-:W-:Y:S01]  /*2eed0*/  FMUL R16, R247, R229 ;  /* 0x000000e5f7107220 */ /* 0x000fe20000400000 */
[----:B------:R-:W-:Y:S01]  /*2eee0*/  STL.64 [R1+0xf60], R82 ;  /* 0x000f605201007387 */ /* 0x000fe20000100a00 */
[----:B------:R-:W-:Y:S01]  /*2eef0*/  @P1 MOV R7, 0x7f800000 ;  /* 0x7f80000000071802 */ /* 0x000fe20000000f00 */
[----:B------:R-:W-:-:S02]  /*2ef00*/  @P2 IMAD.MOV.U32 R6, RZ, RZ, 0x7f800000 ;  /* 0x7f800000ff062424 */ /* 0x000fc400078e00ff */
[----:B------:R-:W-:Y:S01]  /*2ef10*/  FADD R19, R231, R11 ;  /* 0x0000000be7137221 */ /* 0x000fe20000000000 */
[----:B------:R-:W-:Y:S01]  /*2ef20*/  STL.64 [R1+0xf58], R80 ;  /* 0x000f585001007387 */ /* 0x000fe20000100a00 */
[----:B------:R-:W0:Y:S03]  /*2ef30*/  LDC R221, c[0x0][0x278] ;  /* 0x00009e00ffdd7b82 */ /* 0x000e260000000800 */
[----:B------:R-:W-:Y:S04]  /*2ef40*/  STL.64 [R1+0xf50], R78 ;  /* 0x000f504e01007387 */ /* 0x000fe80000100a00 */
[----:B------:R-:W-:Y:S01]  /*2ef50*/  STL.64 [R1+0xf48], R76 ;  /* 0x000f484c01007387 */ /* 0x000fe20000100a00 */
[C---:B------:R-:W-:Y:S01]  /*2ef60*/  FSETP.NEU.AND P3, PT, R236.reuse, RZ, PT ;  /* 0x000000ffec00720b */ /* 0x040fe20003f6d000 */
[----:B------:R-:W0:Y:S02]  /*2ef70*/  LDC R240, c[0x0][0x278] ;  /* 0x00009e00fff07b82 */ /* 0x000e240000000800 */
[----:B------:R-:W-:Y:S04]  /*2ef80*/  STL.64 [R1+0xf40], R74 ;  /* 0x000f404a01007387 */ /* 0x000fe80000100a00 */
[----:B------:R-:W-:Y:S01]  /*2ef90*/  STL.64 [R1+0xf38], R72 ;  /* 0x000f384801007387 */ /* 0x000fe20000100a00 */
[----:B----4-:R-:W-:Y:S01]  /*2efa0*/  SHF.L.U32 R249, R249, 0x7, RZ ;  /* 0x00000007f9f97819 */ /* 0x010fe200000006ff */
[----:B------:R-:W-:Y:S01]  /*2efb0*/  @P1 FFMA.FTZ R19, R235, R7, +INF ;  /* 0x7f800000eb131423 */ /* 0x000fe20000010007 */
[----:B------:R-:W-:Y:S01]  /*2efc0*/  @P2 FFMA.FTZ R10, R236, R6, +INF ;  /* 0x7f800000ec0a2423 */ /* 0x000fe20000010006 */
[----:B------:R-:W-:Y:S01]  /*2efd0*/  STL.64 [R1+0xf30], R70 ;  /* 0x000f304601007387 */ /* 0x000fe20000100a00 */
[----:B--2---:R-:W-:Y:S01]  /*2efe0*/  LOP3.LUT R223, R249, 0x7f, R223, 0xf8, !PT ;  /* 0x0000007ff9df7812 */ /* 0x004fe200078ef8df */
[----:B------:R-:W2:Y:S02]  /*2eff0*/  LDC R11, c[0x0][0x278] ;  /* 0x00009e00ff0b7b82 */ /* 0x000ea40000000800 */
[----:B------:R-:W-:Y:S04]  /*2f000*/  STL.64 [R1+0xf28], R68 ;  /* 0x000f284401007387 */ /* 0x000fe80000100a00 */
[----:B------:R-:W-:Y:S01]  /*2f010*/  STL.64 [R1+0xf20], R66 ;  /* 0x000f204201007387 */ /* 0x000fe20000100a00 */
[----:B-1----:R-:W-:Y:S01]  /*2f020*/  IMAD R4, R227, R4, RZ ;  /* 0x00000004e3047224 */ /* 0x002fe200078e02ff */
[----:B------:R-:W-:Y:S01]  /*2f030*/  @P5 MOV R6, 0x7f800000 ;  /* 0x7f80000000065802 */ /* 0x000fe20000000f00 */
[----:B------:R-:W-:Y:S01]  /*2f040*/  IMAD R5, R223, R5, RZ ;  /* 0x00000005df057224 */ /* 0x000fe200078e02ff */
[----:B------:R-:W-:Y:S01]  /*2f050*/  STL.64 [R1+0xf18], R64 ;  /* 0x000f184001007387 */ /* 0x000fe20000100a00 */
[----:B------:R-:W1:Y:S03]  /*2f060*/  LDC R223, c[0x0][0x278] ;  /* 0x00009e00ffdf7b82 */ /* 0x000e660000000800 */
[----:B------:R-:W-:Y:S04]  /*2f070*/  STL.64 [R1+0xf10], R62 ;  /* 0x000f103e01007387 */ /* 0x000fe80000100a00 */
[----:B------:R-:W-:Y:S01]  /*2f080*/  STL.64 [R1+0xf08], R60 ;  /* 0x000f083c01007387 */ /* 0x000fe20000100a00 */
[----:B------:R-:W4:Y:S03]  /*2f090*/  LDC R225, c[0x0][0x278] ;  /* 0x00009e00ffe17b82 */ /* 0x000f260000000800 */
[----:B------:R-:W-:Y:S04]  /*2f0a0*/  STL.64 [R1+0xf00], R58 ;  /* 0x000f003a01007387 */ /* 0x000fe80000100a00 */
[----:B------:R-:W-:Y:S01]  /*2f0b0*/  STL.64 [R1+0xef8], R56 ;  /* 0x000ef83801007387 */ /* 0x000fe20000100a00 */
[----:B------:R-:W-:Y:S01]  /*2f0c0*/  SHF.L.U32 R7, R4, 0x1, RZ ;  /* 0x0000000104077819 */ /* 0x000fe200000006ff */
[----:B------:R-:W-:Y:S01]  /*2f0d0*/  @P5 FFMA.FTZ R18, R237, R6, +INF ;  /* 0x7f800000ed125423 */ /* 0x000fe20000010006 */
[----:B------:R-:W4:Y:S01]  /*2f0e0*/  LDC R229, c[0x0][0x278] ;  /* 0x00009e00ffe57b82 */ /* 0x000f220000000800 */
[----:B------:R-:W-:Y:S04]  /*2f0f0*/  STL.64 [R1+0xef0], R54 ;  /* 0x000ef03601007387 */ /* 0x000fe80000100a00 */
[----:B------:R-:W-:Y:S03]  /*2f100*/  STL.64 [R1+0xee8], R52 ;  /* 0x000ee83401007387 */ /* 0x000fe60000100a00 */
[----:B------:R-:W4:Y:S01]  /*2f110*/  LDC R227, c[0x0][0x278] ;  /* 0x00009e00ffe37b82 */ /* 0x000f220000000800 */
[----:B------:R-:W-:Y:S04]  /*2f120*/  STL.64 [R1+0xee0], R50 ;  /* 0x000ee03201007387 */ /* 0x000fe80000100a00 */
[----:B------:R-:W-:Y:S01]  /*2f130*/  STL.64 [R1+0xed8], R48 ;  /* 0x000ed83001007387 */ /* 0x000fe20000100a00 */
[----:B------:R-:W-:-:S02]  /*2f140*/  @P4 IMAD.MOV.U32 R6, RZ, RZ, 0x7f800000 ;  /* 0x7f800000ff064424 */ /* 0x000fc400078e00ff */
[----:B------:R-:W-:Y:S01]  /*2f150*/  IMAD.HI R4, R4, 0x2, RZ ;  /* 0x0000000204047827 */ /* 0x000fe200078e02ff */
[----:B------:R-:W-:Y:S01]  /*2f160*/  STL.64 [R1+0xed0], R46 ;  /* 0x000ed02e01007387 */ /* 0x000fe20000100a00 */
[----:B------:R-:W4:Y:S03]  /*2f170*/  LDC R235, c[0x0][0x278] ;  /* 0x00009e00ffeb7b82 */ /* 0x000f260000000800 */
[----:B------:R-:W-:Y:S04]  /*2f180*/  STL.64 [R1+0xec8], R44 ;  /* 0x000ec82c01007387 */ /* 0x000fe80000100a00 */
[----:B------:R-:W-:Y:S01]  /*2f190*/  STL.64 [R1+0xec0], R42 ;  /* 0x000ec02a01007387 */ /* 0x000fe20000100a00 */
[C---:B------:R-:W-:Y:S01]  /*2f1a0*/  FSETP.NEU.AND P1, PT, R232.reuse, RZ, PT ;  /* 0x000000ffe800720b */ /* 0x040fe20003f2d000 */
[----:B------:R-:W4:Y:S02]  /*2f1b0*/  LDC R248, c[0x0][0x278] ;  /* 0x00009e00fff87b82 */ /* 0x000f240000000800 */
[----:B------:R-:W-:Y:S04]  /*2f1c0*/  STL.64 [R1+0xeb8], R40 ;  /* 0x000eb82801007387 */ /* 0x000fe80000100a00 */
[----:B------:R-:W-:Y:S01]  /*2f1d0*/  STL.64 [R1+0xeb0], R38 ;  /* 0x000eb02601007387 */ /* 0x000fe20000100a00 */
[----:B------:R-:W-:Y:S01]  /*2f1e0*/  @P4 FFMA.FTZ R15, R232, R6, +INF ;  /* 0x7f800000e80f4423 */ /* 0x000fe20000010006 */
[----:B------:R-:W-:Y:S01]  /*2f1f0*/  FSETP.NEU.AND P2, PT, R237, RZ, PT ;  /* 0x000000ffed00720b */ /* 0x000fe20003f4d000 */
[----:B------:R-:W1:Y:S01]  /*2f200*/  LDC R6, c[0x0][0x278] ;  /* 0x00009e00ff067b82 */ /* 0x000e620000000800 */
[----:B------:R-:W-:Y:S04]  /*2f210*/  STL.64 [R1+0xea8], R36 ;  /* 0x000ea82401007387 */ /* 0x000fe80000100a00 */
[----:B------:R-:W-:Y:S03]  /*2f220*/  STL.64 [R1+0xea0], R34 ;  /* 0x000ea02201007387 */ /* 0x000fe60000100a00 */
[----:B------:R-:W4:Y:S01]  /*2f230*/  LDC R232, c[0x0][0x278] ;  /* 0x00009e00ffe87b82 */ /* 0x000f220000000800 */
        /* <DEDUP_REMOVED lines=12> */
[----:B------:R-:W-:Y:S04]  /*2f300*/  STL [R1+0xa6c], R19 ;  /* 0x000a6c1301007387 */ /* 0x000fe80000100800 */
[----:B------:R3:W-:Y:S03]  /*2f310*/  STL [R1+0xa68], R10 ;  /* 0x000a680a01007387 */ /* 0x0007e60000100800 */
[----:B------:R-:W4:Y:S01]  /*2f320*/  LDC R249, c[0x0][0x278] ;  /* 0x00009e00fff97b82 */ /* 0x000f220000000800 */
[----:B---3--:R-:W-:-:S07]  /*2f330*/  SHF.L.U32 R10, R5, 0x1, RZ ;  /* 0x00000001050a7819 */ /* 0x008fce00000006ff */
[----:B------:R-:W3:Y:S01]  /*2f340*/  LDC R19, c[0x0][0x278] ;  /* 0x00009e00ff137b82 */ /* 0x000ee20000000800 */
[----:B------:R-:W-:-:S07]  /*2f350*/  IADD3 R2, P5, P6, R10, R2, R7 ;  /* 0x000000020a027210 */ /* 0x000fce0007ebe007 */
[----:B------:R-:W1:Y:S01]  /*2f360*/  LDC R10, c[0x0][0x278] ;  /* 0x00009e00ff0a7b82 */ /* 0x000e620000000800 */
[----:B------:R-:W-:-:S07]  /*2f370*/  IMAD.HI R5, R5, 0x2, RZ ;  /* 0x0000000205057827 */ /* 0x000fce00078e02ff */
[----:B------:R-:W4:Y:S01]  /*2f380*/  LDC R7, c[0x0][0x278] ;  /* 0x00009e00ff077b82 */ /* 0x000f220000000800 */
[----:B------:R-:W-:Y:S02]  /*2f390*/  IADD3.X R3, R5, R3, R4, P5, P6 ;  /* 0x0000000305037210 */ /* 0x000fe40002fec404 */
[----:B0-----:R-:W-:-:S05]  /*2f3a0*/  SHF.L.U32 R4, R221, 0x1, RZ ;  /* 0x00000001dd047819 */ /* 0x001fca00000006ff */
[----:B------:R-:W0:Y:S01]  /*2f3b0*/  LDC R5, c[0x0][0x278] ;  /* 0x00009e00ff057b82 */ /* 0x000e220000000800 */
[-C--:B--2---:R-:W-:Y:S02]  /*2f3c0*/  LEA RZ, P5, R11, R2.reuse, 0x8 ;  /* 0x000000020bff7211 */ /* 0x084fe400078a40ff */
[-C--:B------:R-:W-:Y:S02]  /*2f3d0*/  LEA RZ, P6, R14, R2.reuse, 0x9 ;  /* 0x000000020eff7211 */ /* 0x080fe400078c48ff */
[----:B------:R-:W-:-:S03]  /*2f3e0*/  IADD3 R110, P4, R4, R2, RZ ;  /* 0x00000002046e7210 */ /* 0x000fc60007f9e0ff */
[----:B------:R-:W2:Y:S01]  /*2f3f0*/  LDC R11, c[0x0][0x278] ;  /* 0x00009e00ff0b7b82 */ /* 0x000ea20000000800 */
[----:B-1----:R-:W-:Y:S01]  /*2f400*/  LEA.HI.X.SX32 R111, R10, R3, 0x1, P4 ;  /* 0x000000030a6f7211 */ /* 0x002fe200020f0eff */
[----:B------:R1:W-:Y:S06]  /*2f410*/  STL [R1+0xa64], R18 ;  /* 0x000a641201007387 */ /* 0x0003ec0000100800 */
[----:B------:R-:W3:Y:S01]  /*2f420*/  LDC R14, c[0x0][0x278] ;  /* 0x00009e00ff0e7b82 */ /* 0x000ee20000000800 */
[----:B------:R4:W-:Y:S04]  /*2f430*/  STL [R1+0xa60], R15 ;  /* 0x000a600f01007387 */ /* 0x0009e80000100800 */
[----:B------:R2:W-:Y:S03]  /*2f440*/  STL.64 [R1+0x438], R110 ;  /* 0x0004386e01007387 */ /* 0x0005e60000100a00 */
[----:B-1----:R-:W1:Y:S01]  /*2f450*/  LDC R18, c[0x0][0x278] ;  /* 0x00009e00ff127b82 */ /* 0x002e620000000800 */
[----:B0-----:R-:W-:-:S07]  /*2f460*/  SHF.L.U32 R5, R5, 0x2, RZ ;  /* 0x0000000205057819 */ /* 0x001fce00000006ff */
[----:B----4-:R-:W0:Y:S01]  /*2f470*/  LDC R15, c[0x0][0x278] ;  /* 0x00009e00ff0f7b82 */ /* 0x010e220000000800 */
[----:B--2---:R-:W-:-:S04]  /*2f480*/  LEA R110, P4, R7, R2, 0x2 ;  /* 0x00000002076e7211 */ /* 0x004fc800078810ff */
[-C--:B------:R-:W-:Y:S02]  /*2f490*/  LEA.HI.X.SX32 R111, R4, R3.reuse, 0x1, P4 ;  /* 0x00000003046f7211 */ /* 0x080fe400020f0eff */
[----:B------:R-:W-:Y:S01]  /*2f4a0*/  LEA R6, P4, R6, R2, 0x3 ;  /* 0x0000000206067211 */ /* 0x000fe200078818ff */
[----:B------:R-:W2:Y:S03]  /*2f4b0*/  LDC R221, c[0x0][0x278] ;  /* 0x00009e00ffdd7b82 */ /* 0x000ea60000000800 */
[----:B------:R-:W-:Y:S01]  /*2f4c0*/  LEA.HI.X.SX32 R7, R5, R3, 0x1, P4 ;  /* 0x0000000305077211 */ /* 0x000fe200020f0eff */
[----:B------:R-:W-:Y:S01]  /*2f4d0*/  STL.64 [R1+0x430], R110 ;  /* 0x0004306e01007387 */ /* 0x000fe20000100a00 */
[----:B------:R-:W-:-:S03]  /*2f4e0*/  SHF.L.U32 R4, R11, 0x3, RZ ;  /* 0x000000030b047819 */ /* 0x000fc600000006ff */
[----:B------:R3:W-:Y:S01]  /*2f4f0*/  STL.64 [R1+0x420], R6 ;  /* 0x0004200601007387 */ /* 0x0007e20000100a00 */
[C---:B------:R-:W-:Y:S01]  /*2f500*/  FMUL R246, R247.reuse, R250 ;  /* 0x000000faf7f67220 */ /* 0x040fe20000400000 */
[C---:B------:R-:W-:Y:S01]  /*2f510*/  FMUL R164, R247.reuse, R164 ;  /* 0x000000a4f7a47220 */ /* 0x040fe20000400000 */
[C---:B------:R-:W-:Y:S01]  /*2f520*/  FMUL R165, R247.reuse, R165 ;  /* 0x000000a5f7a57220 */ /* 0x040fe20000400000 */
[C---:B------:R-:W-:Y:S01]  /*2f530*/  FMUL R168, R247.reuse, R168 ;  /* 0x000000a8f7a87220 */ /* 0x040fe20000400000 */
[C---:B------:R-:W-:Y:S01]  /*2f540*/  FMUL R169, R247.reuse, R169 ;  /* 0x000000a9f7a97220 */ /* 0x040fe20000400000 */
[C---:B------:R-:W-:Y:S01]  /*2f550*/  FMUL R172, R247.reuse, R172 ;  /* 0x000000acf7ac7220 */ /* 0x040fe20000400000 */
[----:B------:R-:W-:Y:S01]  /*2f560*/  FMUL R173, R247, R173 ;  /* 0x000000adf7ad7220 */ /* 0x000fe20000400000 */
[----:B0-----:R-:W-:Y:S02]  /*2f570*/  IMAD.SHL.U32 R5, R15, 0x10, RZ ;  /* 0x000000100f057824 */ /* 0x001fe400078e00ff */
[C---:B------:R-:W-:Y:S01]  /*2f580*/  FMUL R176, R247.reuse, R176 ;  /* 0x000000b0f7b07220 */ /* 0x040fe20000400000 */
[C---:B------:R-:W-:Y:S01]  /*2f590*/  FMUL R177, R247.reuse, R177 ;  /* 0x000000b1f7b17220 */ /* 0x040fe20000400000 */
[C---:B------:R-:W-:Y:S01]  /*2f5a0*/  FMUL R180, R247.reuse, R180 ;  /* 0x000000b4f7b47220 */ /* 0x040fe20000400000 */
[----:B---3--:R-:W-:Y:S01]  /*2f5b0*/  LEA R6, P4, R14, R2, 0x4 ;  /* 0x000000020e067211 */ /* 0x008fe200078820ff */
[----:B------:R-:W-:Y:S01]  /*2f5c0*/  FMUL R181, R247, R181 ;  /* 0x000000b5f7b57220 */ /* 0x000fe20000400000 */
[----:B------:R-:W0:Y:S02]  /*2f5d0*/  LDC R14, c[0x0][0x278] ;  /* 0x00009e00ff0e7b82 */ /* 0x000e240000000800 */
[----:B------:R-:W-:-:S05]  /*2f5e0*/  LEA.HI.X.SX32 R7, R4, R3, 0x1, P4 ;  /* 0x0000000304077211 */ /* 0x000fca00020f0eff */
[----:B------:R1:W-:Y:S01]  /*2f5f0*/  STL.64 [R1+0x400], R6 ;  /* 0x0004000601007387 */ /* 0x0003e20000100a00 */
[----:B------:R-:W-:Y:S01]  /*2f600*/  SHF.L.U32 R4, R19, 0x5, RZ ;  /* 0x0000000513047819 */ /* 0x000fe200000006ff */
        /* <DEDUP_REMOVED lines=10> */
[----:B-1----:R-:W-:Y:S01]  /*2f6b0*/  LEA R6, P4, R18, R2, 0x5 ;  /* 0x0000000212067211 */ /* 0x002fe200078828ff */
[C---:B------:R-:W-:Y:S01]  /*2f6c0*/  FMUL R204, R247.reuse, R204 ;  /* 0x000000ccf7cc7220 */ /* 0x040fe20000400000 */
[C---:B------:R-:W-:Y:S01]  /*2f6d0*/  FMUL R205, R247.reuse, R205 ;  /* 0x000000cdf7cd7220 */ /* 0x040fe20000400000 */
[----:B------:R-:W-:Y:S01]  /*2f6e0*/  FMUL R208, R247, R208 ;  /* 0x000000d0f7d07220 */ /* 0x000fe20000400000 */
[----:B------:R-:W-:Y:S01]  /*2f6f0*/  LEA.HI.X.SX32 R7, R5, R3, 0x1, P4 ;  /* 0x0000000305077211 */ /* 0x000fe200020f0eff */
[----:B------:R-:W-:Y:S01]  /*2f700*/  FMUL R209, R247, R209 ;  /* 0x000000d1f7d17220 */ /* 0x000fe20000400000 */
[----:B------:R-:W-:Y:S01]  /*2f710*/  LEA R10, P4, R223, R2, 0x6 ;  /* 0x00000002df0a7211 */ /* 0x000fe200078830ff */
[----:B--2---:R-:W-:-:S02]  /*2f720*/  IMAD R5, R221, 0x202, RZ ;  /* 0x00000202dd057824 */ /* 0x004fc400078e02ff */
[C---:B------:R-:W-:Y:S01]  /*2f730*/  FMUL R212, R247.reuse, R212 ;  /* 0x000000d4f7d47220 */ /* 0x040fe20000400000 */
[----:B------:R1:W-:Y:S01]  /*2f740*/  STL.64 [R1+0x3c0], R6 ;  /* 0x0003c00601007387 */ /* 0x0003e20000100a00 */
[----:B------:R-:W-:Y:S01]  /*2f750*/  LEA.HI.X.SX32 R11, R4, R3, 0x1, P4 ;  /* 0x00000003040b7211 */ /* 0x000fe200020f0eff */
[----:B------:R-:W-:Y:S01]  /*2f760*/  FMUL R213, R247, R213 ;  /* 0x000000d5f7d57220 */ /* 0x000fe20000400000 */
[----:B------:R-:W-:Y:S01]  /*2f770*/  LEA R18, P4, R229, R2, 0x7 ;  /* 0x00000002e5127211 */ /* 0x000fe200078838ff */
[----:B------:R-:W-:Y:S02]  /*2f780*/  IMAD R4, R235, 0x204, RZ ;  /* 0x00000204eb047824 */ /* 0x000fe400078e02ff */
[C---:B------:R-:W-:Y:S01]  /*2f790*/  FMUL R216, R247.reuse, R216 ;  /* 0x000000d8f7d87220 */ /* 0x040fe20000400000 */
[C---:B------:R-:W-:Y:S01]  /*2f7a0*/  FMUL R217, R247.reuse, R217 ;  /* 0x000000d9f7d97220 */ /* 0x040fe20000400000 */
[C---:B------:R-:W-:Y:S01]  /*2f7b0*/  FMUL R220, R247.reuse, R220 ;  /* 0x000000dcf7dc7220 */ /* 0x040fe20000400000 */
[C---:B------:R-:W-:Y:S01]  /*2f7c0*/  FMUL R224, R247.reuse, R224 ;  /* 0x000000e0f7e07220 */ /* 0x040fe20000400000 */
[C---:B------:R-:W-:Y:S01]  /*2f7d0*/  FMUL R228, R247.reuse, R228 ;  /* 0x000000e4f7e47220 */ /* 0x040fe20000400000 */
[C---:B------:R-:W-:Y:S01]  /*2f7e0*/  FMUL R233, R247.reuse, R233 ;  /* 0x000000e9f7e97220 */ /* 0x040fe20000400000 */
[----:B------:R-:W-:Y:S01]  /*2f7f0*/  FMUL R234, R247, R234 ;  /* 0x000000eaf7ea7220 */ /* 0x000fe20000400000 */
[----:B-1----:R-:W-:Y:S01]  /*2f800*/  SHF.L.U32 R7, R225, 0x6, RZ ;  /* 0x00000006e1077819 */ /* 0x002fe200000006ff */
[----:B------:R-:W1:Y:S01]  /*2f810*/  LDC R221, c[0x0][0x278] ;  /* 0x00009e00ffdd7b82 */ /* 0x000e620000000800 */
[----:B------:R-:W-:-:S02]  /*2f820*/  SHF.L.U32 R6, R227, 0x7, RZ ;  /* 0x00000007e3067819 */ /* 0x000fc400000006ff */
[-C--:B------:R-:W-:Y:S02]  /*2f830*/  LEA.HI.X.SX32 R19, R7, R3.reuse, 0x1, P4 ;  /* 0x0000000307137211 */ /* 0x080fe400020f0eff */
[----:B------:R-:W-:Y:S01]  /*2f840*/  LEA.HI.X.SX32 R7, R6, R3, 0x1, P5 ;  /* 0x0000000306077211 */ /* 0x000fe200028f0eff */
[----:B------:R2:W-:Y:S01]  /*2f850*/  STL.64 [R1+0x340], R10 ;  /* 0x0003400a01007387 */ /* 0x0005e20000100a00 */
[-C--:B------:R-:W-:Y:S01]  /*2f860*/  IADD3 RZ, P5, R4, R2.reuse, RZ ;  /* 0x0000000204ff7210 */ /* 0x080fe20007fbe0ff */
[----:B------:R-:W3:Y:S02]  /*2f870*/  LDC R247, c[0x0][0x278] ;  /* 0x00009e00fff77b82 */ /* 0x000ee40000000800 */
[----:B------:R4:W-:Y:S01]  /*2f880*/  STL.64 [R1+0x240], R18 ;  /* 0x0002401201007387 */ /* 0x0009e20000100a00 */
[----:B------:R-:W-:Y:S01]  /*2f890*/  IADD3 RZ, P4, R5, R2, RZ ;  /* 0x0000000205ff7210 */ /* 0x000fe20007f9e0ff */
[----:B------:R-:W-:Y:S02]  /*2f8a0*/  IMAD R4, R248, 0x102, RZ ;  /* 0x00000102f8047824 */ /* 0x000fe400078e02ff */
[----:B------:R0:W-:Y:S01]  /*2f8b0*/  STL [R1+0x994], R7 ;  /* 0x0009940701007387 */ /* 0x0001e20000100800 */
[----:B------:R-:W-:Y:S01]  /*2f8c0*/  IMAD R6, R238, 0x82, RZ ;  /* 0x00000082ee067824 */ /* 0x000fe200078e02ff */
[----:B------:R-:W1:Y:S01]  /*2f8d0*/  LDC R229, c[0x0][0x278] ;  /* 0x00009e00ffe57b82 */ /* 0x000e620000000800 */
[----:B--2---:R-:W-:-:S07]  /*2f8e0*/  IMAD.SHL.U32 R10, R232, 0x100, RZ ;  /* 0x00000100e80a7824 */ /* 0x004fce00078e00ff */
[----:B----4-:R-:W2:Y:S01]  /*2f8f0*/  LDC R19, c[0x0][0x278] ;  /* 0x00009e00ff137b82 */ /* 0x010ea20000000800 */
[----:B0-----:R-:W-:Y:S01]  /*2f900*/  IMAD R7, R237, 0x101, RZ ;  /* 0x00000101ed077824 */ /* 0x001fe200078e02ff */
[----:B------:R-:W-:Y:S01]  /*2f910*/  LEA.HI.X.SX32 R5, R10, R3, 0x1, P6 ;  /* 0x000000030a057211 */ /* 0x000fe200030f0eff */
[----:B------:R-:W-:-:S03]  /*2f920*/  IMAD R10, R242, 0x81, RZ ;  /* 0x00000081f20a7824 */ /* 0x000fc600078e02ff */
[-C--:B------:R-:W-:Y:S01]  /*2f930*/  LEA.HI.X.SX32 R117, R7, R3.reuse, 0x1, P4 ;  /* 0x0000000307757211 */ /* 0x080fe200020f0eff */
[----:B------:R-:W-:Y:S01]  /*2f940*/  IMAD R11, R231, 0x206, RZ ;  /* 0x00000206e70b7824 */ /* 0x000fe200078e02ff */
[-C--:B------:R-:W-:Y:S01]  /*2f950*/  IADD3 R110, P4, R4, R2.reuse, RZ ;  /* 0x00000002046e7210 */ /* 0x080fe20007f9e0ff */
[----:B------:R-:W0:Y:S01]  /*2f960*/  LDC R232, c[0x0][0x278] ;  /* 0x00009e00ffe87b82 */ /* 0x000e220000000800 */
[----:B------:R-:W-:Y:S01]  /*2f970*/  IMAD R18, R236, 0x41, RZ ;  /* 0x00000041ec127824 */ /* 0x000fe200078e02ff */
[----:B------:R4:W-:Y:S01]  /*2f980*/  STL [R1+0xa0c], R5 ;  /* 0x000a0c0501007387 */ /* 0x0009e20000100800 */
[----:B------:R-:W-:Y:S02]  /*2f990*/  LEA.HI.X.SX32 R111, R10, R3, 0x1, P4 ;  /* 0x000000030a6f7211 */ /* 0x000fe400020f0eff */
[-C--:B------:R-:W-:Y:S02]  /*2f9a0*/  IADD3 R116, P4, R6, R2.reuse, RZ ;  /* 0x0000000206747210 */ /* 0x080fe40007f9e0ff */
[----:B------:R-:W-:Y:S01]  /*2f9b0*/  IADD3 RZ, P6, R11, R2, RZ ;  /* 0x000000020bff7210 */ /* 0x000fe20007fde0ff */
[----:B------:R-:W0:Y:S01]  /*2f9c0*/  LDC R231, c[0x0][0x278] ;  /* 0x00009e00ffe77b82 */ /* 0x000e220000000800 */
[----:B------:R-:W-:Y:S01]  /*2f9d0*/  IMAD R11, R240, 0x103, RZ ;  /* 0x00000103f00b7824 */ /* 0x000fe200078e02ff */
[----:B------:R3:W-:Y:S01]  /*2f9e0*/  STL [R1+0xa04], R117 ;  /* 0x000a047501007387 */ /* 0x0007e20000100800 */
[----:B----4-:R-:W-:-:S02]  /*2f9f0*/  IMAD R5, R14, 0x104, RZ ;  /* 0x000001040e057824 */ /* 0x010fc400078e02ff */
[----:B------:R-:W-:Y:S02]  /*2fa00*/  IMAD R14, R239, 0x20a, RZ ;  /* 0x0000020aef0e7824 */ /* 0x000fe400078e02ff */
[----:B------:R-:W-:Y:S01]  /*2fa10*/  IMAD R15, R249, 0x208, RZ ;  /* 0x00000208f90f7824 */ /* 0x000fe200078e02ff */
[-C--:B------:R-:W-:Y:S01]  /*2fa20*/  LEA.HI.X.SX32 R119, R4, R3.reuse, 0x1, P5 ;  /* 0x0000000304777211 */ /* 0x080fe200028f0eff */
[----:B------:R4:W-:Y:S01]  /*2fa30*/  STL.64 [R1+0x988], R110 ;  /* 0x0009886e01007387 */ /* 0x0009e20000100a00 */
[-C--:B------:R-:W-:Y:S01]  /*2fa40*/  LEA.HI.X.SX32 R11, R11, R3.reuse, 0x1, P6 ;  /* 0x000000030b0b7211 */ /* 0x080fe200030f0eff */
[----:B------:R-:W0:Y:S01]  /*2fa50*/  LDC R223, c[0x0][0x278] ;  /* 0x00009e00ffdf7b82 */ /* 0x000e220000000800 */
[----:B---3--:R-:W-:Y:S02]  /*2fa60*/  LEA.HI.X.SX32 R117, R18, R3, 0x1, P4 ;  /* 0x0000000312757211 */ /* 0x008fe400020f0eff */
[-C--:B------:R-:W-:Y:S02]  /*2fa70*/  IADD3 RZ, P4, R14, R2.reuse, RZ ;  /* 0x000000020eff7210 */ /* 0x080fe40007f9e0ff */
[----:B------:R-:W-:-:S03]  /*2fa80*/  IADD3 RZ, P6, R15, R2, RZ ;  /* 0x000000020fff7210 */ /* 0x000fc60007fde0ff */
[----:B------:R-:W3:Y:S01]  /*2fa90*/  LDC R18, c[0x0][0x278] ;  /* 0x00009e00ff127b82 */ /* 0x000ee20000000800 */
[----:B----4-:R-:W-:-:S04]  /*2faa0*/  IADD3 R110, P5, R5, R2, RZ ;  /* 0x00000002056e7210 */ /* 0x010fc80007fbe0ff */
[----:B------:R-:W-:-:S03]  /*2fab0*/  LEA.HI.X.SX32 R111, R6, R3, 0x1, P5 ;  /* 0x00000003066f7211 */ /* 0x000fc600028f0eff */
[----:B------:R-:W4:Y:S01]  /*2fac0*/  LDC R14, c[0x0][0x278] ;  /* 0x00009e00ff0e7b82 */ /* 0x000f220000000800 */
[----:B--2---:R-:W-:-:S07]  /*2fad0*/  IMAD R6, R19, 0x105, RZ ;  /* 0x0000010513067824 */ /* 0x004fce00078e02ff */
[----:B------:R-:W2:Y:S01]  /*2fae0*/  LDC R15, c[0x0][0x278] ;  /* 0x00009e00ff0f7b82 */ /* 0x000ea20000000800 */
[----:B------:R-:W-:-:S07]  /*2faf0*/  IMAD R7, R247, 0x20c, RZ ;  /* 0x0000020cf7077824 */ /* 0x000fce00078e02ff */
[----:B------:R-:W2:Y:S01]  /*2fb00*/  LDC R225, c[0x0][0x278] ;  /* 0x00009e00ffe17b82 */ /* 0x000ea20000000800 */
[----:B-1----:R-:W-:-:S07]  /*2fb10*/  IMAD R4, R221, 0x106, RZ ;  /* 0x00000106dd047824 */ /* 0x002fce00078e02ff */
[----:B------:R-:W1:Y:S01]  /*2fb20*/  LDC R19, c[0x0][0x278] ;  /* 0x00009e00ff137b82 */ /* 0x000e620000000800 */
[----:B------:R-:W-:Y:S01]  /*2fb30*/  STL [R1+0xa24], R119 ;  /* 0x000a247701007387 */ /* 0x000fe20000100800 */
[----:B------:R-:W-:-:S03]  /*2fb40*/  IADD3 RZ, P5, R7, R2, RZ ;  /* 0x0000000207ff7210 */ /* 0x000fc60007fbe0ff */
[----:B------:R3:W-:Y:S01]  /*2fb50*/  STL [R1+0xa1c], R11 ;  /* 0x000a1c0b01007387 */ /* 0x0007e20000100800 */
[----:B------:R-:W-:Y:S02]  /*2fb60*/  LEA.HI.X.SX32 R115, R5, R3, 0x1, P6 ;  /* 0x0000000305737211 */ /* 0x000fe400030f0eff */
[----:B------:R-:W1:Y:S01]  /*2fb70*/  LDC R221, c[0x0][0x278] ;  /* 0x00009e00ffdd7b82 */ /* 0x000e620000000800 */
[----:B------:R-:W-:Y:S01]  /*2fb80*/  STL.64 [R1+0x238], R116 ;  /* 0x0002387401007387 */ /* 0x000fe20000100a00 */
[----:B0-----:R-:W-:-:S03]  /*2fb90*/  IMAD R7, R232, 0x210, RZ ;  /* 0x00000210e8077824 */ /* 0x001fc600078e02ff */
[----:B------:R0:W-:Y:S01]  /*2fba0*/  STL.64 [R1+0x980], R110 ;  /* 0x0009806e01007387 */ /* 0x0001e20000100a00 */
[----:B---3--:R-:W-:Y:S02]  /*2fbb0*/  IMAD R11, R229, 0x83, RZ ;  /* 0x00000083e50b7824 */ /* 0x008fe400078e02ff */
[----:B------:R-:W3:Y:S01]  /*2fbc0*/  LDC R227, c[0x0][0x278] ;  /* 0x00009e00ffe37b82 */ /* 0x000ee20000000800 */
[----:B------:R-:W-:Y:S01]  /*2fbd0*/  IMAD R10, R231, 0x20e, RZ ;  /* 0x0000020ee70a7824 */ /* 0x000fe200078e02ff */
[----:B------:R-:W-:-:S06]  /*2fbe0*/  LEA.HI.X.SX32 R113, R6, R3, 0x1, P4 ;  /* 0x0000000306717211 */ /* 0x000fcc00020f0eff */
[----:B------:R-:W3:Y:S01]  /*2fbf0*/  LDC R232, c[0x0][0x278] ;  /* 0x00009e00ffe87b82 */ /* 0x000ee20000000800 */
[----:B0-----:R-:W-:-:S04]  /*2fc00*/  IADD3 R110, P6, R4, R2, RZ ;  /* 0x00000002046e7210 */ /* 0x001fc80007fde0ff */
[----:B------:R-:W-:-:S03]  /*2fc10*/  LEA.HI.X.SX32 R111, R11, R3, 0x1, P6 ;  /* 0x000000030b6f7211 */ /* 0x000fc600030f0eff */
[----:B------:R-:W0:Y:S01]  /*2fc20*/  LDC R229, c[0x0][0x278] ;  /* 0x00009e00ffe57b82 */ /* 0x000e220000000800 */
[-C--:B------:R-:W-:Y:S01]  /*2fc30*/  IADD3 RZ, P6, R7, R2.reuse, RZ ;  /* 0x0000000207ff7210 */ /* 0x080fe20007fde0ff */
[----:B------:R-:W-:Y:S01]  /*2fc40*/  IMAD R7, R18, 0x42, RZ ;  /* 0x0000004212077824 */ /* 0x000fe200078e02ff */
[----:B------:R-:W-:Y:S01]  /*2fc50*/  STL [R1+0xa34], R115 ;  /* 0x000a347301007387 */ /* 0x000fe20000100800 */
[----:B------:R-:W-:Y:S01]  /*2fc60*/  IADD3 RZ, P4, R10, R2, RZ ;  /* 0x000000020aff7210 */ /* 0x000fe20007f9e0ff */
[----:B----4-:R-:W-:Y:S01]  /*2fc70*/  IMAD R10, R14, 0x107, RZ ;  /* 0x000001070e0a7824 */ /* 0x010fe200078e02ff */
[----:B------:R-:W-:Y:S01]  /*2fc80*/  LEA.HI.X.SX32 R91, R4, R3, 0x1, P5 ;  /* 0x00000003045b7211 */ /* 0x000fe200028f0eff */
[----:B------:R-:W-:Y:S01]  /*2fc90*/  STL [R1+0xa2c], R113 ;  /* 0x000a2c7101007387 */ /* 0x000fe20000100800 */
[----:B------:R-:W4:Y:S01]  /*2fca0*/  LDC R231, c[0x0][0x278] ;  /* 0x00009e00ffe77b82 */ /* 0x000f220000000800 */
[----:B--2---:R-:W-:Y:S02]  /*2fcb0*/  IMAD R11, R15, 0x21, RZ ;  /* 0x000000210f0b7824 */ /* 0x004fe400078e02ff */
[----:B------:R2:W-:Y:S01]  /*2fcc0*/  STL.64 [R1+0x978], R110 ;  /* 0x0009786e01007387 */ /* 0x0005e20000100a00 */
[----:B------:R-:W-:-:S02]  /*2fcd0*/  IMAD R6, R223, 0x84, RZ ;  /* 0x00000084df067824 */ /* 0x000fc400078e02ff */
[----:B------:R-:W-:Y:S02]  /*2fce0*/  IMAD R5, R225, 0x108, RZ ;  /* 0x00000108e1057824 */ /* 0x000fe400078e02ff */
[----:B------:R-:W0:Y:S01]  /*2fcf0*/  LDC R237, c[0x0][0x278] ;  /* 0x00009e00ffed7b82 */ /* 0x000e220000000800 */
[----:B-1----:R-:W-:Y:S01]  /*2fd00*/  IMAD R14, R19, 0x214, RZ ;  /* 0x00000214130e7824 */ /* 0x002fe200078e02ff */
[----:B------:R-:W-:Y:S02]  /*2fd10*/  LEA.HI.X.SX32 R19, R10, R3, 0x1, P4 ;  /* 0x000000030a137211 */ /* 0x000fe400020f0eff */
[----:B--2---:R-:W-:-:S04]  /*2fd20*/  IADD3 R110, P5, R7, R2, RZ ;  /* 0x00000002076e7210 */ /* 0x004fc80007fbe0ff */
[----:B------:R-:W1:Y:S01]  /*2fd30*/  LDC R236, c[0x0][0x278] ;  /* 0x00009e00ffec7b82 */ /* 0x000e620000000800 */
[-C--:B------:R-:W-:Y:S02]  /*2fd40*/  IADD3 R90, P4, R6, R2.reuse, RZ ;  /* 0x00000002065a7210 */ /* 0x080fe40007f9e0ff */
[----:B------:R-:W-:Y:S02]  /*2fd50*/  LEA.HI.X.SX32 R111, R11, R3, 0x1, P5 ;  /* 0x000000030b6f7211 */ /* 0x000fe400028f0eff */
[----:B------:R-:W-:-:S03]  /*2fd60*/  IADD3 R18, P5, R5, R2, RZ ;  /* 0x0000000205127210 */ /* 0x000fc60007fbe0ff */
[----:B------:R-:W2:Y:S01]  /*2fd70*/  LDC R240, c[0x0][0x278] ;  /* 0x00009e00fff07b82 */ /* 0x000ea20000000800 */
[----:B------:R3:W-:Y:S01]  /*2fd80*/  STL [R1+0xa4c], R91 ;  /* 0x000a4c5b01007387 */ /* 0x0007e20000100800 */
[----:B------:R-:W-:-:S03]  /*2fd90*/  IMAD R4, R221, 0x216, RZ ;  /* 0x00000216dd047824 */ /* 0x000fc600078e02ff */
[----:B------:R4:W-:Y:S03]  /*2fda0*/  STL [R1+0xa44], R19 ;  /* 0x000a441301007387 */ /* 0x0009e60000100800 */
[----:B------:R-:W2:Y:S01]  /*2fdb0*/  LDC R235, c[0x0][0x278] ;  /* 0x00009e00ffeb7b82 */ /* 0x000ea20000000800 */
[-C--:B---3--:R-:W-:Y:S02]  /*2fdc0*/  LEA.HI.X.SX32 R91, R7, R3.reuse, 0x1, P4 ;  /* 0x00000003075b7211 */ /* 0x088fe400020f0eff */
[----:B------:R-:W-:-:S05]  /*2fdd0*/  LEA.HI.X.SX32 R7, R5, R3, 0x1, P6 ;  /* 0x0000000305077211 */ /* 0x000fca00030f0eff */
[----:B------:R-:W3:Y:S01]  /*2fde0*/  LDC R239, c[0x0][0x278] ;  /* 0x00009e00ffef7b82 */ /* 0x000ee20000000800 */
[----:B----4-:R-:W-:Y:S01]  /*2fdf0*/  LEA.HI.X.SX32 R19, R6, R3, 0x1, P5 ;  /* 0x0000000306137211 */ /* 0x010fe200028f0eff */
[----:B------:R-:W-:Y:S01]  /*2fe00*/  IMAD R15, R227, 0x212, RZ ;  /* 0x00000212e30f7824 */ /* 0x000fe200078e02ff */
[----:B------:R-:W-:Y:S01]  /*2fe10*/  STL.64 [R1+0x338], R110 ;  /* 0x0003386e01007387 */ /* 0x000fe20000100a00 */
[----:B------:R-:W-:-:S03]  /*2fe20*/  IADD3 RZ, P6, R4, R2, RZ ;  /* 0x0000000204ff7210 */ /* 0x000fc60007fde0ff */
[----:B------:R-:W-:Y:S01]  /*2fe30*/  STL.64 [R1+0x230], R90 ;  /* 0x0002305a01007387 */ /* 0x000fe20000100a00 */
[----:B------:R-:W4:Y:S03]  /*2fe40*/  LDC R238, c[0x0][0x278] ;  /* 0x00009e00ffee7b82 */ /* 0x000f260000000800 */
[----:B------:R-:W-:Y:S01]  /*2fe50*/  STL.64 [R1+0x970], R18 ;  /* 0x0009701201007387 */ /* 0x000fe20000100a00 */
[----:B------:R-:W-:Y:S01]  /*2fe60*/  IADD3 RZ, P4, R15, R2, RZ ;  /* 0x000000020fff7210 */ /* 0x000fe20007f9e0ff */
[----:B------:R-:W-:Y:S02]  /*2fe70*/  IMAD R4, R232, 0x10a, RZ ;  /* 0x0000010ae8047824 */ /* 0x000fe400078e02ff */
[----:B------:R1:W-:Y:S01]  /*2fe80*/  STL [R1+0xa5c], R7 ;  /* 0x000a5c0701007387 */ /* 0x0003e20000100800 */
[----:B------:R-:W-:Y:S01]  /*2fe90*/  IMAD R10, R231, 0x85, RZ ;  /* 0x00000085e70a7824 */ /* 0x000fe200078e02ff */
[----:B------:R-:W4:Y:S01]  /*2fea0*/  LDC R247, c[0x0][0x278] ;  /* 0x00009e00fff77b82 */ /* 0x000f220000000800 */
[----:B0-----:R-:W-:-:S02]  /*2feb0*/  IMAD R6, R237, 0x86, RZ ;  /* 0x00000086ed067824 */ /* 0x001fc400078e02ff */
[----:B-1----:R-:W-:Y:S01]  /*2fec0*/  IMAD R7, R229, 0x109, RZ ;  /* 0x00000109e5077824 */ /* 0x002fe200078e02ff */
[----:B------:R-:W-:-:S04]  /*2fed0*/  IADD3 RZ, P5, R14, R2, RZ ;  /* 0x000000020eff7210 */ /* 0x000fc80007fbe0ff */
[----:B------:R-:W0:Y:S01]  /*2fee0*/  LDC R227, c[0x0][0x278] ;  /* 0x00009e00ffe37b82 */ /* 0x000e220000000800 */
[----:B------:R-:W-:Y:S02]  /*2fef0*/  LEA.HI.X.SX32 R107, R7, R3, 0x1, P4 ;  /* 0x00000003076b7211 */ /* 0x000fe400020f0eff */
[----:B------:R-:W-:Y:S01]  /*2ff00*/  IADD3 R90, P4, R4, R2, RZ ;  /* 0x00000002045a7210 */ /* 0x000fe20007f9e0ff */
[----:B------:R-:W-:-:S04]  /*2ff10*/  IMAD R18, R236, 0x43, RZ ;  /* 0x00000043ec127824 */ /* 0x000fc800078e02ff */
[----:B------:R-:W1:Y:S01]  /*2ff20*/  LDC R248, c[0x0][0x278] ;  /* 0x00009e00fff87b82 */ /* 0x000e620000000800 */
[----:B------:R-:W-:Y:S01]  /*2ff30*/  LEA.HI.X.SX32 R91, R10, R3, 0x1, P4 ;  /* 0x000000030a5b7211 */ /* 0x000fe200020f0eff */
[----:B--2---:R-:W-:Y:S01]  /*2ff40*/  IMAD R14, R240, 0x21a, RZ ;  /* 0x0000021af00e7824 */ /* 0x004fe200078e02ff */
[----:B------:R-:W-:Y:S01]  /*2ff50*/  IADD3 R106, P4, R6, R2, RZ ;  /* 0x00000002066a7210 */ /* 0x000fe20007f9e0ff */
[----:B------:R-:W-:Y:S01]  /*2ff60*/  IMAD R11, R235, 0x10b, RZ ;  /* 0x0000010beb0b7824 */ /* 0x000fe200078e02ff */
[----:B------:R2:W-:Y:S03]  /*2ff70*/  STL [R1+0xa54], R107 ;  /* 0x000a546b01007387 */ /* 0x0005e60000100800 */
[----:B------:R-:W1:Y:S01]  /*2ff80*/  LDC R242, c[0x0][0x278] ;  /* 0x00009e00fff27b82 */ /* 0x000e620000000800 */
[----:B---3--:R-:W-:-:S07]  /*2ff90*/  IMAD R15, R239, 0x218, RZ ;  /* 0x00000218ef0f7824 */ /* 0x008fce00078e02ff */
[----:B------:R-:W3:Y:S01]  /*2ffa0*/  LDC R249, c[0x0][0x278] ;  /* 0x00009e00fff97b82 */ /* 0x000ee20000000800 */
[-C--:B--2---:R-:W-:Y:S02]  /*2ffb0*/  LEA.HI.X.SX32 R107, R18, R3.reuse, 0x1, P4 ;  /* 0x00000003126b7211 */ /* 0x084fe400020f0eff */
[----:B------:R-:W-:Y:S02]  /*2ffc0*/  IADD3 RZ, P4, R14, R2, RZ ;  /* 0x000000020eff7210 */ /* 0x000fe40007f9e0ff */
[----:B------:R-:W-:-:S03]  /*2ffd0*/  LEA.HI.X.SX32 R11, R11, R3, 0x1, P6 ;  /* 0x000000030b0b7211 */ /* 0x000fc600030f0eff */
[----:B------:R-:W2:Y:S01]  /*2ffe0*/  LDC R14, c[0x0][0x278] ;  /* 0x00009e00ff0e7b82 */ /* 0x000ea20000000800 */
[----:B------:R-:W-:Y:S01]  /*2fff0*/  IADD3 RZ, P6, R15, R2, RZ ;  /* 0x000000020fff7210 */ /* 0x000fe20007fde0ff */
[----:B----4-:R-:W-:-:S06]  /*30000*/  IMAD R5, R238, 0x10c, RZ ;  /* 0x0000010cee057824 */ /* 0x010fcc00078e02ff */
[----:B------:R-:W4:Y:S01]  /*30010*/  LDC R18, c[0x0][0x278] ;  /* 0x00009e00ff127b82 */ /* 0x000f220000000800 */
[----:B------:R-:W-:-:S07]  /*30020*/  LEA.HI.X.SX32 R109, R4, R3, 0x1, P5 ;  /* 0x00000003046d7211 */ /* 0x000fce00028f0eff */
[----:B------:R-:W2:Y:S01]  /*30030*/  LDC R19, c[0x0][0x278] ;  /* 0x00009e00ff137b82 */ /* 0x000ea20000000800 */
[----:B------:R0:W-:Y:S07]  /*30040*/  STL.64 [R1+0x968], R90 ;  /* 0x0009685a01007387 */ /* 0x0001ee0000100a00 */
[----:B------:R-:W2:Y:S08]  /*30050*/  LDC R250, c[0x0][0x278] ;  /* 0x00009e00fffa7b82 */ /* 0x000eb00000000800 */
[----:B------:R-:W2:Y:S01]  /*30060*/  LDC R15, c[0x0][0x278] ;  /* 0x00009e00ff0f7b82 */ /* 0x000ea20000000800 */
[----:B0-----:R-:W-:Y:S01]  /*30070*/  IADD3 R90, P5, R5, R2, RZ ;  /* 0x00000002055a7210 */ /* 0x001fe20007fbe0ff */
[----:B------:R-:W-:Y:S01]  /*30080*/  IMAD R4, R247, 0x10e, RZ ;  /* 0x0000010ef7047824 */ /* 0x000fe200078e02ff */
[----:B------:R-:W-:Y:S02]  /*30090*/  STL [R1+0xa3c], R109 ;  /* 0x000a3c6d01007387 */ /* 0x000fe40000100800 */
[----:B------:R-:W-:-:S03]  /*300a0*/  LEA.HI.X.SX32 R91, R6, R3, 0x1, P5 ;  /* 0x00000003065b7211 */ /* 0x000fc600028f0eff */
[----:B------:R-:W0:Y:S01]  /*300b0*/  LDC R221, c[0x0][0x278] ;  /* 0x00009e00ffdd7b82 */ /* 0x000e220000000800 */
[----:B------:R1:W-:Y:S01]  /*300c0*/  STL [R1+0xa14], R11 ;  /* 0x000a140b01007387 */ /* 0x0003e20000100800 */
[----:B------:R-:W-:-:S06]  /*300d0*/  IMAD R6, R227, 0x10d, RZ ;  /* 0x0000010de3067824 */ /* 0x000fcc00078e02ff */
[----:B------:R-:W0:Y:S01]  /*300e0*/  LDC R223, c[0x0][0x278] ;  /* 0x00009e00ffdf7b82 */ /* 0x000e220000000800 */
[----:B------:R-:W-:Y:S01]  /*300f0*/  STL.64 [R1+0x228], R106 ;  /* 0x0002286a01007387 */ /* 0x000fe20000100a00 */
[-C--:B------:R-:W-:Y:S01]  /*30100*/  LEA.HI.X.SX32 R105, R5, R3.reuse, 0x1, P6 ;  /* 0x0000000305697211 */ /* 0x080fe200030f0eff */
[----:B-1----:R-:W-:Y:S02]  /*30110*/  IMAD R11, R248, 0x87, RZ ;  /* 0x00000087f80b7824 */ /* 0x002fe400078e02ff */
[----:B------:R1:W-:Y:S01]  /*30120*/  STL.64 [R1+0x960], R90 ;  /* 0x0009605a01007387 */ /* 0x0003e20000100a00 */
[----:B------:R-:W-:Y:S02]  /*30130*/  IMAD R7, R242, 0x21c, RZ ;  /* 0x0000021cf2077824 */ /* 0x000fe400078e02ff */
[----:B---3--:R-:W-:Y:S01]  /*30140*/  IMAD R10, R249, 0x21e, RZ ;  /* 0x0000021ef90a7824 */ /* 0x008fe200078e02ff */
[----:B------:R-:W-:Y:S01]  /*30150*/  LEA.HI.X.SX32 R103, R6, R3, 0x1, P4 ;  /* 0x0000000306677211 */ /* 0x000fe200020f0eff */
[----:B------:R-:W3:Y:S01]  /*30160*/  LDC R229, c[0x0][0x278] ;  /* 0x00009e00ffe57b82 */ /* 0x000ee20000000800 */
[-C--:B------:R-:W-:Y:S01]  /*30170*/  IADD3 RZ, P5, R7, R2.reuse, RZ ;  /* 0x0000000207ff7210 */ /* 0x080fe20007fbe0ff */
[----:B----4-:R-:W-:Y:S01]  /*30180*/  IMAD R5, R18, 0x22, RZ ;  /* 0x0000002212057824 */ /* 0x010fe200078e02ff */
[----:B-1----:R-:W-:-:S05]  /*30190*/  IADD3 R90, P6, R4, R2, RZ ;  /* 0x00000002045a7210 */ /* 0x002fca0007fde0ff */
[----:B------:R-:W1:Y:S01]  /*301a0*/  LDC R225, c[0x0][0x278] ;  /* 0x00009e00ffe17b82 */ /* 0x000e620000000800 */
[-C--:B------:R-:W-:Y:S02]  /*301b0*/  IADD3 RZ, P4, R10, R2.reuse, RZ ;  /* 0x000000020aff7210 */ /* 0x080fe40007f9e0ff */
[-C--:B------:R-:W-:Y:S01]  /*301c0*/  LEA.HI.X.SX32 R91, R11, R3.reuse, 0x1, P6 ;  /* 0x000000030b5b7211 */ /* 0x080fe200030f0eff */
[----:B--2---:R-:W-:Y:S01]  /*301d0*/  IMAD R11, R14, 0x10f, RZ ;  /* 0x0000010f0e0b7824 */ /* 0x004fe200078e02ff */
[----:B------:R-:W-:Y:S01]  /*301e0*/  STL [R1+0x9ec], R105 ;  /* 0x0009ec6901007387 */ /* 0x000fe20000100800 */
[----:B------:R-:W-:Y:S01]  /*301f0*/  IMAD R10, R19, 0x44, RZ ;  /* 0x00000044130a7824 */ /* 0x000fe200078e02ff */
[-C--:B------:R-:W-:Y:S01]  /*30200*/  LEA.HI.X.SX32 R19, R4, R3.reuse, 0x1, P5 ;  /* 0x0000000304137211 */ /* 0x080fe200028f0eff */
[----:B------:R-:W2:Y:S01]  /*30210*/  LDC R231, c[0x0][0x278] ;  /* 0x00009e00ffe77b82 */ /* 0x000ea20000000800 */
[----:B------:R-:W-:Y:S01]  /*30220*/  STL [R1+0x9cc], R103 ;  /* 0x0009cc6701007387 */ /* 0x000fe20000100800 */
[----:B------:R-:W-:Y:S01]  /*30230*/  IMAD R7, R250, 0x220, RZ ;  /* 0x00000220fa077824 */ /* 0x000fe200078e02ff */
[----:B------:R-:W-:Y:S01]  /*30240*/  LEA.HI.X.SX32 R101, R11, R3, 0x1, P4 ;  /* 0x000000030b657211 */ /* 0x000fe200020f0eff */
[----:B------:R-:W-:Y:S01]  /*30250*/  IMAD R14, R15, 0x11, RZ ;  /* 0x000000110f0e7824 */ /* 0x000fe200078e02ff */
[----:B------:R4:W-:Y:S01]  /*30260*/  STL.64 [R1+0x958], R90 ;  /* 0x0009585a01007387 */ /* 0x0009e20000100a00 */
[----:B------:R-:W-:-:S02]  /*30270*/  IADD3 R18, P4, R10, R2, RZ ;  /* 0x000000020a127210 */ /* 0x000fc40007f9e0ff */
[----:B------:R-:W2:Y:S01]  /*30280*/  LDC R235, c[0x0][0x278] ;  /* 0x00009e00ffeb7b82 */ /* 0x000ea20000000800 */
[----:B------:R-:W-:Y:S01]  /*30290*/  IADD3 RZ, P6, R7, R2, RZ ;  /* 0x0000000207ff7210 */ /* 0x000fe20007fde0ff */
[----:B------:R4:W-:Y:S01]  /*302a0*/  STL [R1+0x5c4], R19 ;  /* 0x0005c41301007387 */ /* 0x0009e20000100800 */
[----:B0-----:R-:W-:-:S05]  /*302b0*/  IMAD R7, R221, 0x88, RZ ;  /* 0x00000088dd077824 */ /* 0x001fca00078e02ff */
[----:B------:R-:W0:Y:S01]  /*302c0*/  LDC R227, c[0x0][0x278] ;  /* 0x00009e00ffe37b82 */ /* 0x000e220000000800 */
[----:B----4-:R-:W-:Y:S01]  /*302d0*/  IADD3 R90, P5, R5, R2, RZ ;  /* 0x00000002055a7210 */ /* 0x010fe20007fbe0ff */
[----:B------:R-:W-:Y:S01]  /*302e0*/  IMAD R6, R223, 0x110, RZ ;  /* 0x00000110df067824 */ /* 0x000fe200078e02ff */
[-C--:B------:R-:W-:Y:S02]  /*302f0*/  LEA.HI.X.SX32 R19, R5, R3.reuse, 0x1, P4 ;  /* 0x0000000305137211 */ /* 0x080fe400020f0eff */
[----:B------:R-:W-:-:S03]  /*30300*/  LEA.HI.X.SX32 R91, R14, R3, 0x1, P5 ;  /* 0x000000030e5b7211 */ /* 0x000fc600028f0eff */
[----:B------:R-:W4:Y:S01]  /*30310*/  LDC R232, c[0x0][0x278] ;  /* 0x00009e00ffe87b82 */ /* 0x000f220000000800 */
[----:B------:R-:W-:Y:S07]  /*30320*/  STL [R1+0x5bc], R101 ;  /* 0x0005bc6501007387 */ /* 0x000fee0000100800 */
[----:B------:R-:W4:Y:S01]  /*30330*/  LDC R238, c[0x0][0x278] ;  /* 0x00009e00ffee7b82 */ /* 0x000f220000000800 */
[----:B------:R3:W-:Y:S04]  /*30340*/  STL.64 [R1+0x3b8], R90 ;  /* 0x0003b85a01007387 */ /* 0x0007e80000100a00 */
[----:B------:R1:W-:Y:S03]  /*30350*/  STL.64 [R1+0x330], R18 ;  /* 0x0003301201007387 */ /* 0x0003e60000100a00 */
[----:B------:R-:W4:Y:S01]  /*30360*/  LDC R237, c[0x0][0x278] ;  /* 0x00009e00ffed7b82 */ /* 0x000f220000000800 */
[----:B---3--:R-:W-:-:S07]  /*30370*/  IADD3 R90, P5, R7, R2, RZ ;  /* 0x00000002075a7210 */ /* 0x008fce0007fbe0ff */
[----:B------:R-:W3:Y:S01]  /*30380*/  LDC R236, c[0x0][0x278] ;  /* 0x00009e00ffec7b82 */ /* 0x000ee20000000800 */
[----:B-1----:R-:W-:Y:S02]  /*30390*/  IADD3 R18, P4, R6, R2, RZ ;  /* 0x0000000206127210 */ /* 0x002fe40007f9e0ff */
[----:B------:R-:W-:-:S05]  /*303a0*/  LEA.HI.X.SX32 R91, R10, R3, 0x1, P5 ;  /* 0x000000030a5b7211 */ /* 0x000fca00028f0eff */
[----:B------:R-:W1:Y:S01]  /*303b0*/  LDC R247, c[0x0][0x278] ;  /* 0x00009e00fff77b82 */ /* 0x000e620000000800 */
[-C--:B------:R-:W-:Y:S01]  /*303c0*/  LEA.HI.X.SX32 R19, R7, R3.reuse, 0x1, P4 ;  /* 0x0000000307137211 */ /* 0x080fe200020f0eff */
[----:B------:R-:W-:Y:S01]  /*303d0*/  IMAD R4, R229, 0x226, RZ ;  /* 0x00000226e5047824 */ /* 0x000fe200078e02ff */
[----:B------:R-:W-:-:S05]  /*303e0*/  LEA.HI.X.SX32 R7, R6, R3, 0x1, P6 ;  /* 0x0000000306077211 */ /* 0x000fca00030f0eff */
[----:B------:R-:W3:Y:S01]  /*303f0*/  LDC R240, c[0x0][0x278] ;  /* 0x00009e00fff07b82 */ /* 0x000ee20000000800 */
[----:B------:R-:W-:Y:S01]  /*30400*/  IMAD R15, R225, 0x222, RZ ;  /* 0x00000222e10f7824 */ /* 0x000fe200078e02ff */
[----:B------:R-:W-:Y:S01]  /*30410*/  STL.64 [R1+0x220], R90 ;  /* 0x0002205a01007387 */ /* 0x000fe20000100a00 */
[----:B------:R-:W-:-:S05]  /*30420*/  IADD3 RZ, P6, R4, R2, RZ ;  /* 0x0000000204ff7210 */ /* 0x000fca0007fde0ff */
[----:B------:R-:W3:Y:S01]  /*30430*/  LDC R239, c[0x0][0x278] ;  /* 0x00009e00ffef7b82 */ /* 0x000ee20000000800 */
[----:B------:R-:W-:Y:S01]  /*30440*/  STL.64 [R1+0x950], R18 ;  /* 0x0009501201007387 */ /* 0x000fe20000100a00 */
[----:B------:R-:W-:Y:S01]  /*30450*/  IADD3 RZ, P5, R15, R2, RZ ;  /* 0x000000020fff7210 */ /* 0x000fe20007fbe0ff */
[----:B--2---:R-:W-:Y:S02]  /*30460*/  IMAD R4, R235, 0x112, RZ ;  /* 0x00000112eb047824 */ /* 0x004fe400078e02ff */
[----:B------:R2:W-:Y:S01]  /*30470*/  STL [R1+0x5b4], R7 ;  /* 0x0005b40701007387 */ /* 0x0005e20000100800 */
[----:B0-----:R-:W-:Y:S02]  /*30480*/  IMAD R11, R227, 0x224, RZ ;  /* 0x00000224e30b7824 */ /* 0x001fe400078e02ff */
[----:B------:R-:W0:Y:S01]  /*30490*/  LDC R249, c[0x0][0x278] ;  /* 0x00009e00fff97b82 */ /* 0x000e220000000800 */
[----:B----4-:R-:W-:Y:S02]  /*304a0*/  IMAD R10, R232, 0x89, RZ ;  /* 0x00000089e80a7824 */ /* 0x010fe400078e02ff */
[----:B--2---:R-:W-:-:S05]  /*304b0*/  IMAD R7, R231, 0x111, RZ ;  /* 0x00000111e7077824 */ /* 0x004fca00078e02ff */
[----:B------:R-:W2:Y:S01]  /*304c0*/  LDC R227, c[0x0][0x278] ;  /* 0x00009e00ffe37b82 */ /* 0x000ea20000000800 */
[----:B------:R-:W-:Y:S01]  /*304d0*/  IMAD R6, R238, 0x8a, RZ ;  /* 0x0000008aee067824 */ /* 0x000fe200078e02ff */
[----:B------:R-:W-:Y:S02]  /*304e0*/  LEA.HI.X.SX32 R97, R7, R3, 0x1, P5 ;  /* 0x0000000307617211 */ /* 0x000fe400028f0eff */
[----:B------:R-:W-:Y:S01]  /*304f0*/  IADD3 R90, P5, R4, R2, RZ ;  /* 0x00000002045a7210 */ /* 0x000fe20007fbe0ff */
[----:B------:R-:W-:-:S03]  /*30500*/  IMAD R18, R237, 0x45, RZ ;  /* 0x00000045ed127824 */ /* 0x000fc600078e02ff */
[----:B------:R-:W4:Y:S01]  /*30510*/  LDC R229, c[0x0][0x278] ;  /* 0x00009e00ffe57b82 */ /* 0x000f220000000800 */
[----:B------:R-:W-:Y:S02]  /*30520*/  LEA.HI.X.SX32 R91, R10, R3, 0x1, P5 ;  /* 0x000000030a5b7211 */ /* 0x000fe400028f0eff */
[-C--:B------:R-:W-:Y:S01]  /*30530*/  IADD3 R96, P5, R6, R2.reuse, RZ ;  /* 0x0000000206607210 */ /* 0x080fe20007fbe0ff */
[----:B-1----:R-:W-:Y:S01]  /*30540*/  IMAD R14, R247, 0x22a, RZ ;  /* 0x0000022af70e7824 */ /* 0x002fe200078e02ff */
[----:B------:R-:W-:-:S03]  /*30550*/  IADD3 RZ, P4, R11, R2, RZ ;  /* 0x000000020bff7210 */ /* 0x000fc60007f9e0ff */
[----:B------:R-:W1:Y:S01]  /*30560*/  LDC R248, c[0x0][0x278] ;  /* 0x00009e00fff87b82 */ /* 0x000e620000000800 */
[----:B---3--:R-:W-:Y:S01]  /*30570*/  IMAD R11, R236, 0x113, RZ ;  /* 0x00000113ec0b7824 */ /* 0x008fe200078e02ff */
[----:B------:R3:W-:Y:S01]  /*30580*/  STL [R1+0x5ac], R97 ;  /* 0x0005ac6101007387 */ /* 0x0007e20000100800 */
[----:B------:R-:W-:-:S05]  /*30590*/  IMAD R15, R240, 0x228, RZ ;  /* 0x00000228f00f7824 */ /* 0x000fca00078e02ff */
[----:B------:R-:W4:Y:S01]  /*305a0*/  LDC R225, c[0x0][0x278] ;  /* 0x00009e00ffe17b82 */ /* 0x000f220000000800 */
[-C--:B------:R-:W-:Y:S02]  /*305b0*/  LEA.HI.X.SX32 R11, R11, R3.reuse, 0x1, P6 ;  /* 0x000000030b0b7211 */ /* 0x080fe400030f0eff */
[----:B---3--:R-:W-:-:S05]  /*305c0*/  LEA.HI.X.SX32 R97, R18, R3, 0x1, P5 ;  /* 0x0000000312617211 */ /* 0x008fca00028f0eff */
[----:B------:R-:W3:Y:S01]  /*305d0*/  LDC R242, c[0x0][0x278] ;  /* 0x00009e00fff27b82 */ /* 0x000ee20000000800 */
[-C--:B------:R-:W-:Y:S01]  /*305e0*/  IADD3 RZ, P5, R14, R2.reuse, RZ ;  /* 0x000000020eff7210 */ /* 0x080fe20007fbe0ff */
[----:B------:R-:W-:Y:S01]  /*305f0*/  IMAD R5, R239, 0x114, RZ ;  /* 0x00000114ef057824 */ /* 0x000fe200078e02ff */
[----:B------:R-:W-:-:S05]  /*30600*/  IADD3 RZ, P6, R15, R2, RZ ;  /* 0x000000020fff7210 */ /* 0x000fca0007fde0ff */
[----:B------:R-:W3:Y:S01]  /*30610*/  LDC R18, c[0x0][0x278] ;  /* 0x00009e00ff127b82 */ /* 0x000ee20000000800 */
[----:B------:R-:W-:Y:S01]  /*30620*/  LEA.HI.X.SX32 R99, R4, R3, 0x1, P4 ;  /* 0x0000000304637211 */ /* 0x000fe200020f0eff */
[----:B------:R0:W-:Y:S06]  /*30630*/  STL.64 [R1+0x948], R90 ;  /* 0x0009485a01007387 */ /* 0x0001ec0000100a00 */
[----:B------:R-:W3:Y:S08]  /*30640*/  LDC R14, c[0x0][0x278] ;  /* 0x00009e00ff0e7b82 */ /* 0x000ef00000000800 */
[----:B------:R-:W3:Y:S01]  /*30650*/  LDC R15, c[0x0][0x278] ;  /* 0x00009e00ff0f7b82 */ /* 0x000ee20000000800 */
[----:B0-----:R-:W-:Y:S01]  /*30660*/  IADD3 R90, P4, R5, R2, RZ ;  /* 0x00000002055a7210 */ /* 0x001fe20007f9e0ff */
[----:B------:R-:W-:-:S06]  /*30670*/  IMAD R7, R249, 0x22c, RZ ;  /* 0x0000022cf9077824 */ /* 0x000fcc00078e02ff */
[----:B------:R-:W0:Y:S01]  /*30680*/  LDC R19, c[0x0][0x278] ;  /* 0x00009e00ff137b82 */ /* 0x000e220000000800 */
[-C--:B------:R-:W-:Y:S01]  /*30690*/  LEA.HI.X.SX32 R91, R6, R3.reuse, 0x1, P4 ;  /* 0x00000003065b7211 */ /* 0x080fe200020f0eff */
[----:B--2---:R-:W-:Y:S01]  /*306a0*/  IMAD R4, R227, 0x116, RZ ;  /* 0x00000116e3047824 */ /* 0x004fe200078e02ff */
[----:B------:R-:W-:Y:S05]  /*306b0*/  STL [R1+0x5a4], R99 ;  /* 0x0005a46301007387 */ /* 0x000fea0000100800 */
[----:B------:R-:W2:Y:S01]  /*306c0*/  LDC R221, c[0x0][0x278] ;  /* 0x00009e00ffdd7b82 */ /* 0x000ea20000000800 */
[----:B------:R3:W-:Y:S01]  /*306d0*/  STL [R1+0x59c], R11 ;  /* 0x00059c0b01007387 */ /* 0x0007e20000100800 */
[----:B------:R-:W-:Y:S01]  /*306e0*/  IADD3 RZ, P4, R7, R2, RZ ;  /* 0x0000000207ff7210 */ /* 0x000fe20007f9e0ff */
[----:B-1----:R-:W-:Y:S01]  /*306f0*/  IMAD R7, R248, 0x230, RZ ;  /* 0x00000230f8077824 */ /* 0x002fe200078e02ff */
[----:B------:R-:W-:Y:S01]  /*30700*/  LEA.HI.X.SX32 R95, R5, R3, 0x1, P6 ;  /* 0x00000003055f7211 */ /* 0x000fe200030f0eff */
[----:B------:R-:W-:Y:S01]  /*30710*/  STL.64 [R1+0x218], R96 ;  /* 0x0002186001007387 */ /* 0x000fe20000100a00 */
[----:B----4-:R-:W-:-:S02]  /*30720*/  IMAD R6, R225, 0x115, RZ ;  /* 0x00000115e1067824 */ /* 0x010fc400078e02ff */
[----:B---3--:R-:W-:Y:S01]  /*30730*/  IMAD R10, R242, 0x22e, RZ ;  /* 0x0000022ef20a7824 */ /* 0x008fe200078e02ff */
[----:B------:R1:W-:Y:S01]  /*30740*/  STL.64 [R1+0x940], R90 ;  /* 0x0009405a01007387 */ /* 0x0003e20000100a00 */
[----:B------:R-:W3:Y:S01]  /*30750*/  LDC R227, c[0x0][0x278] ;  /* 0x00009e00ffe37b82 */ /* 0x000ee20000000800 */
[----:B------:R-:W-:Y:S01]  /*30760*/  IMAD R11, R229, 0x8b, RZ ;  /* 0x0000008be50b7824 */ /* 0x000fe200078e02ff */
[----:B------:R-:W-:-:S06]  /*30770*/  LEA.HI.X.SX32 R93, R6, R3, 0x1, P5 ;  /* 0x00000003065d7211 */ /* 0x000fcc00028f0eff */
[----:B------:R-:W4:Y:S01]  /*30780*/  LDC R223, c[0x0][0x278] ;  /* 0x00009e00ffdf7b82 */ /* 0x000f220000000800 */
[----:B-1----:R-:W-:-:S04]  /*30790*/  IADD3 R90, P6, R4, R2, RZ ;  /* 0x00000002045a7210 */ /* 0x002fc80007fde0ff */
[----:B------:R-:W-:-:S03]  /*307a0*/  LEA.HI.X.SX32 R91, R11, R3, 0x1, P6 ;  /* 0x000000030b5b7211 */ /* 0x000fc600030f0eff */
[----:B------:R-:W1:Y:S01]  /*307b0*/  LDC R229, c[0x0][0x278] ;  /* 0x00009e00ffe57b82 */ /* 0x000e620000000800 */
[-C--:B------:R-:W-:Y:S01]  /*307c0*/  IADD3 RZ, P6, R7, R2.reuse, RZ ;  /* 0x0000000207ff7210 */ /* 0x080fe20007fde0ff */
[----:B------:R-:W-:Y:S01]  /*307d0*/  IMAD R7, R18, 0x46, RZ ;  /* 0x0000004612077824 */ /* 0x000fe200078e02ff */
[-C--:B------:R-:W-:Y:S01]  /*307e0*/  IADD3 RZ, P5, R10, R2.reuse, RZ ;  /* 0x000000020aff7210 */ /* 0x080fe20007fbe0ff */
[----:B------:R-:W-:Y:S01]  /*307f0*/  IMAD R10, R14, 0x117, RZ ;  /* 0x000001170e0a7824 */ /* 0x000fe200078e02ff */
[-C--:B------:R-:W-:Y:S01]  /*30800*/  LEA.HI.X.SX32 R67, R4, R3.reuse, 0x1, P4 ;  /* 0x0000000304437211 */ /* 0x080fe200020f0eff */
[----:B------:R-:W-:Y:S02]  /*30810*/  IMAD R11, R15, 0x23, RZ ;  /* 0x000000230f0b7824 */ /* 0x000fe400078e02ff */
[----:B------:R-:W1:Y:S01]  /*30820*/  LDC R232, c[0x0][0x278] ;  /* 0x00009e00ffe87b82 */ /* 0x000e620000000800 */
[----:B------:R-:W-:Y:S01]  /*30830*/  IADD3 R18, P4, R7, R2, RZ ;  /* 0x0000000207127210 */ /* 0x000fe20007f9e0ff */
[----:B0-----:R-:W-:Y:S01]  /*30840*/  IMAD R6, R19, 0x8c, RZ ;  /* 0x0000008c13067824 */ /* 0x001fe200078e02ff */
[-C--:B------:R-:W-:Y:S01]  /*30850*/  LEA.HI.X.SX32 R89, R10, R3.reuse, 0x1, P5 ;  /* 0x000000030a597211 */ /* 0x080fe200028f0eff */
[----:B------:R-:W-:Y:S01]  /*30860*/  STL [R1+0x594], R95 ;  /* 0x0005945f01007387 */ /* 0x000fe20000100800 */
[----:B------:R-:W-:-:S03]  /*30870*/  LEA.HI.X.SX32 R19, R11, R3, 0x1, P4 ;  /* 0x000000030b137211 */ /* 0x000fc600020f0eff */
[----:B------:R-:W0:Y:S01]  /*30880*/  LDC R231, c[0x0][0x278] ;  /* 0x00009e00ffe77b82 */ /* 0x000e220000000800 */
[----:B------:R-:W-:Y:S01]  /*30890*/  STL [R1+0x58c], R93 ;  /* 0x00058c5d01007387 */ /* 0x000fe20000100800 */
[----:B--2---:R-:W-:-:S03]  /*308a0*/  IMAD R5, R221, 0x118, RZ ;  /* 0x00000118dd057824 */ /* 0x004fc600078e02ff */
[----:B------:R-:W-:Y:S03]  /*308b0*/  STL.64 [R1+0x938], R90 ;  /* 0x0009385a01007387 */ /* 0x000fe60000100a00 */
[----:B------:R-:W2:Y:S01]  /*308c0*/  LDC R237, c[0x0][0x278] ;  /* 0x00009e00ffed7b82 */ /* 0x000ea20000000800 */
[----:B------:R3:W-:Y:S01]  /*308d0*/  STL [R1+0x584], R67 ;  /* 0x0005844301007387 */ /* 0x0007e20000100800 */
[----:B------:R-:W-:-:S06]  /*308e0*/  IADD3 R66, P5, R6, R2, RZ ;  /* 0x0000000206427210 */ /* 0x000fcc0007fbe0ff */
[----:B------:R-:W2:Y:S01]  /*308f0*/  LDC R225, c[0x0][0x278] ;  /* 0x00009e00ffe17b82 */ /* 0x000ea20000000800 */
[----:B------:R-:W-:Y:S04]  /*30900*/  STL [R1+0x57c], R89 ;  /* 0x00057c5901007387 */ /* 0x000fe80000100800 */
[----:B------:R4:W-:Y:S03]  /*30910*/  STL.64 [R1+0x328], R18 ;  /* 0x0003281201007387 */ /* 0x0009e60000100a00 */
[----:B------:R-:W2:Y:S01]  /*30920*/  LDC R236, c[0x0][0x278] ;  /* 0x00009e00ffec7b82 */ /* 0x000ea20000000800 */
[-C--:B---3--:R-:W-:Y:S01]  /*30930*/  LEA.HI.X.SX32 R67, R7, R3.reuse, 0x1, P5 ;  /* 0x0000000307437211 */ /* 0x088fe200028f0eff */
[----:B------:R-:W-:Y:S01]  /*30940*/  IMAD R4, R227, 0x236, RZ ;  /* 0x00000236e3047824 */ /* 0x000fe200078e02ff */
[----:B------:R-:W-:-:S05]  /*30950*/  LEA.HI.X.SX32 R7, R5, R3, 0x1, P6 ;  /* 0x0000000305077211 */ /* 0x000fca00030f0eff */
[----:B------:R-:W3:Y:S01]  /*30960*/  LDC R235, c[0x0][0x278] ;  /* 0x00009e00ffeb7b82 */ /* 0x000ee20000000800 */
[----:B----4-:R-:W-:-:S07]  /*30970*/  IADD3 R18, P4, R5, R2, RZ ;  /* 0x0000000205127210 */ /* 0x010fce0007f9e0ff */
[----:B------:R-:W4:Y:S01]  /*30980*/  LDC R240, c[0x0][0x278] ;  /* 0x00009e00fff07b82 */ /* 0x000f220000000800 */
[----:B------:R-:W-:Y:S01]  /*30990*/  LEA.HI.X.SX32 R19, R6, R3, 0x1, P4 ;  /* 0x0000000306137211 */ /* 0x000fe200020f0eff */
[----:B------:R-:W-:-:S06]  /*309a0*/  IMAD R15, R223, 0x232, RZ ;  /* 0x00000232df0f7824 */ /* 0x000fcc00078e02ff */
[----:B------:R-:W4:Y:S01]  /*309b0*/  LDC R239, c[0x0][0x278] ;  /* 0x00009e00ffef7b82 */ /* 0x000f220000000800 */
[----:B------:R-:W-:Y:S01]  /*309c0*/  STL.64 [R1+0x210], R66 ;  /* 0x0002104201007387 */ /* 0x000fe20000100a00 */
[----:B------:R-:W-:-:S03]  /*309d0*/  IADD3 RZ, P6, R4, R2, RZ ;  /* 0x0000000204ff7210 */ /* 0x000fc60007fde0ff */
[----:B------:R-:W-:Y:S03]  /*309e0*/  STL.64 [R1+0x930], R18 ;  /* 0x0009301201007387 */ /* 0x000fe60000100a00 */
[----:B------:R-:W4:Y:S01]  /*309f0*/  LDC R238, c[0x0][0x278] ;  /* 0x00009e00ffee7b82 */ /* 0x000f220000000800 */
[----:B------:R2:W-:Y:S01]  /*30a00*/  STL [R1+0x574], R7 ;  /* 0x0005740701007387 */ /* 0x0005e20000100800 */
[----:B------:R-:W-:Y:S01]  /*30a10*/  IADD3 RZ, P5, R15, R2, RZ ;  /* 0x000000020fff7210 */ /* 0x000fe20007fbe0ff */
[----:B-1----:R-:W-:Y:S02]  /*30a20*/  IMAD R4, R232, 0x11a, RZ ;  /* 0x0000011ae8047824 */ /* 0x002fe400078e02ff */
[----:B0-----:R-:W-:Y:S02]  /*30a30*/  IMAD R10, R231, 0x8d, RZ ;  /* 0x0000008de70a7824 */ /* 0x001fe400078e02ff */
[----:B--2---:R-:W-:Y:S01]  /*30a40*/  IMAD R6, R237, 0x8e, RZ ;  /* 0x0000008eed067824 */ /* 0x004fe200078e02ff */
[----:B------:R-:W0:Y:S01]  /*30a50*/  LDC R247, c[0x0][0x278] ;  /* 0x00009e00fff77b82 */ /* 0x000e220000000800 */
[----:B------:R-:W-:-:S02]  /*30a60*/  IMAD R7, R229, 0x119, RZ ;  /* 0x00000119e5077824 */ /* 0x000fc400078e02ff */
[----:B------:R-:W-:-:S03]  /*30a70*/  IMAD R14, R225, 0x234, RZ ;  /* 0x00000234e10e7824 */ /* 0x000fc600078e02ff */
[-C--:B------:R-:W-:Y:S02]  /*30a80*/  LEA.HI.X.SX32 R85, R7, R3.reuse, 0x1, P5 ;  /* 0x0000000307557211 */ /* 0x080fe400028f0eff */
[----:B------:R-:W1:Y:S01]  /*30a90*/  LDC R227, c[0x0][0x278] ;  /* 0x00009e00ffe37b82 */ /* 0x000e620000000800 */
[-C--:B------:R-:W-:Y:S01]  /*30aa0*/  IADD3 R66, P5, R4, R2.reuse, RZ ;  /* 0x0000000204427210 */ /* 0x080fe20007fbe0ff */
[----:B------:R-:W-:Y:S01]  /*30ab0*/  IMAD R18, R236, 0x47, RZ ;  /* 0x00000047ec127824 */ /* 0x000fe200078e02ff */
[-C--:B------:R-:W-:Y:S02]  /*30ac0*/  IADD3 RZ, P4, R14, R2.reuse, RZ ;  /* 0x000000020eff7210 */ /* 0x080fe40007f9e0ff */
[----:B------:R-:W-:Y:S02]  /*30ad0*/  LEA.HI.X.SX32 R67, R10, R3, 0x1, P5 ;  /* 0x000000030a437211 */ /* 0x000fe400028f0eff */
[----:B------:R-:W-:Y:S01]  /*30ae0*/  IADD3 R84, P5, R6, R2, RZ ;  /* 0x0000000206547210 */ /* 0x000fe20007fbe0ff */
[----:B------:R-:W2:Y:S01]  /*30af0*/  LDC R248, c[0x0][0x278] ;  /* 0x00009e00fff87b82 */ /* 0x000ea20000000800 */
[----:B---3--:R-:W-:Y:S01]  /*30b00*/  IMAD R11, R235, 0x11b, RZ ;  /* 0x0000011beb0b7824 */ /* 0x008fe200078e02ff */
[----:B------:R3:W-:Y:S01]  /*30b10*/  STL [R1+0x56c], R85 ;  /* 0x00056c5501007387 */ /* 0x0007e20000100800 */
[----:B----4-:R-:W-:-:S02]  /*30b20*/  IMAD R14, R240, 0x23a, RZ ;  /* 0x0000023af00e7824 */ /* 0x010fc400078e02ff */
[----:B------:R-:W-:-:S03]  /*30b30*/  IMAD R15, R239, 0x238, RZ ;  /* 0x00000238ef0f7824 */ /* 0x000fc600078e02ff */
        /* <DEDUP_REMOVED lines=16> */
[----:B------:R-:W-:Y:S06]  /*30c40*/  STL [R1+0x564], R87 ;  /* 0x0005645701007387 */ /* 0x000fec0000100800 */
[----:B------:R-:W0:Y:S01]  /*30c50*/  LDC R221, c[0x0][0x278] ;  /* 0x00009e00ffdd7b82 */ /* 0x000e220000000800 */
[----:B------:R2:W-:Y:S01]  /*30c60*/  STL [R1+0x55c], R11 ;  /* 0x00055c0b01007387 */ /* 0x0005e20000100800 */
[----:B-1----:R-:W-:Y:S01]  /*30c70*/  IMAD R6, R227, 0x11d, RZ ;  /* 0x0000011de3067824 */ /* 0x002fe200078e02ff */
[----:B------:R-:W-:-:S02]  /*30c80*/  LEA.HI.X.SX32 R83, R5, R3, 0x1, P6 ;  /* 0x0000000305537211 */ /* 0x000fc400030f0eff */
[----:B------:R-:W-:Y:S03]  /*30c90*/  STL.64 [R1+0x208], R84 ;  /* 0x0002085401007387 */ /* 0x000fe60000100a00 */
[----:B------:R-:W1:Y:S01]  /*30ca0*/  LDC R250, c[0x0][0x278] ;  /* 0x00009e00fffa7b82 */ /* 0x000e620000000800 */
[----:B------:R3:W-:Y:S01]  /*30cb0*/  STL.64 [R1+0x920], R66 ;  /* 0x0009204201007387 */ /* 0x0007e20000100a00 */
[----:B----4-:R-:W-:Y:S02]  /*30cc0*/  IMAD R7, R242, 0x23c, RZ ;  /* 0x0000023cf2077824 */ /* 0x010fe400078e02ff */
[----:B--2---:R-:W-:Y:S01]  /*30cd0*/  IMAD R11, R248, 0x8f, RZ ;  /* 0x0000008ff80b7824 */ /* 0x004fe200078e02ff */
[----:B------:R-:W-:-:S03]  /*30ce0*/  LEA.HI.X.SX32 R81, R6, R3, 0x1, P5 ;  /* 0x0000000306517211 */ /* 0x000fc600028f0eff */
[----:B------:R-:W2:Y:S01]  /*30cf0*/  LDC R223, c[0x0][0x278] ;  /* 0x00009e00ffdf7b82 */ /* 0x000ea20000000800 */
[----:B---3--:R-:W-:Y:S01]  /*30d00*/  IMAD R10, R249, 0x23e, RZ ;  /* 0x0000023ef90a7824 */ /* 0x008fe200078e02ff */
[----:B------:R-:W-:-:S06]  /*30d10*/  IADD3 R66, P6, R4, R2, RZ ;  /* 0x0000000204427210 */ /* 0x000fcc0007fde0ff */
[----:B------:R-:W3:Y:S01]  /*30d20*/  LDC R225, c[0x0][0x278] ;  /* 0x00009e00ffe17b82 */ /* 0x000ee20000000800 */
[-C--:B------:R-:W-:Y:S01]  /*30d30*/  LEA.HI.X.SX32 R67, R11, R3.reuse, 0x1, P6 ;  /* 0x000000030b437211 */ /* 0x080fe200030f0eff */
[----:B------:R-:W-:Y:S01]  /*30d40*/  IMAD R5, R18, 0x12, RZ ;  /* 0x0000001212057824 */ /* 0x000fe200078e02ff */
[-C--:B------:R-:W-:Y:S01]  /*30d50*/  IADD3 RZ, P4, R7, R2.reuse, RZ ;  /* 0x0000000207ff7210 */ /* 0x080fe20007f9e0ff */
[----:B------:R-:W-:Y:S01]  /*30d60*/  STL [R1+0x554], R83 ;  /* 0x0005545301007387 */ /* 0x000fe20000100800 */
[----:B------:R-:W-:Y:S01]  /*30d70*/  IMAD R14, R14, 0x11f, RZ ;  /* 0x0000011f0e0e7824 */ /* 0x000fe200078e02ff */
[----:B------:R-:W-:Y:S01]  /*30d80*/  IADD3 RZ, P5, R10, R2, RZ ;  /* 0x000000020aff7210 */ /* 0x000fe20007fbe0ff */
[----:B------:R-:W-:Y:S01]  /*30d90*/  IMAD R15, R15, 0x9, RZ ;  /* 0x000000090f0f7824 */ /* 0x000fe200078e02ff */
[----:B------:R-:W-:Y:S01]  /*30da0*/  STL [R1+0x54c], R81 ;  /* 0x00054c5101007387 */ /* 0x000fe20000100800 */
[-C--:B------:R-:W-:Y:S01]  /*30db0*/  LEA.HI.X.SX32 R77, R4, R3.reuse, 0x1, P4 ;  /* 0x00000003044d7211 */ /* 0x080fe200020f0eff */
[----:B------:R-:W4:Y:S02]  /*30dc0*/  LDC R231, c[0x0][0x278] ;  /* 0x00009e00ffe77b82 */ /* 0x000f240000000800 */
[----:B------:R1:W-:Y:S01]  /*30dd0*/  STL.64 [R1+0x918], R66 ;  /* 0x0009184201007387 */ /* 0x0003e20000100a00 */
[----:B------:R-:W-:Y:S01]  /*30de0*/  LEA.HI.X.SX32 R79, R14, R3, 0x1, P5 ;  /* 0x000000030e4f7211 */ /* 0x000fe200028f0eff */
[----:B0-----:R-:W-:-:S02]  /*30df0*/  IMAD R6, R19, 0x24, RZ ;  /* 0x0000002413067824 */ /* 0x001fc400078e02ff */
[----:B------:R-:W-:Y:S02]  /*30e00*/  IMAD R11, R221, 0x48, RZ ;  /* 0x00000048dd0b7824 */ /* 0x000fe400078e02ff */
[----:B------:R-:W0:Y:S01]  /*30e10*/  LDC R227, c[0x0][0x278] ;  /* 0x00009e00ffe37b82 */ /* 0x000e220000000800 */
[-C--:B-1----:R-:W-:Y:S01]  /*30e20*/  IADD3 R66, P4, R5, R2.reuse, RZ ;  /* 0x0000000205427210 */ /* 0x082fe20007f9e0ff */
[----:B------:R1:W-:Y:S06]  /*30e30*/  STL [R1+0x544], R77 ;  /* 0x0005444d01007387 */ /* 0x0003ec0000100800 */
[----:B------:R-:W0:Y:S01]  /*30e40*/  LDC R232, c[0x0][0x278] ;  /* 0x00009e00ffe87b82 */ /* 0x000e220000000800 */
[----:B------:R-:W-:Y:S01]  /*30e50*/  LEA.HI.X.SX32 R67, R15, R3, 0x1, P4 ;  /* 0x000000030f437211 */ /* 0x000fe200020f0eff */
[----:B------:R-:W-:Y:S01]  /*30e60*/  STL [R1+0x53c], R79 ;  /* 0x00053c4f01007387 */ /* 0x000fe20000100800 */
[----:B------:R-:W-:Y:S01]  /*30e70*/  IMAD R7, R250, 0x240, RZ ;  /* 0x00000240fa077824 */ /* 0x000fe200078e02ff */
[----:B------:R-:W-:-:S02]  /*30e80*/  IADD3 R76, P5, R6, R2, RZ ;  /* 0x00000002064c7210 */ /* 0x000fc40007fbe0ff */
[----:B------:R3:W-:Y:S02]  /*30e90*/  STL.64 [R1+0x3f8], R66 ;  /* 0x0003f84201007387 */ /* 0x0007e40000100a00 */
[----:B------:R-:W0:Y:S01]  /*30ea0*/  LDC R236, c[0x0][0x278] ;  /* 0x00009e00ffec7b82 */ /* 0x000e220000000800 */
[----:B-1----:R-:W-:Y:S01]  /*30eb0*/  LEA.HI.X.SX32 R77, R5, R3, 0x1, P5 ;  /* 0x00000003054d7211 */ /* 0x002fe200028f0eff */
[----:B--2---:R-:W-:Y:S01]  /*30ec0*/  IMAD R10, R223, 0x90, RZ ;  /* 0x00000090df0a7824 */ /* 0x004fe200078e02ff */
[----:B------:R-:W-:Y:S01]  /*30ed0*/  IADD3 RZ, P6, R7, R2, RZ ;  /* 0x0000000207ff7210 */ /* 0x000fe20007fde0ff */
[----:B---3--:R-:W-:-:S04]  /*30ee0*/  IMAD R7, R225, 0x120, RZ ;  /* 0x00000120e1077824 */ /* 0x008fc800078e02ff */
[----:B------:R-:W1:Y:S01]  /*30ef0*/  LDC R235, c[0x0][0x278] ;  /* 0x00009e00ffeb7b82 */ /* 0x000e620000000800 */
[----:B------:R-:W-:-:S04]  /*30f00*/  IADD3 R66, P4, R11, R2, RZ ;  /* 0x000000020b427210 */ /* 0x000fc80007f9e0ff */
[----:B------:R-:W-:-:S03]  /*30f10*/  LEA.HI.X.SX32 R67, R6, R3, 0x1, P4 ;  /* 0x0000000306437211 */ /* 0x000fc600020f0eff */
[----:B------:R-:W2:Y:S01]  /*30f20*/  LDC R239, c[0x0][0x278] ;  /* 0x00009e00ffef7b82 */ /* 0x000ea20000000800 */
[----:B------:R3:W-:Y:S07]  /*30f30*/  STL.64 [R1+0x3b0], R76 ;  /* 0x0003b04c01007387 */ /* 0x0007ee0000100a00 */
[----:B------:R-:W2:Y:S01]  /*30f40*/  LDC R229, c[0x0][0x278] ;  /* 0x00009e00ffe57b82 */ /* 0x000ea20000000800 */
[----:B------:R4:W-:Y:S01]  /*30f50*/  STL.64 [R1+0x320], R66 ;  /* 0x0003204201007387 */ /* 0x0009e20000100a00 */
[----:B---3--:R-:W-:-:S06]  /*30f60*/  IADD3 R76, P5, R10, R2, RZ ;  /* 0x000000020a4c7210 */ /* 0x008fcc0007fbe0ff */
[----:B------:R-:W3:Y:S01]  /*30f70*/  LDC R238, c[0x0][0x278] ;  /* 0x00009e00ffee7b82 */ /* 0x000ee20000000800 */
[----:B------:R-:W-:Y:S02]  /*30f80*/  LEA.HI.X.SX32 R77, R11, R3, 0x1, P5 ;  /* 0x000000030b4d7211 */ /* 0x000fe400028f0eff */
[----:B----4-:R-:W-:-:S05]  /*30f90*/  IADD3 R66, P4, R7, R2, RZ ;  /* 0x0000000207427210 */ /* 0x010fca0007f9e0ff */
[----:B------:R-:W4:Y:S01]  /*30fa0*/  LDC R237, c[0x0][0x278] ;  /* 0x00009e00ffed7b82 */ /* 0x000f220000000800 */
[-C--:B------:R-:W-:Y:S01]  /*30fb0*/  LEA.HI.X.SX32 R67, R10, R3.reuse, 0x1, P4 ;  /* 0x000000030a437211 */ /* 0x080fe200020f0eff */
[----:B------:R-:W-:Y:S01]  /*30fc0*/  IMAD R4, R231, 0x246, RZ ;  /* 0x00000246e7047824 */ /* 0x000fe200078e02ff */
[----:B------:R-:W-:-:S05]  /*30fd0*/  LEA.HI.X.SX32 R7, R7, R3, 0x1, P6 ;  /* 0x0000000307077211 */ /* 0x000fca00030f0eff */
[----:B------:R-:W4:Y:S01]  /*30fe0*/  LDC R248, c[0x0][0x278] ;  /* 0x00009e00fff87b82 */ /* 0x000f220000000800 */
[----:B0-----:R-:W-:-:S07]  /*30ff0*/  IMAD R18, R227, 0x242, RZ ;  /* 0x00000242e3127824 */ /* 0x001fce00078e02ff */
[----:B------:R-:W0:Y:S01]  /*31000*/  LDC R247, c[0x0][0x278] ;  /* 0x00009e00fff77b82 */ /* 0x000e220000000800 */
[----:B------:R-:W-:Y:S01]  /*31010*/  STL.64 [R1+0x200], R76 ;  /* 0x0002004c01007387 */ /* 0x000fe20000100a00 */
[----:B------:R-:W-:-:S03]  /*31020*/  IADD3 RZ, P6, R4, R2, RZ ;  /* 0x0000000204ff7210 */ /* 0x000fc60007fde0ff */
[----:B------:R-:W-:Y:S03]  /*31030*/  STL.64 [R1+0x910], R66 ;  /* 0x0009104201007387 */ /* 0x000fe60000100a00 */
[----:B------:R-:W0:Y:S01]  /*31040*/  LDC R240, c[0x0][0x278] ;  /* 0x00009e00fff07b82 */ /* 0x000e220000000800 */
[----:B------:R2:W-:Y:S01]  /*31050*/  STL [R1+0x534], R7 ;  /* 0x0005340701007387 */ /* 0x0005e20000100800 */
[----:B------:R-:W-:Y:S01]  /*31060*/  IADD3 RZ, P5, R18, R2, RZ ;  /* 0x0000000212ff7210 */ /* 0x000fe20007fbe0ff */
[----:B------:R-:W-:Y:S02]  /*31070*/  IMAD R4, R236, 0x122, RZ ;  /* 0x00000122ec047824 */ /* 0x000fe400078e02ff */
[----:B-1----:R-:W-:-:S03]  /*31080*/  IMAD R10, R235, 0x91, RZ ;  /* 0x00000091eb0a7824 */ /* 0x002fc600078e02ff */
[----:B------:R-:W1:Y:S01]  /*31090*/  LDC R249, c[0x0][0x278] ;  /* 0x00009e00fff97b82 */ /* 0x000e620000000800 */
[----:B--2---:R-:W-:Y:S02]  /*310a0*/  IMAD R7, R232, 0x121, RZ ;  /* 0x00000121e8077824 */ /* 0x004fe400078e02ff */
[----:B------:R-:W-:-:S05]  /*310b0*/  IMAD R6, R239, 0x92, RZ ;  /* 0x00000092ef067824 */ /* 0x000fca00078e02ff */
[----:B------:R-:W2:Y:S01]  /*310c0*/  LDC R227, c[0x0][0x278] ;  /* 0x00009e00ffe37b82 */ /* 0x000ea20000000800 */
[----:B------:R-:W-:Y:S01]  /*310d0*/  LEA.HI.X.SX32 R73, R7, R3, 0x1, P5 ;  /* 0x0000000307497211 */ /* 0x000fe200028f0eff */
[----:B------:R-:W-:Y:S01]  /*310e0*/  IMAD R14, R229, 0x244, RZ ;  /* 0x00000244e50e7824 */ /* 0x000fe200078e02ff */
[----:B------:R-:W-:Y:S01]  /*310f0*/  IADD3 R66, P5, R4, R2, RZ ;  /* 0x0000000204427210 */ /* 0x000fe20007fbe0ff */
[----:B---3--:R-:W-:-:S03]  /*31100*/  IMAD R18, R238, 0x49, RZ ;  /* 0x00000049ee127824 */ /* 0x008fc600078e02ff */
[----:B------:R-:W-:Y:S01]  /*31110*/  LEA.HI.X.SX32 R67, R10, R3, 0x1, P5 ;  /* 0x000000030a437211 */ /* 0x000fe200028f0eff */
[----:B------:R-:W3:Y:S01]  /*31120*/  LDC R229, c[0x0][0x278] ;  /* 0x00009e00ffe57b82 */ /* 0x000ee20000000800 */
[-C--:B------:R-:W-:Y:S01]  /*31130*/  IADD3 R72, P5, R6, R2.reuse, RZ ;  /* 0x0000000206487210 */ /* 0x080fe20007fbe0ff */
[----:B----4-:R-:W-:Y:S01]  /*31140*/  IMAD R11, R237, 0x123, RZ ;  /* 0x00000123ed0b7824 */ /* 0x010fe200078e02ff */
[----:B------:R-:W-:Y:S01]  /*31150*/  IADD3 RZ, P4, R14, R2, RZ ;  /* 0x000000020eff7210 */ /* 0x000fe20007f9e0ff */
[----:B------:R-:W-:-:S04]  /*31160*/  IMAD R14, R248, 0x24a, RZ ;  /* 0x0000024af80e7824 */ /* 0x000fc800078e02ff */
[----:B------:R-:W4:Y:S01]  /*31170*/  LDC R242, c[0x0][0x278] ;  /* 0x00009e00fff27b82 */ /* 0x000f220000000800 */
[----:B0-----:R-:W-:Y:S01]  /*31180*/  IMAD R15, R247, 0x248, RZ ;  /* 0x00000248f70f7824 */ /* 0x001fe200078e02ff */
[----:B------:R0:W-:Y:S06]  /*31190*/  STL [R1+0x52c], R73 ;  /* 0x00052c4901007387 */ /* 0x0001ec0000100800 */
[----:B------:R-:W3:Y:S01]  /*311a0*/  LDC R225, c[0x0][0x278] ;  /* 0x00009e00ffe17b82 */ /* 0x000ee20000000800 */
[-C--:B------:R-:W-:Y:S02]  /*311b0*/  LEA.HI.X.SX32 R11, R11, R3.reuse, 0x1, P6 ;  /* 0x000000030b0b7211 */ /* 0x080fe400030f0eff */
[----:B0-----:R-:W-:-:S05]  /*311c0*/  LEA.HI.X.SX32 R73, R18, R3, 0x1, P5 ;  /* 0x0000000312497211 */ /* 0x001fca00028f0eff */
[----:B------:R-:W0:Y:S01]  /*311d0*/  LDC R231, c[0x0][0x278] ;  /* 0x00009e00ffe77b82 */ /* 0x000e220000000800 */
[-C--:B------:R-:W-:Y:S01]  /*311e0*/  IADD3 RZ, P5, R14, R2.reuse, RZ ;  /* 0x000000020eff7210 */ /* 0x080fe20007fbe0ff */
[----:B------:R-:W-:Y:S01]  /*311f0*/  IMAD R5, R240, 0x124, RZ ;  /* 0x00000124f0057824 */ /* 0x000fe200078e02ff */
[----:B------:R-:W-:-:S05]  /*31200*/  IADD3 RZ, P6, R15, R2, RZ ;  /* 0x000000020fff7210 */ /* 0x000fca0007fde0ff */
[----:B------:R-:W0:Y:S01]  /*31210*/  LDC R18, c[0x0][0x278] ;  /* 0x00009e00ff127b82 */ /* 0x000e220000000800 */
[----:B------:R-:W-:Y:S01]  /*31220*/  LEA.HI.X.SX32 R75, R4, R3, 0x1, P4 ;  /* 0x00000003044b7211 */ /* 0x000fe200020f0eff */
[----:B------:R1:W-:Y:S06]  /*31230*/  STL.64 [R1+0x908], R66 ;  /* 0x0009084201007387 */ /* 0x0003ec0000100a00 */
[----:B------:R-:W0:Y:S08]  /*31240*/  LDC R14, c[0x0][0x278] ;  /* 0x00009e00ff0e7b82 */ /* 0x000e300000000800 */
[----:B------:R-:W0:Y:S01]  /*31250*/  LDC R15, c[0x0][0x278] ;  /* 0x00009e00ff0f7b82 */ /* 0x000e220000000800 */
[----:B-1----:R-:W-:Y:S01]  /*31260*/  IADD3 R66, P4, R5, R2, RZ ;  /* 0x0000000205427210 */ /* 0x002fe20007f9e0ff */
[----:B------:R-:W-:-:S06]  /*31270*/  IMAD R7, R249, 0x24c, RZ ;  /* 0x0000024cf9077824 */ /* 0x000fcc00078e02ff */
[----:B------:R-:W1:Y:S01]  /*31280*/  LDC R19, c[0x0][0x278] ;  /* 0x00009e00ff137b82 */ /* 0x000e620000000800 */
[-C--:B------:R-:W-:Y:S01]  /*31290*/  LEA.HI.X.SX32 R67, R6, R3.reuse, 0x1, P4 ;  /* 0x0000000306437211 */ /* 0x080fe200020f0eff */
[----:B--2---:R-:W-:Y:S01]  /*312a0*/  IMAD R4, R227, 0x126, RZ ;  /* 0x00000126e3047824 */ /* 0x004fe200078e02ff */
[----:B------:R-:W-:Y:S05]  /*312b0*/  STL [R1+0x524], R75 ;  /* 0x0005244b01007387 */ /* 0x000fea0000100800 */
[----:B------:R-:W2:Y:S01]  /*312c0*/  LDC R221, c[0x0][0x278] ;  /* 0x00009e00ffdd7b82 */ /* 0x000ea20000000800 */
[----:B------:R0:W-:Y:S01]  /*312d0*/  STL [R1+0x51c], R11 ;  /* 0x00051c0b01007387 */ /* 0x0001e20000100800 */
[----:B------:R-:W-:Y:S01]  /*312e0*/  IADD3 RZ, P4, R7, R2, RZ ;  /* 0x0000000207ff7210 */ /* 0x000fe20007f9e0ff */
[----:B----4-:R-:W-:Y:S01]  /*312f0*/  IMAD R7, R242, 0x250, RZ ;  /* 0x00000250f2077824 */ /* 0x010fe200078e02ff */
[----:B------:R-:W-:Y:S01]  /*31300*/  LEA.HI.X.SX32 R71, R5, R3, 0x1, P6 ;  /* 0x0000000305477211 */ /* 0x000fe200030f0eff */
[----:B------:R-:W-:Y:S01]  /*31310*/  STL.64 [R1+0x1f8], R72 ;  /* 0x0001f84801007387 */ /* 0x000fe20000100a00 */
[----:B---3--:R-:W-:-:S02]  /*31320*/  IMAD R6, R225, 0x125, RZ ;  /* 0x00000125e1067824 */ /* 0x008fc400078e02ff */
[----:B0-----:R-:W-:Y:S01]  /*31330*/  IMAD R10, R231, 0x24e, RZ ;  /* 0x0000024ee70a7824 */ /* 0x001fe200078e02ff */
[----:B------:R0:W-:Y:S01]  /*31340*/  STL.64 [R1+0x900], R66 ;  /* 0x0009004201007387 */ /* 0x0001e20000100a00 */
[----:B------:R-:W3:Y:S01]  /*31350*/  LDC R227, c[0x0][0x278] ;  /* 0x00009e00ffe37b82 */ /* 0x000ee20000000800 */
[----:B------:R-:W-:Y:S01]  /*31360*/  IMAD R11, R229, 0x93, RZ ;  /* 0x00000093e50b7824 */ /* 0x000fe200078e02ff */
[----:B------:R-:W-:-:S06]  /*31370*/  LEA.HI.X.SX32 R69, R6, R3, 0x1, P5 ;  /* 0x0000000306457211 */ /* 0x000fcc00028f0eff */
[----:B------:R-:W4:Y:S01]  /*31380*/  LDC R223, c[0x0][0x278] ;  /* 0x00009e00ffdf7b82 */ /* 0x000f220000000800 */
[----:B0-----:R-:W-:-:S04]  /*31390*/  IADD3 R66, P6, R4, R2, RZ ;  /* 0x0000000204427210 */ /* 0x001fc80007fde0ff */
[----:B------:R-:W-:-:S03]  /*313a0*/  LEA.HI.X.SX32 R67, R11, R3, 0x1, P6 ;  /* 0x000000030b437211 */ /* 0x000fc600030f0eff */
[----:B------:R-:W0:Y:S01]  /*313b0*/  LDC R229, c[0x0][0x278] ;  /* 0x00009e00ffe57b82 */ /* 0x000e220000000800 */
[-C--:B------:R-:W-:Y:S01]  /*313c0*/  IADD3 RZ, P6, R7, R2.reuse, RZ ;  /* 0x0000000207ff7210 */ /* 0x080fe20007fde0ff */
[----:B------:R-:W-:Y:S01]  /*313d0*/  IMAD R7, R18, 0x4a, RZ ;  /* 0x0000004a12077824 */ /* 0x000fe200078e02ff */
[-C--:B------:R-:W-:Y:S01]  /*313e0*/  IADD3 RZ, P5, R10, R2.reuse, RZ ;  /* 0x000000020aff7210 */ /* 0x080fe20007fbe0ff */
[----:B------:R-:W-:Y:S01]  /*313f0*/  IMAD R10, R14, 0x127, RZ ;  /* 0x000001270e0a7824 */ /* 0x000fe200078e02ff */
[-C--:B------:R-:W-:Y:S01]  /*31400*/  LEA.HI.X.SX32 R45, R4, R3.reuse, 0x1, P4 ;  /* 0x00000003042d7211 */ /* 0x080fe200020f0eff */
[----:B------:R-:W-:Y:S02]  /*31410*/  IMAD R11, R15, 0x25, RZ ;  /* 0x000000250f0b7824 */ /* 0x000fe400078e02ff */
[----:B------:R-:W0:Y:S01]  /*31420*/  LDC R232, c[0x0][0x278] ;  /* 0x00009e00ffe87b82 */ /* 0x000e220000000800 */
[----:B------:R-:W-:Y:S01]  /*31430*/  IADD3 R18, P4, R7, R2, RZ ;  /* 0x0000000207127210 */ /* 0x000fe20007f9e0ff */
[----:B-1----:R-:W-:Y:S01]  /*31440*/  IMAD R6, R19, 0x94, RZ ;  /* 0x0000009413067824 */ /* 0x002fe200078e02ff */
[-C--:B------:R-:W-:Y:S01]  /*31450*/  LEA.HI.X.SX32 R65, R10, R3.reuse, 0x1, P5 ;  /* 0x000000030a417211 */ /* 0x080fe200028f0eff */
[----:B------:R-:W-:Y:S01]  /*31460*/  STL [R1+0x514], R71 ;  /* 0x0005144701007387 */ /* 0x000fe20000100800 */
[----:B------:R-:W-:-:S03]  /*31470*/  LEA.HI.X.SX32 R19, R11, R3, 0x1, P4 ;  /* 0x000000030b137211 */ /* 0x000fc600020f0eff */
[----:B------:R-:W1:Y:S01]  /*31480*/  LDC R225, c[0x0][0x278] ;  /* 0x00009e00ffe17b82 */ /* 0x000e620000000800 */
[----:B------:R-:W-:Y:S01]  /*31490*/  STL [R1+0x50c], R69 ;  /* 0x00050c4501007387 */ /* 0x000fe20000100800 */
[----:B--2---:R-:W-:-:S06]  /*314a0*/  IMAD R5, R221, 0x128, RZ ;  /* 0x00000128dd057824 */ /* 0x004fcc00078e02ff */
[----:B------:R-:W2:Y:S01]  /*314b0*/  LDC R231, c[0x0][0x278] ;  /* 0x00009e00ffe77b82 */ /* 0x000ea20000000800 */
[----:B------:R-:W-:Y:S01]  /*314c0*/  STL.64 [R1+0x8f8], R66 ;  /* 0x0008f84201007387 */ /* 0x000fe20000100a00 */
[----:B------:R-:W-:-:S06]  /*314d0*/  IADD3 R44, P5, R6, R2, RZ ;  /* 0x00000002062c7210 */ /* 0x000fcc0007fbe0ff */
[----:B------:R-:W2:Y:S01]  /*314e0*/  LDC R237, c[0x0][0x278] ;  /* 0x00009e00ffed7b82 */ /* 0x000ea20000000800 */
[----:B------:R3:W-:Y:S04]  /*314f0*/  STL [R1+0x504], R45 ;  /* 0x0005042d01007387 */ /* 0x0007e80000100800 */
[----:B------:R-:W-:Y:S03]  /*31500*/  STL [R1+0x4fc], R65 ;  /* 0x0004fc4101007387 */ /* 0x000fe60000100800 */
[----:B------:R-:W2:Y:S01]  /*31510*/  LDC R236, c[0x0][0x278] ;  /* 0x00009e00ffec7b82 */ /* 0x000ea20000000800 */
[----:B------:R4:W-:Y:S01]  /*31520*/  STL.64 [R1+0x318], R18 ;  /* 0x0003181201007387 */ /* 0x0009e20000100a00 */
[----:B---3--:R-:W-:-:S06]  /*31530*/  LEA.HI.X.SX32 R45, R7, R3, 0x1, P5 ;  /* 0x00000003072d7211 */ /* 0x008fcc00028f0eff */
[----:B------:R-:W3:Y:S01]  /*31540*/  LDC R240, c[0x0][0x278] ;  /* 0x00009e00fff07b82 */ /* 0x000ee20000000800 */
[----:B----4-:R-:W-:-:S07]  /*31550*/  IADD3 R18, P4, R5, R2, RZ ;  /* 0x0000000205127210 */ /* 0x010fce0007f9e0ff */
[----:B------:R-:W4:Y:S01]  /*31560*/  LDC R235, c[0x0][0x278] ;  /* 0x00009e00ffeb7b82 */ /* 0x000f220000000800 */
[-C--:B------:R-:W-:Y:S01]  /*31570*/  LEA.HI.X.SX32 R19, R6, R3.reuse, 0x1, P4 ;  /* 0x0000000306137211 */ /* 0x080fe200020f0eff */
[----:B------:R-:W-:Y:S01]  /*31580*/  IMAD R4, R227, 0x256, RZ ;  /* 0x00000256e3047824 */ /* 0x000fe200078e02ff */
[----:B------:R-:W-:-:S05]  /*31590*/  LEA.HI.X.SX32 R7, R5, R3, 0x1, P6 ;  /* 0x0000000305077211 */ /* 0x000fca00030f0eff */
[----:B------:R-:W4:Y:S01]  /*315a0*/  LDC R239, c[0x0][0x278] ;  /* 0x00009e00ffef7b82 */ /* 0x000f220000000800 */
[----:B------:R-:W-:Y:S01]  /*315b0*/  IMAD R15, R223, 0x252, RZ ;  /* 0x00000252df0f7824 */ /* 0x000fe200078e02ff */
[----:B------:R-:W-:Y:S01]  /*315c0*/  STL.64 [R1+0x1f0], R44 ;  /* 0x0001f02c01007387 */ /* 0x000fe20000100a00 */
[----:B------:R-:W-:-:S03]  /*315d0*/  IADD3 RZ, P6, R4, R2, RZ ;  /* 0x0000000204ff7210 */ /* 0x000fc60007fde0ff */
[----:B------:R-:W-:Y:S02]  /*315e0*/  STL.64 [R1+0x8f0], R18 ;  /* 0x0008f01201007387 */ /* 0x000fe40000100a00 */
[----:B------:R-:W4:Y:S02]  /*315f0*/  LDC R238, c[0x0][0x278] ;  /* 0x00009e00ffee7b82 */ /* 0x000f240000000800 */
[----:B------:R2:W-:Y:S01]  /*31600*/  STL [R1+0x4f4], R7 ;  /* 0x0004f40701007387 */ /* 0x0005e20000100800 */
[----:B------:R-:W-:Y:S01]  /*31610*/  IADD3 RZ, P5, R15, R2, RZ ;  /* 0x000000020fff7210 */ /* 0x000fe20007fbe0ff */
[----:B0-----:R-:W-:Y:S02]  /*31620*/  IMAD R4, R232, 0x12a, RZ ;  /* 0x0000012ae8047824 */ /* 0x001fe400078e02ff */
[----:B-1----:R-:W-:Y:S02]  /*31630*/  IMAD R14, R225, 0x254, RZ ;  /* 0x00000254e10e7824 */ /* 0x002fe400078e02ff */
        /* <DEDUP_REMOVED lines=8> */
[-C--:B------:R-:W-:Y:S01]  /*316c0*/  IADD3 RZ, P4, R14, R2.reuse, RZ ;  /* 0x000000020eff7210 */ /* 0x080fe20007f9e0ff */
[----:B---3--:R-:W-:Y:S01]  /*316d0*/  IMAD R14, R240, 0x25a, RZ ;  /* 0x0000025af00e7824 */ /* 0x008fe200078e02ff */
[----:B------:R-:W-:Y:S02]  /*316e0*/  LEA.HI.X.SX32 R45, R10, R3, 0x1, P5 ;  /* 0x000000030a2d7211 */ /* 0x000fe400028f0eff */
[----:B------:R-:W-:Y:S01]  /*316f0*/  IADD3 R60, P5, R6, R2, RZ ;  /* 0x00000002063c7210 */ /* 0x000fe20007fbe0ff */
[----:B------:R-:W2:Y:S01]  /*31700*/  LDC R248, c[0x0][0x278] ;  /* 0x00009e00fff87b82 */ /* 0x000ea20000000800 */
[----:B----4-:R-:W-:Y:S01]  /*31710*/  IMAD R11, R235, 0x12b, RZ ;  /* 0x0000012beb0b7824 */ /* 0x010fe200078e02ff */
[----:B------:R3:W-:Y:S01]  /*31720*/  STL [R1+0x4ec], R61 ;  /* 0x0004ec3d01007387 */ /* 0x0007e20000100800 */
[----:B------:R-:W-:-:S05]  /*31730*/  IMAD R15, R239, 0x258, RZ ;  /* 0x00000258ef0f7824 */ /* 0x000fca00078e02ff */
[----:B------:R-:W4:Y:S01]  /*31740*/  LDC R242, c[0x0][0x278] ;  /* 0x00009e00fff27b82 */ /* 0x000f220000000800 */
[----:B---3--:R-:W-:-:S07]  /*31750*/  LEA.HI.X.SX32 R61, R18, R3, 0x1, P5 ;  /* 0x00000003123d7211 */ /* 0x008fce00028f0eff */
[----:B------:R-:W3:Y:S01]  /*31760*/  LDC R249, c[0x0][0x278] ;  /* 0x00009e00fff97b82 */ /* 0x000ee20000000800 */
[-C--:B------:R-:W-:Y:S02]  /*31770*/  IADD3 RZ, P5, R14, R2.reuse, RZ ;  /* 0x000000020eff7210 */ /* 0x080fe40007fbe0ff */
[----:B------:R-:W-:Y:S01]  /*31780*/  LEA.HI.X.SX32 R11, R11, R3, 0x1, P6 ;  /* 0x000000030b0b7211 */ /* 0x000fe200030f0eff */
[----:B------:R-:W-:Y:S01]  /*31790*/  IMAD R5, R238, 0x12c, RZ ;  /* 0x0000012cee057824 */ /* 0x000fe200078e02ff */
[----:B------:R-:W-:-:S03]  /*317a0*/  IADD3 RZ, P6, R15, R2, RZ ;  /* 0x000000020fff7210 */ /* 0x000fc60007fde0ff */
[----:B------:R-:W3:Y:S08]  /*317b0*/  LDC R14, c[0x0][0x278] ;  /* 0x00009e00ff0e7b82 */ /* 0x000ef00000000800 */
[----:B------:R-:W3:Y:S01]  /*317c0*/  LDC R18, c[0x0][0x278] ;  /* 0x00009e00ff127b82 */ /* 0x000ee20000000800 */
[----:B------:R-:W-:-:S07]  /*317d0*/  LEA.HI.X.SX32 R63, R4, R3, 0x1, P4 ;  /* 0x00000003043f7211 */ /* 0x000fce00020f0eff */
[----:B------:R-:W3:Y:S01]  /*317e0*/  LDC R19, c[0x0][0x278] ;  /* 0x00009e00ff137b82 */ /* 0x000ee20000000800 */
[----:B------:R0:W-:Y:S07]  /*317f0*/  STL.64 [R1+0x8e8], R44 ;  /* 0x0008e82c01007387 */ /* 0x0001ee0000100a00 */
[----:B------:R-:W3:Y:S08]  /*31800*/  LDC R250, c[0x0][0x278] ;  /* 0x00009e00fffa7b82 */ /* 0x000ef00000000800 */
[----:B------:R-:W3:Y:S01]  /*31810*/  LDC R15, c[0x0][0x278] ;  /* 0x00009e00ff0f7b82 */ /* 0x000ee20000000800 */
[----:B0-----:R-:W-:Y:S01]  /*31820*/  IADD3 R44, P4, R5, R2, RZ ;  /* 0x00000002052c7210 */ /* 0x001fe20007f9e0ff */
[----:B------:R-:W-:Y:S01]  /*31830*/  IMAD R4, R247, 0x12e, RZ ;  /* 0x0000012ef7047824 */ /* 0x000fe200078e02ff */
[----:B------:R-:W-:Y:S02]  /*31840*/  STL [R1+0x4e4], R63 ;  /* 0x0004e43f01007387 */ /* 0x000fe40000100800 */
[----:B------:R-:W-:-:S03]  /*31850*/  LEA.HI.X.SX32 R45, R6, R3, 0x1, P4 ;  /* 0x00000003062d7211 */ /* 0x000fc600020f0eff */
[----:B------:R-:W0:Y:S01]  /*31860*/  LDC R221, c[0x0][0x278] ;  /* 0x00009e00ffdd7b82 */ /* 0x000e220000000800 */
[----:B------:R2:W-:Y:S01]  /*31870*/  STL [R1+0x4dc], R11 ;  /* 0x0004dc0b01007387 */ /* 0x0005e20000100800 */
[----:B-1----:R-:W-:-:S06]  /*31880*/  IMAD R6, R227, 0x12d, RZ ;  /* 0x0000012de3067824 */ /* 0x002fcc00078e02ff */
[----:B------:R-:W1:Y:S01]  /*31890*/  LDC R223, c[0x0][0x278] ;  /* 0x00009e00ffdf7b82 */ /* 0x000e620000000800 */
[----:B------:R-:W-:Y:S01]  /*318a0*/  STL.64 [R1+0x1e8], R60 ;  /* 0x0001e83c01007387 */ /* 0x000fe20000100a00 */
[-C--:B------:R-:W-:Y:S01]  /*318b0*/  LEA.HI.X.SX32 R59, R5, R3.reuse, 0x1, P6 ;  /* 0x00000003053b7211 */ /* 0x080fe200030f0eff */
[----:B--2---:R-:W-:Y:S02]  /*318c0*/  IMAD R11, R248, 0x97, RZ ;  /* 0x00000097f80b7824 */ /* 0x004fe400078e02ff */
[----:B------:R2:W-:Y:S01]  /*318d0*/  STL.64 [R1+0x8e0], R44 ;  /* 0x0008e02c01007387 */ /* 0x0005e20000100a00 */
[----:B----4-:R-:W-:Y:S02]  /*318e0*/  IMAD R7, R242, 0x25c, RZ ;  /* 0x0000025cf2077824 */ /* 0x010fe400078e02ff */
[----:B---3--:R-:W-:Y:S01]  /*318f0*/  IMAD R10, R249, 0x25e, RZ ;  /* 0x0000025ef90a7824 */ /* 0x008fe200078e02ff */
[----:B------:R-:W-:Y:S01]  /*31900*/  LEA.HI.X.SX32 R57, R6, R3, 0x1, P5 ;  /* 0x0000000306397211 */ /* 0x000fe200028f0eff */
[----:B------:R-:W3:Y:S01]  /*31910*/  LDC R229, c[0x0][0x278] ;  /* 0x00009e00ffe57b82 */ /* 0x000ee20000000800 */
[-C--:B------:R-:W-:Y:S01]  /*31920*/  IADD3 RZ, P4, R7, R2.reuse, RZ ;  /* 0x0000000207ff7210 */ /* 0x080fe20007f9e0ff */
[----:B------:R-:W-:Y:S01]  /*31930*/  IMAD R5, R18, 0x26, RZ ;  /* 0x0000002612057824 */ /* 0x000fe200078e02ff */
[----:B--2---:R-:W-:-:S05]  /*31940*/  IADD3 R44, P6, R4, R2, RZ ;  /* 0x00000002042c7210 */ /* 0x004fca0007fde0ff */
[----:B------:R-:W2:Y:S01]  /*31950*/  LDC R225, c[0x0][0x278] ;  /* 0x00009e00ffe17b82 */ /* 0x000ea20000000800 */
[-C--:B------:R-:W-:Y:S02]  /*31960*/  IADD3 RZ, P5, R10, R2.reuse, RZ ;  /* 0x000000020aff7210 */ /* 0x080fe40007fbe0ff */
[-C--:B------:R-:W-:Y:S01]  /*31970*/  LEA.HI.X.SX32 R45, R11, R3.reuse, 0x1, P6 ;  /* 0x000000030b2d7211 */ /* 0x080fe200030f0eff */
[----:B------:R-:W-:Y:S01]  /*31980*/  IMAD R11, R14, 0x12f, RZ ;  /* 0x0000012f0e0b7824 */ /* 0x000fe200078e02ff */
[----:B------:R-:W-:Y:S01]  /*31990*/  STL [R1+0x474], R59 ;  /* 0x0004743b01007387 */ /* 0x000fe20000100800 */
[----:B------:R-:W-:Y:S01]  /*319a0*/  IMAD R10, R19, 0x4c, RZ ;  /* 0x0000004c130a7824 */ /* 0x000fe200078e02ff */
[-C--:B------:R-:W-:Y:S01]  /*319b0*/  LEA.HI.X.SX32 R19, R4, R3.reuse, 0x1, P4 ;  /* 0x0000000304137211 */ /* 0x080fe200020f0eff */
[----:B------:R-:W4:Y:S01]  /*319c0*/  LDC R231, c[0x0][0x278] ;  /* 0x00009e00ffe77b82 */ /* 0x000f220000000800 */
[----:B------:R-:W-:Y:S01]  /*319d0*/  STL [R1+0x46c], R57 ;  /* 0x00046c3901007387 */ /* 0x000fe20000100800 */
[----:B------:R-:W-:Y:S01]  /*319e0*/  IMAD R7, R250, 0x260, RZ ;  /* 0x00000260fa077824 */ /* 0x000fe200078e02ff */
[----:B------:R-:W-:Y:S01]  /*319f0*/  LEA.HI.X.SX32 R55, R11, R3, 0x1, P5 ;  /* 0x000000030b377211 */ /* 0x000fe200028f0eff */
[----:B------:R-:W-:Y:S01]  /*31a00*/  IMAD R14, R15, 0x13, RZ ;  /* 0x000000130f0e7824 */ /* 0x000fe200078e02ff */
[----:B------:R1:W-:Y:S01]  /*31a10*/  STL.64 [R1+0x8d8], R44 ;  /* 0x0008d82c01007387 */ /* 0x0003e20000100a00 */
[----:B------:R-:W-:-:S02]  /*31a20*/  IADD3 R18, P5, R10, R2, RZ ;  /* 0x000000020a127210 */ /* 0x000fc40007fbe0ff */
[----:B------:R-:W4:Y:S01]  /*31a30*/  LDC R235, c[0x0][0x278] ;  /* 0x00009e00ffeb7b82 */ /* 0x000f220000000800 */
[----:B------:R-:W-:Y:S01]  /*31a40*/  IADD3 RZ, P6, R7, R2, RZ ;  /* 0x0000000207ff7210 */ /* 0x000fe20007fde0ff */
[----:B------:R1:W-:Y:S01]  /*31a50*/  STL [R1+0x464], R19 ;  /* 0x0004641301007387 */ /* 0x0003e20000100800 */
[----:B0-----:R-:W-:-:S05]  /*31a60*/  IMAD R7, R221, 0x98, RZ ;  /* 0x00000098dd077824 */ /* 0x001fca00078e02ff */
[----:B------:R-:W0:Y:S01]  /*31a70*/  LDC R227, c[0x0][0x278] ;  /* 0x00009e00ffe37b82 */ /* 0x000e220000000800 */
[----:B-1----:R-:W-:Y:S01]  /*31a80*/  IADD3 R44, P4, R5, R2, RZ ;  /* 0x00000002052c7210 */ /* 0x002fe20007f9e0ff */
[----:B------:R-:W-:Y:S01]  /*31a90*/  IMAD R6, R223, 0x130, RZ ;  /* 0x00000130df067824 */ /* 0x000fe200078e02ff */
[-C--:B------:R-:W-:Y:S02]  /*31aa0*/  LEA.HI.X.SX32 R19, R5, R3.reuse, 0x1, P5 ;  /* 0x0000000305137211 */ /* 0x080fe400028f0eff */
[----:B------:R-:W-:-:S03]  /*31ab0*/  LEA.HI.X.SX32 R45, R14, R3, 0x1, P4 ;  /* 0x000000030e2d7211 */ /* 0x000fc600020f0eff */
[----:B------:R-:W1:Y:S01]  /*31ac0*/  LDC R232, c[0x0][0x278] ;  /* 0x00009e00ffe87b82 */ /* 0x000e620000000800 */
[----:B------:R-:W-:Y:S07]  /*31ad0*/  STL [R1+0x45c], R55 ;  /* 0x00045c3701007387 */ /* 0x000fee0000100800 */
[----:B------:R-:W1:Y:S01]  /*31ae0*/  LDC R238, c[0x0][0x278] ;  /* 0x00009e00ffee7b82 */ /* 0x000e620000000800 */
[----:B------:R3:W-:Y:S04]  /*31af0*/  STL.64 [R1+0x3a8], R44 ;  /* 0x0003a82c01007387 */ /* 0x0007e80000100a00 */
[----:B------:R2:W-:Y:S03]  /*31b00*/  STL.64 [R1+0x310], R18 ;  /* 0x0003101201007387 */ /* 0x0005e60000100a00 */
[----:B------:R-:W1:Y:S01]  /*31b10*/  LDC R237, c[0x0][0x278] ;  /* 0x00009e00ffed7b82 */ /* 0x000e620000000800 */
[----:B---3--:R-:W-:-:S07]  /*31b20*/  IADD3 R44, P4, R7, R2, RZ ;  /* 0x00000002072c7210 */ /* 0x008fce0007f9e0ff */
[----:B------:R-:W3:Y:S01]  /*31b30*/  LDC R236, c[0x0][0x278] ;  /* 0x00009e00ffec7b82 */ /* 0x000ee20000000800 */
[----:B--2---:R-:W-:Y:S02]  /*31b40*/  IADD3 R18, P5, R6, R2, RZ ;  /* 0x0000000206127210 */ /* 0x004fe40007fbe0ff */
[----:B------:R-:W-:-:S05]  /*31b50*/  LEA.HI.X.SX32 R45, R10, R3, 0x1, P4 ;  /* 0x000000030a2d7211 */ /* 0x000fca00020f0eff */
[----:B------:R-:W2:Y:S01]  /*31b60*/  LDC R247, c[0x0][0x278] ;  /* 0x00009e00fff77b82 */ /* 0x000ea20000000800 */
        /* <DEDUP_REMOVED lines=10> */
[----:B----4-:R-:W-:Y:S02]  /*31c10*/  IMAD R4, R235, 0x132, RZ ;  /* 0x00000132eb047824 */ /* 0x010fe400078e02ff */
[----:B------:R4:W-:Y:S01]  /*31c20*/  STL [R1+0x454], R7 ;  /* 0x0004540701007387 */ /* 0x0009e20000100800 */
[----:B0-----:R-:W-:Y:S02]  /*31c30*/  IMAD R11, R227, 0x264, RZ ;  /* 0x00000264e30b7824 */ /* 0x001fe400078e02ff */
[----:B------:R-:W0:Y:S01]  /*31c40*/  LDC R249, c[0x0][0x278] ;  /* 0x00009e00fff97b82 */ /* 0x000e220000000800 */
[----:B-1----:R-:W-:Y:S02]  /*31c50*/  IMAD R10, R232, 0x99, RZ ;  /* 0x00000099e80a7824 */ /* 0x002fe400078e02ff */
[----:B----4-:R-:W-:-:S05]  /*31c60*/  IMAD R7, R231, 0x131, RZ ;  /* 0x00000131e7077824 */ /* 0x010fca00078e02ff */
[----:B------:R-:W1:Y:S01]  /*31c70*/  LDC R227, c[0x0][0x278] ;  /* 0x00009e00ffe37b82 */ /* 0x000e620000000800 */
[----:B------:R-:W-:Y:S01]  /*31c80*/  IMAD R6, R238, 0x9a, RZ ;  /* 0x0000009aee067824 */ /* 0x000fe200078e02ff */
[----:B------:R-:W-:Y:S02]  /*31c90*/  LEA.HI.X.SX32 R51, R7, R3, 0x1, P4 ;  /* 0x0000000307337211 */ /* 0x000fe400020f0eff */
[----:B------:R-:W-:Y:S01]  /*31ca0*/  IADD3 R44, P4, R4, R2, RZ ;  /* 0x00000002042c7210 */ /* 0x000fe20007f9e0ff */
[----:B------:R-:W-:-:S03]  /*31cb0*/  IMAD R18, R237, 0x4d, RZ ;  /* 0x0000004ded127824 */ /* 0x000fc600078e02ff */
[----:B------:R-:W4:Y:S01]  /*31cc0*/  LDC R229, c[0x0][0x278] ;  /* 0x00009e00ffe57b82 */ /* 0x000f220000000800 */
[----:B------:R-:W-:Y:S02]  /*31cd0*/  LEA.HI.X.SX32 R45, R10, R3, 0x1, P4 ;  /* 0x000000030a2d7211 */ /* 0x000fe400020f0eff */
[-C--:B------:R-:W-:Y:S01]  /*31ce0*/  IADD3 R50, P4, R6, R2.reuse, RZ ;  /* 0x0000000206327210 */ /* 0x080fe20007f9e0ff */
[----:B--2---:R-:W-:Y:S01]  /*31cf0*/  IMAD R14, R247, 0x26a, RZ ;  /* 0x0000026af70e7824 */ /* 0x004fe200078e02ff */
[----:B------:R-:W-:-:S03]  /*31d00*/  IADD3 RZ, P5, R11, R2, RZ ;  /* 0x000000020bff7210 */ /* 0x000fc60007fbe0ff */
[----:B------:R-:W2:Y:S01]  /*31d10*/  LDC R248, c[0x0][0x278] ;  /* 0x00009e00fff87b82 */ /* 0x000ea20000000800 */
        /* <DEDUP_REMOVED lines=19> */
[----:B-1----:R-:W-:Y:S01]  /*31e50*/  IMAD R4, R227, 0x136, RZ ;  /* 0x00000136e3047824 */ /* 0x002fe200078e02ff */
[----:B------:R-:W-:Y:S05]  /*31e60*/  STL [R1+0x444], R53 ;  /* 0x0004443501007387 */ /* 0x000fea0000100800 */
[----:B------:R-:W1:Y:S01]  /*31e70*/  LDC R221, c[0x0][0x278] ;  /* 0x00009e00ffdd7b82 */ /* 0x000e620000000800 */
[----:B------:R3:W-:Y:S01]  /*31e80*/  STL [R1+0xbc], R11 ;  /* 0x0000bc0b01007387 */ /* 0x0007e20000100800 */
[----:B------:R-:W-:Y:S01]  /*31e90*/  IADD3 RZ, P5, R7, R2, RZ ;  /* 0x0000000207ff7210 */ /* 0x000fe20007fbe0ff */
[----:B--2---:R-:W-:Y:S01]  /*31ea0*/  IMAD R7, R248, 0x270, RZ ;  /* 0x00000270f8077824 */ /* 0x004fe200078e02ff */
        /* <DEDUP_REMOVED lines=9> */
[----:B--2---:R-:W-:-:S04]  /*31f40*/  IADD3 R44, P6, R4, R2, RZ ;  /* 0x00000002042c7210 */ /* 0x004fc80007fde0ff */
[----:B------:R-:W-:-:S03]  /*31f50*/  LEA.HI.X.SX32 R45, R11, R3, 0x1, P6 ;  /* 0x000000030b2d7211 */ /* 0x000fc600030f0eff */
[----:B------:R-:W2:Y:S01]  /*31f60*/  LDC R229, c[0x0][0x278] ;  /* 0x00009e00ffe57b82 */ /* 0x000ea20000000800 */
[-C--:B------:R-:W-:Y:S01]  /*31f70*/  IADD3 RZ, P6, R7, R2.reuse, RZ ;  /* 0x0000000207ff7210 */ /* 0x080fe20007fde0ff */
[----:B------:R-:W-:Y:S01]  /*31f80*/  IMAD R7, R18, 0x4e, RZ ;  /* 0x0000004e12077824 */ /* 0x000fe200078e02ff */
[-C--:B------:R-:W-:Y:S01]  /*31f90*/  IADD3 RZ, P4, R10, R2.reuse, RZ ;  /* 0x000000020aff7210 */ /* 0x080fe20007f9e0ff */
[----:B------:R-:W-:Y:S01]  /*31fa0*/  IMAD R10, R14, 0x137, RZ ;  /* 0x000001370e0a7824 */ /* 0x000fe200078e02ff */
[-C--:B------:R-:W-:Y:S01]  /*31fb0*/  LEA.HI.X.SX32 R23, R4, R3.reuse, 0x1, P5 ;  /* 0x0000000304177211 */ /* 0x080fe200028f0eff */
[----:B------:R-:W-:Y:S02]  /*31fc0*/  IMAD R11, R15, 0x27, RZ ;  /* 0x000000270f0b7824 */ /* 0x000fe400078e02ff */
[----:B------:R-:W2:Y:S01]  /*31fd0*/  LDC R232, c[0x0][0x278] ;  /* 0x00009e00ffe87b82 */ /* 0x000ea20000000800 */
[----:B------:R-:W-:Y:S01]  /*31fe0*/  IADD3 R18, P5, R7, R2, RZ ;  /* 0x0000000207127210 */ /* 0x000fe20007fbe0ff */
[----:B0-----:R-:W-:Y:S01]  /*31ff0*/  IMAD R6, R19, 0x9c, RZ ;  /* 0x0000009c13067824 */ /* 0x001fe200078e02ff */
[-C--:B------:R-:W-:Y:S01]  /*32000*/  LEA.HI.X.SX32 R43, R10, R3.reuse, 0x1, P4 ;  /* 0x000000030a2b7211 */ /* 0x080fe200020f0eff */
[----:B------:R-:W-:Y:S01]  /*32010*/  STL [R1+0xb4], R49 ;  /* 0x0000b43101007387 */ /* 0x000fe20000100800 */
[----:B------:R-:W-:-:S03]  /*32020*/  LEA.HI.X.SX32 R19, R11, R3, 0x1, P5 ;  /* 0x000000030b137211 */ /* 0x000fc600028f0eff */
[----:B------:R-:W0:Y:S01]  /*32030*/  LDC R225, c[0x0][0x278] ;  /* 0x00009e00ffe17b82 */ /* 0x000e220000000800 */
[----:B------:R-:W-:Y:S01]  /*32040*/  STL [R1+0xac], R47 ;  /* 0x0000ac2f01007387 */ /* 0x000fe20000100800 */
[----:B-1----:R-:W-:-:S06]  /*32050*/  IMAD R5, R221, 0x138, RZ ;  /* 0x00000138dd057824 */ /* 0x002fcc00078e02ff */
[----:B------:R-:W1:Y:S01]  /*32060*/  LDC R231, c[0x0][0x278] ;  /* 0x00009e00ffe77b82 */ /* 0x000e620000000800 */
[----:B------:R-:W-:Y:S01]  /*32070*/  STL.64 [R1+0x8b8], R44 ;  /* 0x0008b82c01007387 */ /* 0x000fe20000100a00 */
[----:B------:R-:W-:-:S06]  /*32080*/  IADD3 R22, P4, R6, R2, RZ ;  /* 0x0000000206167210 */ /* 0x000fcc0007f9e0ff */
[----:B------:R-:W1:Y:S01]  /*32090*/  LDC R237, c[0x0][0x278] ;  /* 0x00009e00ffed7b82 */ /* 0x000e620000000800 */
[----:B------:R3:W-:Y:S04]  /*320a0*/  STL [R1+0xa4], R23 ;  /* 0x0000a41701007387 */ /* 0x0007e80000100800 */
[----:B------:R-:W-:Y:S03]  /*320b0*/  STL [R1+0x9c], R43 ;  /* 0x00009c2b01007387 */ /* 0x000fe60000100800 */
[----:B------:R-:W1:Y:S01]  /*320c0*/  LDC R236, c[0x0][0x278] ;  /* 0x00009e00ffec7b82 */ /* 0x000e620000000800 */
[----:B------:R4:W-:Y:S01]  /*320d0*/  STL.64 [R1+0x308], R18 ;  /* 0x0003081201007387 */ /* 0x0009e20000100a00 */
[----:B---3--:R-:W-:-:S06]  /*320e0*/  LEA.HI.X.SX32 R23, R7, R3, 0x1, P4 ;  /* 0x0000000307177211 */ /* 0x008fcc00020f0eff */
[----:B------:R-:W3:Y:S01]  /*320f0*/  LDC R235, c[0x0][0x278] ;  /* 0x00009e00ffeb7b82 */ /* 0x000ee20000000800 */
[----:B----4-:R-:W-:-:S07]  /*32100*/  IADD3 R18, P5, R5, R2, RZ ;  /* 0x0000000205127210 */ /* 0x010fce0007fbe0ff */
[----:B------:R-:W4:Y:S01]  /*32110*/  LDC R240, c[0x0][0x278] ;  /* 0x00009e00fff07b82 */ /* 0x000f220000000800 */
[----:B------:R-:W-:-:S07]  /*32120*/  LEA.HI.X.SX32 R19, R6, R3, 0x1, P5 ;  /* 0x0000000306137211 */ /* 0x000fce00028f0eff */
[----:B------:R-:W4:Y:S01]  /*32130*/  LDC R239, c[0x0][0x278] ;  /* 0x00009e00ffef7b82 */ /* 0x000f220000000800 */
[----:B------:R-:W-:Y:S01]  /*32140*/  LEA.HI.X.SX32 R7, R5, R3, 0x1, P6 ;  /* 0x0000000305077211 */ /* 0x000fe200030f0eff */
[----:B------:R-:W-:Y:S01]  /*32150*/  IMAD R4, R227, 0x276, RZ ;  /* 0x00000276e3047824 */ /* 0x000fe200078e02ff */
[----:B------:R-:W-:Y:S01]  /*32160*/  STL.64 [R1+0x1d0], R22 ;  /* 0x0001d01601007387 */ /* 0x000fe20000100a00 */
[----:B------:R-:W-:-:S04]  /*32170*/  IMAD R15, R223, 0x272, RZ ;  /* 0x00000272df0f7824 */ /* 0x000fc800078e02ff */
[----:B------:R-:W4:Y:S01]  /*32180*/  LDC R238, c[0x0][0x278] ;  /* 0x00009e00ffee7b82 */ /* 0x000f220000000800 */
[----:B------:R-:W-:Y:S01]  /*32190*/  STL.64 [R1+0x8b0], R18 ;  /* 0x0008b01201007387 */ /* 0x000fe20000100a00 */
[-C--:B------:R-:W-:Y:S01]  /*321a0*/  IADD3 RZ, P6, R4, R2.reuse, RZ ;  /* 0x0000000204ff7210 */ /* 0x080fe20007fde0ff */
[----:B--2---:R-:W-:Y:S02]  /*321b0*/  IMAD R4, R232, 0x13a, RZ ;  /* 0x0000013ae8047824 */ /* 0x004fe400078e02ff */
[----:B------:R2:W-:Y:S01]  /*321c0*/  STL [R1+0x94], R7 ;  /* 0x0000940701007387 */ /* 0x0005e20000100800 */
[----:B------:R-:W-:Y:S01]  /*321d0*/  IADD3 RZ, P4, R15, R2, RZ ;  /* 0x000000020fff7210 */ /* 0x000fe20007f9e0ff */
[----:B0-----:R-:W-:Y:S01]  /*321e0*/  IMAD R14, R225, 0x274, RZ ;  /* 0x00000274e10e7824 */ /* 0x001fe200078e02ff */
[----:B------:R-:W0:Y:S01]  /*321f0*/  LDC R247, c[0x0][0x278] ;  /* 0x00009e00fff77b82 */ /* 0x000e220000000800 */
[----:B-1----:R-:W-:Y:S02]  /*32200*/  IMAD R10, R231, 0x9d, RZ ;  /* 0x0000009de70a7824 */ /* 0x002fe400078e02ff */
[----:B--2---:R-:W-:-:S05]  /*32210*/  IMAD R7, R229, 0x139, RZ ;  /* 0x00000139e5077824 */ /* 0x004fca00078e02ff */
[----:B------:R-:W1:Y:S01]  /*32220*/  LDC R221, c[0x0][0x278] ;  /* 0x00009e00ffdd7b82 */ /* 0x000e620000000800 */
[----:B------:R-:W-:Y:S01]  /*32230*/  IMAD R6, R237, 0x9e, RZ ;  /* 0x0000009eed067824 */ /* 0x000fe200078e02ff */
[----:B------:R-:W-:Y:S02]  /*32240*/  LEA.HI.X.SX32 R37, R7, R3, 0x1, P4 ;  /* 0x0000000307257211 */ /* 0x000fe400020f0eff */
[----:B------:R-:W-:Y:S01]  /*32250*/  IADD3 R22, P4, R4, R2, RZ ;  /* 0x0000000204167210 */ /* 0x000fe20007f9e0ff */
[----:B------:R-:W-:-:S03]  /*32260*/  IMAD R18, R236, 0x4f, RZ ;  /* 0x0000004fec127824 */ /* 0x000fc600078e02ff */
[----:B------:R-:W2:Y:S01]  /*32270*/  LDC R19, c[0x0][0x278] ;  /* 0x00009e00ff137b82 */ /* 0x000ea20000000800 */
[-C--:B------:R-:W-:Y:S01]  /*32280*/  IADD3 RZ, P5, R14, R2.reuse, RZ ;  /* 0x000000020eff7210 */ /* 0x080fe20007fbe0ff */
[----:B---3--:R-:W-:Y:S01]  /*32290*/  IMAD R11, R235, 0x13b, RZ ;  /* 0x0000013beb0b7824 */ /* 0x008fe200078e02ff */
[-C--:B------:R-:W-:Y:S01]  /*322a0*/  LEA.HI.X.SX32 R23, R10, R3.reuse, 0x1, P4 ;  /* 0x000000030a177211 */ /* 0x080fe200020f0eff */
[----:B----4-:R-:W-:Y:S01]  /*322b0*/  IMAD R14, R240, 0x27a, RZ ;  /* 0x0000027af00e7824 */ /* 0x010fe200078e02ff */
[----:B------:R-:W-:Y:S01]  /*322c0*/  IADD3 R36, P4, R6, R2, RZ ;  /* 0x0000000206247210 */ /* 0x000fe20007f9e0ff */
[----:B------:R-:W-:Y:S02]  /*322d0*/  IMAD R15, R239, 0x278, RZ ;  /* 0x00000278ef0f7824 */ /* 0x000fe400078e02ff */
[----:B------:R-:W3:Y:S01]  /*322e0*/  LDC R225, c[0x0][0x278] ;  /* 0x00009e00ffe17b82 */ /* 0x000ee20000000800 */
[----:B------:R4:W-:Y:S01]  /*322f0*/  STL [R1+0x8c], R37 ;  /* 0x00008c2501007387 */ /* 0x0009e20000100800 */
[----:B------:R-:W-:-:S06]  /*32300*/  LEA.HI.X.SX32 R11, R11, R3, 0x1, P6 ;  /* 0x000000030b0b7211 */ /* 0x000fcc00030f0eff */
[----:B------:R-:W3:Y:S01]  /*32310*/  LDC R227, c[0x0][0x278] ;  /* 0x00009e00ffe37b82 */ /* 0x000ee20000000800 */
[-C--:B------:R-:W-:Y:S02]  /*32320*/  IADD3 RZ, P6, R15, R2.reuse, RZ ;  /* 0x000000020fff7210 */ /* 0x080fe40007fde0ff */
[----:B----4-:R-:W-:Y:S02]  /*32330*/  LEA.HI.X.SX32 R37, R18, R3, 0x1, P4 ;  /* 0x0000000312257211 */ /* 0x010fe400020f0eff */
[----:B------:R-:W-:-:S03]  /*32340*/  IADD3 RZ, P4, R14, R2, RZ ;  /* 0x000000020eff7210 */ /* 0x000fc60007f9e0ff */
[----:B------:R-:W4:Y:S01]  /*32350*/  LDC R14, c[0x0][0x278] ;  /* 0x00009e00ff0e7b82 */ /* 0x000f220000000800 */
[----:B------:R-:W-:Y:S01]  /*32360*/  IMAD R5, R238, 0x13c, RZ ;  /* 0x0000013cee057824 */ /* 0x000fe200078e02ff */
[----:B------:R-:W-:-:S06]  /*32370*/  LEA.HI.X.SX32 R39, R4, R3, 0x1, P5 ;  /* 0x0000000304277211 */ /* 0x000fcc00028f0eff */
[----:B------:R-:W4:Y:S01]  /*32380*/  LDC R15, c[0x0][0x278] ;  /* 0x00009e00ff0f7b82 */ /* 0x000f220000000800 */
[----:B------:R1:W-:Y:S01]  /*32390*/  STL.64 [R1+0x8a8], R22 ;  /* 0x0008a81601007387 */ /* 0x0003e20000100a00 */
[----:B0-----:R-:W-:-:S06]  /*323a0*/  IMAD R7, R247, 0x27c, RZ ;  /* 0x0000027cf7077824 */ /* 0x001fcc00078e02ff */
[----:B------:R-:W0:Y:S01]  /*323b0*/  LDC R248, c[0x0][0x278] ;  /* 0x00009e00fff87b82 */ /* 0x000e220000000800 */
[----:B-1----:R-:W-:-:S07]  /*323c0*/  IADD3 R22, P5, R5, R2, RZ ;  /* 0x0000000205167210 */ /* 0x002fce0007fbe0ff */
[----:B------:R-:W1:Y:S01]  /*323d0*/  LDC R18, c[0x0][0x278] ;  /* 0x00009e00ff127b82 */ /* 0x000e620000000800 */
[----:B------:R-:W-:Y:S01]  /*323e0*/  LEA.HI.X.SX32 R23, R6, R3, 0x1, P5 ;  /* 0x0000000306177211 */ /* 0x000fe200028f0eff */
[----:B------:R-:W-:Y:S01]  /*323f0*/  IMAD R4, R221, 0x13e, RZ ;  /* 0x0000013edd047824 */ /* 0x000fe200078e02ff */
[----:B------:R-:W-:Y:S05]  /*32400*/  STL [R1+0x84], R39 ;  /* 0x0000842701007387 */ /* 0x000fea0000100800 */
[----:B------:R-:W1:Y:S01]  /*32410*/  LDC R242, c[0x0][0x278] ;  /* 0x00009e00fff27b82 */ /* 0x000e620000000800 */
[----:B------:R3:W-:Y:S01]  /*32420*/  STL [R1+0x7c], R11 ;  /* 0x00007c0b01007387 */ /* 0x0007e20000100800 */
[----:B------:R-:W-:Y:S01]  /*32430*/  IADD3 RZ, P5, R7, R2, RZ ;  /* 0x0000000207ff7210 */ /* 0x000fe20007fbe0ff */
[----:B--2---:R-:W-:-:S05]  /*32440*/  IMAD R6, R19, 0x13d, RZ ;  /* 0x0000013d13067824 */ /* 0x004fca00078e02ff */
[----:B------:R-:W2:Y:S01]  /*32450*/  LDC R223, c[0x0][0x278] ;  /* 0x00009e00ffdf7b82 */ /* 0x000ea20000000800 */
[----:B------:R-:W-:Y:S01]  /*32460*/  STL.64 [R1+0x1c8], R36 ;  /* 0x0001c82401007387 */ /* 0x000fe20000100a00 */
[----:B---3--:R-:W-:Y:S01]  /*32470*/  IMAD R7, R227, 0x27e, RZ ;  /* 0x0000027ee3077824 */ /* 0x008fe200078e02ff */
[-C--:B------:R-:W-:Y:S01]  /*32480*/  LEA.HI.X.SX32 R35, R5, R3.reuse, 0x1, P6 ;  /* 0x0000000305237211 */ /* 0x080fe200030f0eff */
[----:B------:R-:W-:Y:S01]  /*32490*/  IMAD R11, R225, 0x9f, RZ ;  /* 0x0000009fe10b7824 */ /* 0x000fe200078e02ff */
[----:B------:R3:W-:Y:S01]  /*324a0*/  STL.64 [R1+0x8a0], R22 ;  /* 0x0008a01601007387 */ /* 0x0007e20000100a00 */
[-C--:B------:R-:W-:Y:S02]  /*324b0*/  LEA.HI.X.SX32 R33, R6, R3.reuse, 0x1, P4 ;  /* 0x0000000306217211 */ /* 0x080fe400020f0eff */
[----:B------:R-:W2:Y:S01]  /*324c0*/  LDC R229, c[0x0][0x278] ;  /* 0x00009e00ffe57b82 */ /* 0x000ea20000000800 */
[----:B------:R-:W-:Y:S01]  /*324d0*/  IADD3 RZ, P4, R7, R2, RZ ;  /* 0x0000000207ff7210 */ /* 0x000fe20007f9e0ff */
[----:B----4-:R-:W-:Y:S01]  /*324e0*/  IMAD R6, R14, 0x13f, RZ ;  /* 0x0000013f0e067824 */ /* 0x010fe200078e02ff */
[----:B------:R-:W-:Y:S01]  /*324f0*/  LEA.HI.X.SX32 R7, R4, R3, 0x1, P5 ;  /* 0x0000000304077211 */ /* 0x000fe200028f0eff */
[----:B0-----:R-:W-:-:S04]  /*32500*/  IMAD R5, R248, 0x282, RZ ;  /* 0x00000282f8057824 */ /* 0x001fc800078e02ff */
[----:B------:R-:W0:Y:S01]  /*32510*/  LDC R19, c[0x0][0x278] ;  /* 0x00009e00ff137b82 */ /* 0x000e220000000800 */
[-C--:B---3--:R-:W-:Y:S01]  /*32520*/  IADD3 R22, P6, R4, R2.reuse, RZ ;  /* 0x0000000204167210 */ /* 0x088fe20007fde0ff */
[----:B------:R-:W-:Y:S03]  /*32530*/  STL [R1+0x74], R35 ;  /* 0x0000742301007387 */ /* 0x000fe60000100800 */
[-C--:B------:R-:W-:Y:S01]  /*32540*/  LEA.HI.X.SX32 R23, R11, R3.reuse, 0x1, P6 ;  /* 0x000000030b177211 */ /* 0x080fe200030f0eff */
[----:B------:R-:W-:Y:S01]  /*32550*/  IMAD R4, R15, 0xa, RZ ;  /* 0x0000000a0f047824 */ /* 0x000fe200078e02ff */
[----:B------:R-:W-:Y:S01]  /*32560*/  STL [R1+0x6c], R33 ;  /* 0x00006c2101007387 */ /* 0x000fe20000100800 */
[----:B------:R-:W-:Y:S01]  /*32570*/  LEA.HI.X.SX32 R29, R6, R3, 0x1, P4 ;  /* 0x00000003061d7211 */ /* 0x000fe200020f0eff */
[----:B-1----:R-:W-:Y:S01]  /*32580*/  IMAD R10, R242, 0x280, RZ ;  /* 0x00000280f20a7824 */ /* 0x002fe200078e02ff */
[----:B------:R-:W-:Y:S01]  /*32590*/  IADD3 RZ, P5, R5, R2, RZ ;  /* 0x0000000205ff7210 */ /* 0x000fe20007fbe0ff */
[----:B------:R1:W-:Y:S01]  /*325a0*/  STL.64 [R1+0x898], R22 ;  /* 0x0008981601007387 */ /* 0x0003e20000100a00 */
[----:B------:R-:W3:Y:S03]  /*325b0*/  LDC R11, c[0x0][0x278] ;  /* 0x00009e00ff0b7b82 */ /* 0x000ee60000000800 */
[----:B------:R4:W-:Y:S01]  /*325c0*/  STL [R1+0x64], R7 ;  /* 0x0000640701007387 */ /* 0x0009e20000100800 */
[----:B--2---:R-:W-:-:S02]  /*325d0*/  IMAD R5, R223, 0x14, RZ ;  /* 0x00000014df057824 */ /* 0x004fc400078e02ff */
[----:B------:R-:W-:Y:S02]  /*325e0*/  IMAD R6, R229, 0x28, RZ ;  /* 0x00000028e5067824 */ /* 0x000fe400078e02ff */
[----:B------:R-:W2:Y:S01]  /*325f0*/  LDC R221, c[0x0][0x278] ;  /* 0x00009e00ffdd7b82 */ /* 0x000ea20000000800 */
[-C--:B-1----:R-:W-:Y:S01]  /*32600*/  IADD3 R22, P4, R4, R2.reuse, RZ ;  /* 0x0000000204167210 */ /* 0x082fe20007f9e0ff */
[----:B----4-:R-:W-:Y:S01]  /*32610*/  IMAD R7, R18, 0x5, RZ ;  /* 0x0000000512077824 */ /* 0x010fe200078e02ff */
[----:B------:R-:W-:Y:S01]  /*32620*/  STL [R1+0x5c], R29 ;  /* 0x00005c1d01007387 */ /* 0x000fe20000100800 */
[----:B------:R-:W-:-:S04]  /*32630*/  IADD3 RZ, P6, R10, R2, RZ ;  /* 0x000000020aff7210 */ /* 0x000fc80007fde0ff */
[----:B------:R-:W1:Y:S01]  /*32640*/  LDC R227, c[0x0][0x278] ;  /* 0x00009e00ffe37b82 */ /* 0x000e620000000800 */
[----:B------:R-:W-:-:S05]  /*32650*/  LEA.HI.X.SX32 R23, R7, R3, 0x1, P4 ;  /* 0x0000000307177211 */ /* 0x000fca00020f0eff */
[----:B------:R4:W-:Y:S02]  /*32660*/  STL.64 [R1+0x418], R22 ;  /* 0x0004181601007387 */ /* 0x0009e40000100a00 */
[----:B------:R-:W3:Y:S08]  /*32670*/  LDC R10, c[0x0][0x278] ;  /* 0x00009e00ff0a7b82 */ /* 0x000ef00000000800 */
[----:B------:R-:W1:Y:S01]  /*32680*/  LDC R225, c[0x0][0x278] ;  /* 0x00009e00ffe17b82 */ /* 0x000e620000000800 */
[----:B----4-:R-:W-:-:S04]  /*32690*/  IADD3 R22, P4, R5, R2, RZ ;  /* 0x0000000205167210 */ /* 0x010fc80007f9e0ff */
[----:B------:R-:W-:-:S03]  /*326a0*/  LEA.HI.X.SX32 R23, R4, R3, 0x1, P4 ;  /* 0x0000000304177211 */ /* 0x000fc600020f0eff */
[----:B------:R-:W4:Y:S02]  /*326b0*/  LDC R231, c[0x0][0x278] ;  /* 0x00009e00ffe77b82 */ /* 0x000f240000000800 */
[----:B------:R2:W-:Y:S01]  /*326c0*/  STL.64 [R1+0x3f0], R22 ;  /* 0x0003f01601007387 */ /* 0x0005e20000100a00 */
[----:B0-----:R-:W-:Y:S02]  /*326d0*/  IMAD R7, R19, 0x50, RZ ;  /* 0x0000005013077824 */ /* 0x001fe400078e02ff */
[----:B---3--:R-:W-:-:S03]  /*326e0*/  IMAD R4, R10, 0xa0, RZ ;  /* 0x000000a00a047824 */ /* 0x008fc600078e02ff */
[----:B------:R-:W0:Y:S01]  /*326f0*/  LDC R14, c[0x0][0x278] ;  /* 0x00009e00ff0e7b82 */ /* 0x000e220000000800 */
[----:B--2---:R-:W-:-:S07]  /*32700*/  IADD3 R22, P4, R6, R2, RZ ;  /* 0x0000000206167210 */ /* 0x004fce0007f9e0ff */
[----:B------:R-:W2:Y:S01]  /*32710*/  LDC R18, c[0x0][0x278] ;  /* 0x00009e00ff127b82 */ /* 0x000ea20000000800 */
[----:B------:R-:W-:-:S05]  /*32720*/  LEA.HI.X.SX32 R23, R5, R3, 0x1, P4 ;  /* 0x0000000305177211 */ /* 0x000fca00020f0eff */
[----:B------:R3:W-:Y:S02]  /*32730*/  STL.64 [R1+0x3a0], R22 ;  /* 0x0003a01601007387 */ /* 0x0007e40000100a00 */
[----:B------:R-:W2:Y:S08]  /*32740*/  LDC R236, c[0x0][0x278] ;  /* 0x00009e00ffec7b82 */ /* 0x000eb00000000800 */
[----:B------:R-:W2:Y:S01]  /*32750*/  LDC R19, c[0x0][0x278] ;  /* 0x00009e00ff137b82 */ /* 0x000ea20000000800 */
[----:B---3--:R-:W-:-:S04]  /*32760*/  IADD3 R22, P4, R7, R2, RZ ;  /* 0x0000000207167210 */ /* 0x008fc80007f9e0ff */
[----:B------:R-:W-:-:S03]  /*32770*/  LEA.HI.X.SX32 R23, R6, R3, 0x1, P4 ;  /* 0x0000000306177211 */ /* 0x000fc600020f0eff */
[----:B------:R-:W3:Y:S02]  /*32780*/  LDC R229, c[0x0][0x278] ;  /* 0x00009e00ffe57b82 */ /* 0x000ee40000000800 */
[----:B------:R1:W-:Y:S01]  /*32790*/  STL.64 [R1+0x300], R22 ;  /* 0x0003001601007387 */ /* 0x0003e20000100a00 */
[----:B------:R-:W-:-:S05]  /*327a0*/  IMAD R5, R11, 0x140, RZ ;  /* 0x000001400b057824 */ /* 0x000fca00078e02ff */
[----:B------:R-:W3:Y:S01]  /*327b0*/  LDC R235, c[0x0][0x278] ;  /* 0x00009e00ffeb7b82 */ /* 0x000ee20000000800 */
[----:B-1----:R-:W-:-:S07]  /*327c0*/  IADD3 R22, P4, R4, R2, RZ ;  /* 0x0000000204167210 */ /* 0x002fce0007f9e0ff */
[----:B------:R-:W1:Y:S01]  /*327d0*/  LDC R232, c[0x0][0x278] ;  /* 0x00009e00ffe87b82 */ /* 0x000e620000000800 */
[----:B------:R-:W-:-:S07]  /*327e0*/  LEA.HI.X.SX32 R23, R7, R3, 0x1, P4 ;  /* 0x0000000307177211 */ /* 0x000fce00020f0eff */
[----:B------:R-:W3:Y:S01]  /*327f0*/  LDC R223, c[0x0][0x278] ;  /* 0x00009e00ffdf7b82 */ /* 0x000ee20000000800 */
[----:B------:R4:W-:Y:S01]  /*32800*/  STL.64 [R1+0x1c0], R22 ;  /* 0x0001c01601007387 */ /* 0x0009e20000100a00 */
[----:B------:R-:W-:-:S06]  /*32810*/  IMAD R10, R221, 0x141, RZ ;  /* 0x00000141dd0a7824 */ /* 0x000fcc00078e02ff */
[----:B------:R-:W1:Y:S01]  /*32820*/  LDC R237, c[0x0][0x278] ;  /* 0x00009e00ffed7b82 */ /* 0x000e620000000800 */
[-C--:B----4-:R-:W-:Y:S01]  /*32830*/  IADD3 R22, P4, R5, R2.reuse, RZ ;  /* 0x0000000205167210 */ /* 0x090fe20007f9e0ff */
[----:B------:R-:W-:Y:S01]  /*32840*/  IMAD R6, R227, 0x142, RZ ;  /* 0x00000142e3067824 */ /* 0x000fe200078e02ff */
[-C--:B------:R-:W-:Y:S01]  /*32850*/  LEA.HI.X.SX32 R27, R5, R3.reuse, 0x1, P6 ;  /* 0x00000003051b7211 */ /* 0x080fe200030f0eff */
[----:B------:R-:W-:Y:S01]  /*32860*/  IMAD R15, R225, 0xa1, RZ ;  /* 0x000000a1e10f7824 */ /* 0x000fe200078e02ff */
[-C--:B------:R-:W-:Y:S01]  /*32870*/  LEA.HI.X.SX32 R23, R4, R3.reuse, 0x1, P4 ;  /* 0x0000000304177211 */ /* 0x080fe200020f0eff */
[----:B------:R-:W-:Y:S01]  /*32880*/  IMAD R7, R231, 0x284, RZ ;  /* 0x00000284e7077824 */ /* 0x000fe200078e02ff */
[----:B------:R-:W-:Y:S01]  /*32890*/  LEA.HI.X.SX32 R5, R10, R3, 0x1, P5 ;  /* 0x000000030a057211 */ /* 0x000fe200028f0eff */
[----:B0-----:R-:W-:Y:S01]  /*328a0*/  IMAD R14, R14, 0x286, RZ ;  /* 0x000002860e0e7824 */ /* 0x001fe200078e02ff */
[----:B------:R-:W0:Y:S01]  /*328b0*/  LDC R225, c[0x0][0x278] ;  /* 0x00009e00ffe17b82 */ /* 0x000e220000000800 */
[----:B------:R4:W-:Y:S01]  /*328c0*/  STL.64 [R1+0x890], R22 ;  /* 0x0008901601007387 */ /* 0x0009e20000100a00 */
[----:B--2---:R-:W-:Y:S01]  /*328d0*/  IMAD R11, R18, 0x288, RZ ;  /* 0x00000288120b7824 */ /* 0x004fe200078e02ff */
[----:B------:R-:W-:-:S02]  /*328e0*/  IADD3 RZ, P6, R7, R2, RZ ;  /* 0x0000000207ff7210 */ /* 0x000fc40007fde0ff */
[----:B------:R-:W-:Y:S01]  /*328f0*/  STL [R1+0x54], R27 ;  /* 0x0000541b01007387 */ /* 0x000fe20000100800 */
[----:B---3--:R-:W-:Y:S02]  /*32900*/  IMAD R4, R223, 0x144, RZ ;  /* 0x00000144df047824 */ /* 0x008fe400078e02ff */
[----:B------:R-:W2:Y:S01]  /*32910*/  LDC R239, c[0x0][0x278] ;  /* 0x00009e00ffef7b82 */ /* 0x000ea20000000800 */
[----:B------:R3:W-:Y:S01]  /*32920*/  STL [R1+0x4c], R5 ;  /* 0x00004c0501007387 */ /* 0x0007e20000100800 */
[-C--:B----4-:R-:W-:Y:S01]  /*32930*/  IADD3 R22, P4, R6, R2.reuse, RZ ;  /* 0x0000000206167210 */ /* 0x090fe20007f9e0ff */
[----:B------:R-:W-:Y:S01]  /*32940*/  IMAD R10, R19, 0x28c, RZ ;  /* 0x0000028c130a7824 */ /* 0x000fe200078e02ff */
[-C--:B------:R-:W-:Y:S01]  /*32950*/  IADD3 RZ, P5, R14, R2.reuse, RZ ;  /* 0x000000020eff7210 */ /* 0x080fe20007fbe0ff */
[----:B------:R-:W-:Y:S01]  /*32960*/  IMAD R7, R235, 0x143, RZ ;  /* 0x00000143eb077824 */ /* 0x000fe200078e02ff */
[-C--:B------:R-:W-:Y:S02]  /*32970*/  LEA.HI.X.SX32 R23, R15, R3.reuse, 0x1, P4 ;  /* 0x000000030f177211 */ /* 0x080fe400020f0eff */
[----:B------:R-:W4:Y:S01]  /*32980*/  LDC R223, c[0x0][0x278] ;  /* 0x00009e00ffdf7b82 */ /* 0x000f220000000800 */
[----:B---3--:R-:W-:Y:S01]  /*32990*/  IMAD R5, R236, 0xa2, RZ ;  /* 0x000000a2ec057824 */ /* 0x008fe200078e02ff */
[----:B------:R-:W-:Y:S01]  /*329a0*/  IADD3 RZ, P4, R11, R2, RZ ;  /* 0x000000020bff7210 */ /* 0x000fe20007f9e0ff */
[----:B------:R-:W-:Y:S01]  /*329b0*/  IMAD R14, R229, 0x51, RZ ;  /* 0x00000051e50e7824 */ /* 0x000fe200078e02ff */
[----:B------:R3:W-:Y:S01]  /*329c0*/  STL.64 [R1+0x888], R22 ;  /* 0x0008881601007387 */ /* 0x0007e20000100a00 */
[----:B------:R-:W-:Y:S01]  /*329d0*/  LEA.HI.X.SX32 R19, R6, R3, 0x1, P6 ;  /* 0x0000000306137211 */ /* 0x000fe200030f0eff */
[----:B-1----:R-:W-:-:S02]  /*329e0*/  IMAD R11, R232, 0x28a, RZ ;  /* 0x0000028ae80b7824 */ /* 0x002fc400078e02ff */
[----:B------:R-:W-:Y:S01]  /*329f0*/  IMAD R6, R237, 0x28e, RZ ;  /* 0x0000028eed067824 */ /* 0x000fe200078e02ff */
[-C--:B------:R-:W-:Y:S01]  /*32a00*/  LEA.HI.X.SX32 R25, R7, R3.reuse, 0x1, P5 ;  /* 0x0000000307197211 */ /* 0x080fe200028f0eff */
[----:B0-----:R-:W-:Y:S01]  /*32a10*/  IMAD R156, R225, 0x14c, RZ ;  /* 0x0000014ce19c7824 */ /* 0x001fe200078e02ff */
[----:B------:R-:W0:Y:S01]  /*32a20*/  LDC R235, c[0x0][0x278] ;  /* 0x00009e00ffeb7b82 */ /* 0x000e220000000800 */
[-C--:B---3--:R-:W-:Y:S02]  /*32a30*/  IADD3 R22, P6, R5, R2.reuse, RZ ;  /* 0x0000000205167210 */ /* 0x088fe40007fde0ff */
[----:B------:R-:W-:Y:S01]  /*32a40*/  IADD3 R18, P5, R4, R2, RZ ;  /* 0x0000000204127210 */ /* 0x000fe20007fbe0ff */
[----:B------:R1:W-:Y:S01]  /*32a50*/  STL [R1+0x44], R19 ;  /* 0x0000441301007387 */ /* 0x0003e20000100800 */
[----:B------:R-:W-:-:S03]  /*32a60*/  LEA.HI.X.SX32 R23, R14, R3, 0x1, P6 ;  /* 0x000000030e177211 */ /* 0x000fc600030f0eff */
[----:B------:R-:W3:Y:S01]  /*32a70*/  LDC R232, c[0x0][0x278] ;  /* 0x00009e00ffe87b82 */ /* 0x000ee20000000800 */
[-C--:B------:R-:W-:Y:S02]  /*32a80*/  IADD3 RZ, P6, R11, R2.reuse, RZ ;  /* 0x000000020bff7210 */ /* 0x080fe40007fde0ff */
[----:B------:R-:W-:Y:S02]  /*32a90*/  LEA.HI.X.SX32 R11, R4, R3, 0x1, P4 ;  /* 0x00000003040b7211 */ /* 0x000fe400020f0eff */
[----:B------:R-:W-:-:S03]  /*32aa0*/  IADD3 RZ, P4, R6, R2, RZ ;  /* 0x0000000206ff7210 */ /* 0x000fc60007f9e0ff */
[----:B------:R-:W2:Y:S01]  /*32ab0*/  LDC R4, c[0x0][0x278] ;  /* 0x00009e00ff047b82 */ /* 0x000ea20000000800 */
[----:B-1----:R-:W-:-:S07]  /*32ac0*/  LEA.HI.X.SX32 R19, R5, R3, 0x1, P5 ;  /* 0x0000000305137211 */ /* 0x002fce00028f0eff */
[----:B------:R-:W1:Y:S08]  /*32ad0*/  LDC R6, c[0x0][0x278] ;  /* 0x00009e00ff067b82 */ /* 0x000e700000000800 */
[----:B------:R-:W4:Y:S01]  /*32ae0*/  LDC R5, c[0x0][0x278] ;  /* 0x00009e00ff057b82 */ /* 0x000f220000000800 */
[----:B------:R-:W-:Y:S04]  /*32af0*/  STL [R1+0x3c], R25 ;  /* 0x00003c1901007387 */ /* 0x000fe80000100800 */
[----:B------:R-:W-:Y:S01]  /*32b00*/  STL.64 [R1+0x1b8], R22 ;  /* 0x0001b81601007387 */ /* 0x000fe20000100a00 */
[----:B--2---:R-:W-:-:S03]  /*32b10*/  IMAD R163, R4, 0x145, RZ ;  /* 0x0000014504a37824 */ /* 0x004fc600078e02ff */
[----:B------:R-:W-:Y:S01]  /*32b20*/  STL.64 [R1+0x880], R18 ;  /* 0x0008801201007387 */ /* 0x000fe20000100a00 */
[----:B------:R-:W-:Y:S01]  /*32b30*/  IADD3 RZ, P5, R10, R2, RZ ;  /* 0x000000020aff7210 */ /* 0x000fe20007fbe0ff */
[----:B------:R-:W2:Y:S02]  /*32b40*/  LDC R14, c[0x0][0x278] ;  /* 0x00009e00ff0e7b82 */ /* 0x000ea40000000800 */
[----:B------:R0:W-:Y:S01]  /*32b50*/  STL [R1+0x34], R11 ;  /* 0x0000340b01007387 */ /* 0x0001e20000100800 */
[----:B-1----:R-:W-:Y:S01]  /*32b60*/  IMAD R4, R6, 0x146, RZ ;  /* 0x0000014606047824 */ /* 0x002fe200078e02ff */
[----:B------:R-:W-:-:S04]  /*32b70*/  LEA.HI.X.SX32 R163, R163, R3, 0x1, P6 ;  /* 0x00000003a3a37211 */ /* 0x000fc800030f0eff */
[----:B------:R-:W1:Y:S01]  /*32b80*/  LDC R10, c[0x0][0x278] ;  /* 0x00009e00ff0a7b82 */ /* 0x000e620000000800 */
[----:B------:R-:W-:Y:S01]  /*32b90*/  IADD3 R162, P6, R4, R2, RZ ;  /* 0x0000000204a27210 */ /* 0x000fe20007fde0ff */
[----:B----4-:R-:W-:-:S06]  /*32ba0*/  IMAD R167, R5, 0xa3, RZ ;  /* 0x000000a305a77824 */ /* 0x010fcc00078e02ff */
[----:B0-----:R-:W0:Y:S01]  /*32bb0*/  LDC R11, c[0x0][0x278] ;  /* 0x00009e00ff0b7b82 */ /* 0x001e220000000800 */
[----:B------:R4:W-:Y:S07]  /*32bc0*/  STL [R1+0x2c], R163 ;  /* 0x00002ca301007387 */ /* 0x0009ee0000100800 */
[----:B------:R-:W3:Y:S01]  /*32bd0*/  LDC R19, c[0x0][0x278] ;  /* 0x00009e00ff137b82 */ /* 0x000ee20000000800 */
[----:B----4-:R-:W-:-:S05]  /*32be0*/  LEA.HI.X.SX32 R163, R167, R3, 0x1, P6 ;  /* 0x00000003a7a37211 */ /* 0x010fca00030f0eff */
[----:B------:R4:W-:Y:S02]  /*32bf0*/  STL.64 [R1+0x878], R162 ;  /* 0x000878a201007387 */ /* 0x0009e40000100a00 */
[----:B------:R-:W3:Y:S01]  /*32c00*/  LDC R18, c[0x0][0x278] ;  /* 0x00009e00ff127b82 */ /* 0x000ee20000000800 */
[----:B------:R-:W-:Y:S01]  /*32c10*/  IMAD R7, R223, 0xa6, RZ ;  /* 0x000000a6df077824 */ /* 0x000fe200078e02ff */
[----:B------:R-:W-:-:S06]  /*32c20*/  LEA.HI.X.SX32 R167, R4, R3, 0x1, P5 ;  /* 0x0000000304a77211 */ /* 0x000fcc00028f0eff */
[----:B------:R-:W3:Y:S08]  /*32c30*/  LDC R236, c[0x0][0x278] ;  /* 0x00009e00ffec7b82 */ /* 0x000ef00000000800 */
[----:B----4-:R-:W4:Y:S01]  /*32c40*/  LDC R163, c[0x0][0x278] ;  /* 0x00009e00ffa37b82 */ /* 0x010f220000000800 */
[----:B0-----:R-:W-:Y:S02]  /*32c50*/  IMAD R6, R11, 0xa4, RZ ;  /* 0x000000a40b067824 */ /* 0x001fe400078e02ff */
[----:B-1----:R-:W-:-:S03]  /*32c60*/  IMAD R5, R10, 0x52, RZ ;  /* 0x000000520a057824 */ /* 0x002fc600078e02ff */
[-C--:B------:R-:W-:Y:S01]  /*32c70*/  IADD3 R166, P5, R6, R2.reuse, RZ ;  /* 0x0000000206a67210 */ /* 0x080fe20007fbe0ff */
[----:B------:R0:W-:Y:S01]  /*32c80*/  STL [R1+0x24], R167 ;  /* 0x000024a701007387 */ /* 0x0001e20000100800 */
[C---:B------:R-:W-:Y:S01]  /*32c90*/  IADD3 R162, P6, R5.reuse, R2, RZ ;  /* 0x0000000205a27210 */ /* 0x040fe20007fde0ff */
[----:B--2---:R-:W-:Y:S01]  /*32ca0*/  IMAD R161, R14, 0x148, RZ ;  /* 0x000001480ea17824 */ /* 0x004fe200078e02ff */
[----:B------:R-:W1:Y:S01]  /*32cb0*/  LDC R4, c[0x0][0x278] ;  /* 0x00009e00ff047b82 */ /* 0x000e620000000800 */
[----:B0-----:R-:W-:Y:S01]  /*32cc0*/  LEA.HI.X.SX32 R167, R5, R3, 0x1, P5 ;  /* 0x0000000305a77211 */ /* 0x001fe200028f0eff */
[----:B---3--:R-:W-:-:S06]  /*32cd0*/  IMAD R160, R19, 0x14a, RZ ;  /* 0x0000014a13a07824 */ /* 0x008fcc00078e02ff */
[----:B------:R-:W0:Y:S01]  /*32ce0*/  LDC R5, c[0x0][0x278] ;  /* 0x00009e00ff057b82 */ /* 0x000e220000000800 */
[----:B----4-:R-:W-:Y:S02]  /*32cf0*/  IMAD R163, R163, 0x29, RZ ;  /* 0x00000029a3a37824 */ /* 0x010fe400078e02ff */
[----:B------:R-:W-:-:S05]  /*32d00*/  IMAD R157, R18, 0xa5, RZ ;  /* 0x000000a5129d7824 */ /* 0x000fca00078e02ff */
[----:B------:R-:W2:Y:S01]  /*32d10*/  LDC R237, c[0x0][0x278] ;  /* 0x00009e00ffed7b82 */ /* 0x000ea20000000800 */
[----:B------:R-:W-:-:S05]  /*32d20*/  LEA.HI.X.SX32 R163, R163, R3, 0x1, P6 ;  /* 0x00000003a3a37211 */ /* 0x000fca00030f0eff */
[----:B------:R3:W-:Y:S01]  /*32d30*/  STL.64 [R1+0x2f8], R162 ;  /* 0x0002f8a201007387 */ /* 0x0007e20000100a00 */
[----:B-1----:R-:W-:Y:S01]  /*32d40*/  IMAD R4, R4, 0x14e, RZ ;  /* 0x0000014e04047824 */ /* 0x002fe200078e02ff */
[----:B------:R-:W1:Y:S02]  /*32d50*/  LDC R242, c[0x0][0x278] ;  /* 0x00009e00fff27b82 */ /* 0x000e640000000800 */
[----:B------:R4:W-:Y:S01]  /*32d60*/  STL.64 [R1+0x1b0], R166 ;  /* 0x0001b0a601007387 */ /* 0x0009e20000100a00 */
[----:B------:R-:W-:Y:S02]  /*32d70*/  IMAD R10, R232, 0x2a, RZ ;  /* 0x0000002ae80a7824 */ /* 0x000fe400078e02ff */
[----:B0-----:R-:W-:Y:S01]  /*32d80*/  IMAD R5, R5, 0x53, RZ ;  /* 0x0000005305057824 */ /* 0x001fe200078e02ff */
[-C--:B------:R-:W-:Y:S01]  /*32d90*/  IADD3 R160, P5, R160, R2.reuse, RZ ;  /* 0x00000002a0a07210 */ /* 0x080fe20007fbe0ff */
[----:B------:R-:W-:Y:S01]  /*32da0*/  IMAD R11, R235, 0x54, RZ ;  /* 0x00000054eb0b7824 */ /* 0x000fe200078e02ff */
[-C--:B---3--:R-:W-:Y:S01]  /*32db0*/  IADD3 R162, P6, R161, R2.reuse, RZ ;  /* 0x00000002a1a27210 */ /* 0x088fe20007fde0ff */
[----:B------:R-:W-:Y:S01]  /*32dc0*/  IMAD R14, R236, 0xa8, RZ ;  /* 0x000000a8ec0e7824 */ /* 0x000fe200078e02ff */
[----:B------:R-:W0:Y:S02]  /*32dd0*/  LDC R19, c[0x0][0x278] ;  /* 0x00009e00ff137b82 */ /* 0x000e240000000800 */
[-C--:B------:R-:W-:Y:S01]  /*32de0*/  LEA.HI.X.SX32 R163, R6, R3.reuse, 0x1, P6 ;  /* 0x0000000306a37211 */ /* 0x080fe200030f0eff */
[----:B----4-:R-:W3:Y:S04]  /*32df0*/  LDL.LU.64 R166, [R1+0x10a8] ;  /* 0x0010a80001a67983 */ /* 0x010ee80000300a00 */
[----:B------:R4:W-:Y:S01]  /*32e00*/  STL.64 [R1+0x870], R162 ;  /* 0x000870a201007387 */ /* 0x0009e20000100a00 */
[-C--:B------:R-:W-:Y:S01]  /*32e10*/  LEA.HI.X.SX32 R161, R157, R3.reuse, 0x1, P5 ;  /* 0x000000039da17211 */ /* 0x080fe200028f0eff */
[----:B--2---:R-:W-:Y:S01]  /*32e20*/  IMAD R159, R237, 0x150, RZ ;  /* 0x00000150ed9f7824 */ /* 0x004fe200078e02ff */
[-C--:B------:R-:W-:Y:S01]  /*32e30*/  IADD3 R156, P5, R156, R2.reuse, RZ ;  /* 0x000000029c9c7210 */ /* 0x080fe20007fbe0ff */
[----:B------:R-:W-:Y:S01]  /*32e40*/  IMAD R158, R239, 0x152, RZ ;  /* 0x00000152ef9e7824 */ /* 0x000fe200078e02ff */
[----:B------:R-:W2:Y:S01]  /*32e50*/  LDC R221, c[0x0][0x278] ;  /* 0x00009e00ffdd7b82 */ /* 0x000ea20000000800 */
[C---:B----4-:R-:W-:Y:S01]  /*32e60*/  IADD3 R162, P6, R7.reuse, R2, RZ ;  /* 0x0000000207a27210 */ /* 0x050fe20007fde0ff */
[----:B------:R4:W-:Y:S01]  /*32e70*/  STL.64 [R1+0x868], R160 ;  /* 0x000868a001007387 */ /* 0x0009e20000100a00 */
[-C--:B------:R-:W-:Y:S01]  /*32e80*/  LEA.HI.X.SX32 R157, R7, R3.reuse, 0x1, P5 ;  /* 0x00000003079d7211 */ /* 0x080fe200028f0eff */
[----:B-1----:R-:W-:Y:S01]  /*32e90*/  IMAD R15, R242, 0xaa, RZ ;  /* 0x000000aaf20f7824 */ /* 0x002fe200078e02ff */
[----:B------:R-:W-:-:S03]  /*32ea0*/  LEA.HI.X.SX32 R163, R5, R3, 0x1, P6 ;  /* 0x0000000305a37211 */ /* 0x000fc600030f0eff */
[----:B------:R-:W1:Y:S08]  /*32eb0*/  LDC R7, c[0x0][0x278] ;  /* 0x00009e00ff077b82 */ /* 0x000e700000000800 */
[----:B------:R-:W0:Y:S01]  /*32ec0*/  LDC R5, c[0x0][0x278] ;  /* 0x00009e00ff057b82 */ /* 0x000e220000000800 */
[-C--:B------:R-:W-:Y:S01]  /*32ed0*/  IADD3 R4, P6, R4, R2.reuse, RZ ;  /* 0x0000000204047210 */ /* 0x080fe20007fde0ff */
[----:B----4-:R-:W4:Y:S04]  /*32ee0*/  LDL.LU.64 R160, [R1+0x10a0] ;  /* 0x0010a00001a07983 */ /* 0x010f280000300a00 */
[----:B------:R2:W-:Y:S01]  /*32ef0*/  STL.64 [R1+0x1a8], R162 ;  /* 0x0001a8a201007387 */ /* 0x0005e20000100a00 */
[----:B------:R-:W-:Y:S01]  /*32f00*/  IADD3 R6, P5, R10, R2, RZ ;  /* 0x000000020a067210 */ /* 0x000fe20007fbe0ff */
[----:B------:R-:W-:Y:S01]  /*32f10*/  IMAD R18, R251, 0x6, RZ ;  /* 0x00000006fb127824 */ /* 0x000fe200078e02ff */
[----:B------:R-:W3:Y:S01]  /*32f20*/  LDC R223, c[0x0][0x278] ;  /* 0x00009e00ffdf7b82 */ /* 0x000ee20000000800 */
[----:B-1----:R-:W-:-:S07]  /*32f30*/  IMAD R7, R7, 0x15, RZ ;  /* 0x0000001507077824 */ /* 0x002fce00078e02ff */
[----:B------:R-:W1:Y:S01]  /*32f40*/  LDC R225, c[0x0][0x278] ;  /* 0x00009e00ffe17b82 */ /* 0x000e620000000800 */
[----:B--2---:R-:W2:Y:S01]  /*32f50*/  LDL.LU.64 R162, [R1+0x1098] ;  /* 0x0010980001a27983 */ /* 0x004ea20000300a00 */
[----:B0-----:R-:W-:-:S03]  /*32f60*/  IMAD R5, R5, 0xa7, RZ ;  /* 0x000000a705057824 */ /* 0x001fc600078e02ff */
[----:B------:R0:W-:Y:S01]  /*32f70*/  STL.64 [R1+0x860], R156 ;  /* 0x0008609c01007387 */ /* 0x0001e20000100a00 */
[----:B------:R-:W-:Y:S02]  /*32f80*/  IMAD R19, R19, 0xc, RZ ;  /* 0x0000000c13137824 */ /* 0x000fe400078e02ff */
[----:B------:R-:W1:Y:S01]  /*32f90*/  LDC R227, c[0x0][0x278] ;  /* 0x00009e00ffe37b82 */ /* 0x000e620000000800 */
[-C--:B------:R-:W-:Y:S02]  /*32fa0*/  LEA.HI.X.SX32 R5, R5, R3.reuse, 0x1, P6 ;  /* 0x0000000305057211 */ /* 0x080fe400030f0eff */
[----:B------:R-:W-:Y:S01]  /*32fb0*/  LEA.HI.X.SX32 R7, R7, R3, 0x1, P5 ;  /* 0x0000000307077211 */ /* 0x000fe200028f0eff */
[----:B------:R-:W-:-:S04]  /*32fc0*/  IMAD R221, R221, 0xe, RZ ;  /* 0x0000000edddd7824 */ /* 0x000fc800078e02ff */
[----:B------:R-:W1:Y:S01]  /*32fd0*/  LDC R231, c[0x0][0x278] ;  /* 0x00009e00ffe77b82 */ /* 0x000e620000000800 */
[----:B0-----:R-:W2:Y:S04]  /*32fe0*/  LDL.LU.64 R156, [R1+0x1090] ;  /* 0x00109000019c7983 */ /* 0x001ea80000300a00 */
[----:B------:R0:W-:Y:S03]  /*32ff0*/  STL.64 [R1+0x858], R4 ;  /* 0x0008580401007387 */ /* 0x0001e60000100a00 */
[----:B------:R-:W1:Y:S01]  /*33000*/  LDC R229, c[0x0][0x278] ;  /* 0x00009e00ffe57b82 */ /* 0x000e620000000800 */
[----:B------:R0:W-:Y:S07]  /*33010*/  STL.64 [R1+0x398], R6 ;  /* 0x0003980601007387 */ /* 0x0001ee0000100a00 */
[----:B------:R-:W1:Y:S01]  /*33020*/  LDC R235, c[0x0][0x278] ;  /* 0x00009e00ffeb7b82 */ /* 0x000e620000000800 */
[----:B0-----:R-:W-:-:S04]  /*33030*/  IADD3 R4, P6, R11, R2, RZ ;  /* 0x000000020b047210 */ /* 0x001fc80007fde0ff */
[-C--:B------:R-:W-:Y:S02]  /*33040*/  LEA.HI.X.SX32 R5, R10, R3.reuse, 0x1, P6 ;  /* 0x000000030a057211 */ /* 0x080fe400030f0eff */
[----:B------:R-:W-:Y:S01]  /*33050*/  IADD3 R6, P5, R14, R2, RZ ;  /* 0x000000020e067210 */ /* 0x000fe20007fbe0ff */
[----:B------:R-:W0:Y:S02]  /*33060*/  LDC R232, c[0x0][0x278] ;  /* 0x00009e00ffe87b82 */ /* 0x000e240000000800 */
[----:B------:R1:W-:Y:S01]  /*33070*/  STL.64 [R1+0x2f0], R4 ;  /* 0x0002f00401007387 */ /* 0x0003e20000100a00 */
[----:B------:R-:W-:-:S05]  /*33080*/  LEA.HI.X.SX32 R7, R11, R3, 0x1, P5 ;  /* 0x000000030b077211 */ /* 0x000fca00028f0eff */
[----:B------:R-:W0:Y:S01]  /*33090*/  LDC R237, c[0x0][0x278] ;  /* 0x00009e00ffed7b82 */ /* 0x000e220000000800 */
[----:B-1----:R-:W-:-:S07]  /*330a0*/  IADD3 R4, P6, R159, R2, RZ ;  /* 0x000000029f047210 */ /* 0x002fce0007fde0ff */
[----:B------:R-:W1:Y:S01]  /*330b0*/  LDC R236, c[0x0][0x278] ;  /* 0x00009e00ffec7b82 */ /* 0x000e620000000800 */
[----:B------:R-:W-:Y:S01]  /*330c0*/  LEA.HI.X.SX32 R5, R14, R3, 0x1, P6 ;  /* 0x000000030e057211 */ /* 0x000fe200030f0eff */
[----:B------:R0:W-:Y:S04]  /*330d0*/  STL.64 [R1+0x1a0], R6 ;  /* 0x0001a00601007387 */ /* 0x0001e80000100a00 */
[----:B------:R0:W-:Y:S02]  /*330e0*/  STL.64 [R1+0x850], R4 ;  /* 0x0008500401007387 */ /* 0x0001e40000100a00 */
[----:B------:R-:W1:Y:S08]  /*330f0*/  LDC R238, c[0x0][0x278] ;  /* 0x00009e00ffee7b82 */ /* 0x000e700000000800 */
[----:B0-----:R-:W0:Y:S08]  /*33100*/  LDC R7, c[0x0][0x278] ;  /* 0x00009e00ff077b82 */ /* 0x001e300000000800 */
[----:B------:R-:W1:Y:S08]  /*33110*/  LDC R5, c[0x0][0x278] ;  /* 0x00009e00ff057b82 */ /* 0x000e700000000800 */
[----:B------:R-:W1:Y:S01]  /*33120*/  LDC R6, c[0x0][0x278] ;  /* 0x00009e00ff067b82 */ /* 0x000e620000000800 */
[----:B------:R-:W-:-:S02]  /*33130*/  IADD3 R158, P5, R158, R2, RZ ;  /* 0x000000029e9e7210 */ /* 0x000fc40007fbe0ff */
[----:B------:R-:W-:-:S05]  /*33140*/  IADD3 R10, P6, R15, R2, RZ ;  /* 0x000000020f0a7210 */ /* 0x000fca0007fde0ff */
[----:B------:R-:W1:Y:S01]  /*33150*/  LDC R4, c[0x0][0x278] ;  /* 0x00009e00ff047b82 */ /* 0x000e620000000800 */
[----:B0-----:R-:W-:Y:S02]  /*33160*/  IMAD R7, R7, 0x55, RZ ;  /* 0x0000005507077824 */ /* 0x001fe400078e02ff */
[----:B-1----:R-:W-:-:S03]  /*33170*/  IMAD R5, R5, 0xa9, RZ ;  /* 0x000000a905057824 */ /* 0x002fc600078e02ff */
[-C--:B------:R-:W-:Y:S02]  /*33180*/  LEA.HI.X.SX32 R11, R7, R3.reuse, 0x1, P6 ;  /* 0x00000003070b7211 */ /* 0x080fe400030f0eff */
[----:B------:R-:W0:Y:S01]  /*33190*/  LDC R239, c[0x0][0x278] ;  /* 0x00009e00ffef7b82 */ /* 0x000e220000000800 */
[----:B------:R-:W-:Y:S01]  /*331a0*/  LEA.HI.X.SX32 R159, R5, R3, 0x1, P5 ;  /* 0x00000003059f7211 */ /* 0x000fe200028f0eff */
[----:B------:R-:W-:-:S04]  /*331b0*/  IMAD R6, R6, 0x156, RZ ;  /* 0x0000015606067824 */ /* 0x000fc800078e02ff */
[----:B------:R1:W-:Y:S02]  /*331c0*/  STL.64 [R1+0x848], R158 ;  /* 0x0008489e01007387 */ /* 0x0003e40000100a00 */
[----:B------:R-:W0:Y:S08]  /*331d0*/  LDC R7, c[0x0][0x278] ;  /* 0x00009e00ff077b82 */ /* 0x000e300000000800 */
[----:B------:R-:W4:Y:S01]  /*331e0*/  LDC R240, c[0x0][0x278] ;  /* 0x00009e00fff07b82 */ /* 0x000f220000000800 */
[----:B-1----:R-:W2:Y:S04]  /*331f0*/  LDL.LU.64 R158, [R1+0x1088] ;  /* 0x00108800019e7983 */ /* 0x002ea80000300a00 */
[----:B------:R1:W-:Y:S01]  /*33200*/  STL.64 [R1+0x198], R10 ;  /* 0x0001980a01007387 */ /* 0x0003e20000100a00 */
[----:B------:R-:W-:-:S02]  /*33210*/  IMAD R4, R4, 0x154, RZ ;  /* 0x0000015404047824 */ /* 0x000fc400078e02ff */
[----:B------:R-:W4:Y:S08]  /*33220*/  LDC R242, c[0x0][0x278] ;  /* 0x00009e00fff27b82 */ /* 0x000f300000000800 */
[----:B------:R-:W4:Y:S01]  /*33230*/  LDC R247, c[0x0][0x278] ;  /* 0x00009e00fff77b82 */ /* 0x000f220000000800 */
[----:B-1----:R-:W-:-:S07]  /*33240*/  IADD3 R10, P6, R6, R2, RZ ;  /* 0x00000002060a7210 */ /* 0x002fce0007fde0ff */
[----:B------:R-:W1:Y:S01]  /*33250*/  LDC R6, c[0x0][0x278] ;  /* 0x00009e00ff067b82 */ /* 0x000e620000000800 */
[----:B------:R-:W-:-:S04]  /*33260*/  IADD3 R4, P5, R4, R2, RZ ;  /* 0x0000000204047210 */ /* 0x000fc80007fbe0ff */
[-C--:B------:R-:W-:Y:S01]  /*33270*/  LEA.HI.X.SX32 R5, R15, R3.reuse, 0x1, P5 ;  /* 0x000000030f057211 */ /* 0x080fe200028f0eff */
[----:B0-----:R-:W-:Y:S02]  /*33280*/  IMAD R7, R7, 0xab, RZ ;  /* 0x000000ab07077824 */ /* 0x001fe400078e02ff */
[----:B------:R-:W0:Y:S02]  /*33290*/  LDC R248, c[0x0][0x278] ;  /* 0x00009e00fff87b82 */ /* 0x000e240000000800 */
[----:B------:R3:W-:Y:S01]  /*332a0*/  STL.64 [R1+0x840], R4 ;  /* 0x0008400401007387 */ /* 0x0007e20000100a00 */
[----:B------:R-:W-:-:S05]  /*332b0*/  LEA.HI.X.SX32 R11, R7, R3, 0x1, P6 ;  /* 0x00000003070b7211 */ /* 0x000fca00030f0eff */
[----:B------:R-:W0:Y:S01]  /*332c0*/  LDC R249, c[0x0][0x278] ;  /* 0x00009e00fff97b82 */ /* 0x000e220000000800 */
[----:B---3--:R-:W-:Y:S01]  /*332d0*/  IADD3 R4, P5, R18, R2, RZ ;  /* 0x0000000212047210 */ /* 0x008fe20007fbe0ff */
[----:B-1----:R-:W-:Y:S01]  /*332e0*/  IMAD R6, R6, 0x3, RZ ;  /* 0x0000000306067824 */ /* 0x002fe200078e02ff */
[----:B------:R-:W-:Y:S05]  /*332f0*/  STL.64 [R1+0x838], R10 ;  /* 0x0008380a01007387 */ /* 0x000fea0000100a00 */
[----:B------:R-:W1:Y:S01]  /*33300*/  LDC R250, c[0x0][0x278] ;  /* 0x00009e00fffa7b82 */ /* 0x000e620000000800 */
[----:B------:R-:W-:-:S05]  /*33310*/  LEA.HI.X.SX32 R5, R6, R3, 0x1, P5 ;  /* 0x0000000306057211 */ /* 0x000fca00028f0eff */
[----:B------:R3:W-:Y:S02]  /*33320*/  STL.64 [R1+0x428], R4 ;  /* 0x0004280401007387 */ /* 0x0007e40000100a00 */
[----:B------:R-:W0:Y:S08]  /*33330*/  LDC R6, c[0x0][0x278] ;  /* 0x00009e00ff067b82 */ /* 0x000e300000000800 */
[----:B------:R-:W1:Y:S08]  /*33340*/  LDC R244, c[0x0][0x278] ;  /* 0x00009e00fff47b82 */ /* 0x000e700000000800 */
[----:B---3--:R-:W3:Y:S01]  /*33350*/  LDC R4, c[0x0][0x278] ;  /* 0x00009e00ff047b82 */ /* 0x008ee20000000800 */
[----:B------:R-:W-:Y:S01]  /*33360*/  IMAD R223, R223, 0x16, RZ ;  /* 0x00000016dfdf7824 */ /* 0x000fe200078e02ff */
[----:B------:R-:W-:-:S02]  /*33370*/  IADD3 R14, P6, R19, R2, RZ ;  /* 0x00000002130e7210 */ /* 0x000fc40007fde0ff */
[-C--:B------:R-:W-:Y:S02]  /*33380*/  IADD3 R10, P5, R221, R2.reuse, RZ ;  /* 0x00000002dd0a7210 */ /* 0x080fe40007fbe0ff */
[----:B------:R-:W-:Y:S01]  /*33390*/  LEA.HI.X.SX32 R15, R18, R3, 0x1, P6 ;  /* 0x00000003120f7211 */ /* 0x000fe200030f0eff */
[----:B0-----:R-:W-:Y:S01]  /*333a0*/  IMAD R6, R6, 0xb, RZ ;  /* 0x0000000b06067824 */ /* 0x001fe200078e02ff */
[----:B------:R-:W0:Y:S01]  /*333b0*/  LDC R153, c[0x0][0x278] ;  /* 0x00009e00ff997b82 */ /* 0x000e220000000800 */
[----:B------:R-:W-:Y:S02]  /*333c0*/  IMAD R225, R225, 0x18, RZ ;  /* 0x00000018e1e17824 */ /* 0x000fe400078e02ff */
[----:B------:R-:W-:Y:S05]  /*333d0*/  STL.64 [R1+0x410], R14 ;  /* 0x0004100e01007387 */ /* 0x000fea0000100a00 */
[----:B------:R-:W0:Y:S01]  /*333e0*/  LDC R152, c[0x0][0x278] ;  /* 0x00009e00ff987b82 */ /* 0x000e220000000800 */
[----:B---3--:R-:W-:Y:S01]  /*333f0*/  IMAD R7, R4, 0x7, RZ ;  /* 0x0000000704077824 */ /* 0x008fe200078e02ff */
[----:B------:R-:W-:-:S06]  /*33400*/  IADD3 R4, P6, R223, R2, RZ ;  /* 0x00000002df047210 */ /* 0x000fcc0007fde0ff */
[----:B------:R-:W3:Y:S01]  /*33410*/  LDC R155, c[0x0][0x278] ;  /* 0x00009e00ff9b7b82 */ /* 0x000ee20000000800 */
[-C--:B------:R-:W-:Y:S02]  /*33420*/  LEA.HI.X.SX32 R11, R7, R3.reuse, 0x1, P5 ;  /* 0x00000003070b7211 */ /* 0x080fe400028f0eff */
[----:B------:R-:W-:-:S03]  /*33430*/  LEA.HI.X.SX32 R5, R6, R3, 0x1, P6 ;  /* 0x0000000306057211 */ /* 0x000fc600030f0eff */
[----:B------:R4:W-:Y:S02]  /*33440*/  STL.64 [R1+0x408], R10 ;  /* 0x0004080a01007387 */ /* 0x0009e40000100a00 */
[----:B------:R-:W2:Y:S02]  /*33450*/  LDC R149, c[0x0][0x278] ;  /* 0x00009e00ff957b82 */ /* 0x000ea40000000800 */
[----:B------:R1:W-:Y:S06]  /*33460*/  STL.64 [R1+0x3e8], R4 ;  /* 0x0003e80401007387 */ /* 0x0003ec0000100a00 */
[----:B------:R-:W2:Y:S01]  /*33470*/  LDC R154, c[0x0][0x278] ;  /* 0x00009e00ff9a7b82 */ /* 0x000ea20000000800 */
[----:B----4-:R-:W-:-:S04]  /*33480*/  IADD3 R10, P5, R225, R2, RZ ;  /* 0x00000002e10a7210 */ /* 0x010fc80007fbe0ff */
[----:B------:R-:W-:-:S03]  /*33490*/  LEA.HI.X.SX32 R11, R19, R3, 0x1, P5 ;  /* 0x00000003130b7211 */ /* 0x000fc600028f0eff */
[----:B-1----:R-:W1:Y:S02]  /*334a0*/  LDC R4, c[0x0][0x278] ;  /* 0x00009e00ff047b82 */ /* 0x002e640000000800 */
[----:B------:R4:W-:Y:S06]  /*334b0*/  STL.64 [R1+0x3e0], R10 ;  /* 0x0003e00a01007387 */ /* 0x0009ec0000100a00 */
[----:B------:R-:W2:Y:S08]  /*334c0*/  LDC R148, c[0x0][0x278] ;  /* 0x00009e00ff947b82 */ /* 0x000eb00000000800 */
[----:B----4-:R-:W4:Y:S01]  /*334d0*/  LDC R10, c[0x0][0x278] ;  /* 0x00009e00ff0a7b82 */ /* 0x010f220000000800 */
[----:B------:R-:W-:-:S05]  /*334e0*/  IMAD R227, R227, 0x1a, RZ ;  /* 0x0000001ae3e37824 */ /* 0x000fca00078e02ff */
[----:B------:R-:W-:Y:S01]  /*334f0*/  IADD3 R6, P6, R227, R2, RZ ;  /* 0x00000002e3067210 */ /* 0x000fe20007fde0ff */
[----:B-1----:R-:W-:Y:S01]  /*33500*/  IMAD R14, R4, 0xd, RZ ;  /* 0x0000000d040e7824 */ /* 0x002fe200078e02ff */
[----:B------:R-:W1:Y:S04]  /*33510*/  LDC R147, c[0x0][0x278] ;  /* 0x00009e00ff937b82 */ /* 0x000e680000000800 */
[----:B------:R-:W-:Y:S01]  /*33520*/  LEA.HI.X.SX32 R7, R14, R3, 0x1, P6 ;  /* 0x000000030e077211 */ /* 0x000fe200030f0eff */
[----:B------:R-:W-:Y:S02]  /*33530*/  IMAD R231, R231, 0x1e, RZ ;  /* 0x0000001ee7e77824 */ /* 0x000fe400078e02ff */
[----:B------:R-:W-:Y:S01]  /*33540*/  IMAD R229, R229, 0x1c, RZ ;  /* 0x0000001ce5e57824 */ /* 0x000fe200078e02ff */
[----:B------:R-:W1:Y:S01]  /*33550*/  LDC R139, c[0x0][0x278] ;  /* 0x00009e00ff8b7b82 */ /* 0x000e620000000800 */
[----:B----4-:R-:W-:-:S07]  /*33560*/  IMAD R14, R10, 0xf, RZ ;  /* 0x0000000f0a0e7824 */ /* 0x010fce00078e02ff */
[----:B------:R-:W4:Y:S08]  /*33570*/  LDC R131, c[0x0][0x278] ;  /* 0x00009e00ff837b82 */ /* 0x000f300000000800 */
[----:B------:R-:W0:Y:S01]  /*33580*/  LDC R10, c[0x0][0x278] ;  /* 0x00009e00ff0a7b82 */ /* 0x000e220000000800 */
[----:B------:R3:W-:Y:S01]  /*33590*/  STL.64 [R1+0x3d8], R6 ;  /* 0x0003d80601007387 */ /* 0x0007e20000100a00 */
[----:B------:R-:W-:-:S02]  /*335a0*/  IMAD R235, R235, 0x2e, RZ ;  /* 0x0000002eebeb7824 */ /* 0x000fc400078e02ff */
[----:B------:R-:W-:Y:S02]  /*335b0*/  IMAD R232, R232, 0x2c, RZ ;  /* 0x0000002ce8e87824 */ /* 0x000fe400078e02ff */
[----:B------:R-:W-:Y:S02]  /*335c0*/  IMAD R237, R237, 0x32, RZ ;  /* 0x00000032eded7824 */ /* 0x000fe400078e02ff */
[----:B------:R-:W-:Y:S01]  /*335d0*/  IMAD R236, R236, 0x30, RZ ;  /* 0x00000030ecec7824 */ /* 0x000fe200078e02ff */
[----:B------:R-:W2:Y:S01]  /*335e0*/  LDC R135, c[0x0][0x278] ;  /* 0x00009e00ff877b82 */ /* 0x000ea20000000800 */
[----:B---3--:R-:W-:-:S04]  /*335f0*/  IADD3 R6, P6, R231, R2, RZ ;  /* 0x00000002e7067210 */ /* 0x008fc80007fde0ff */
[----:B------:R-:W-:Y:S01]  /*33600*/  LEA.HI.X.SX32 R7, R14, R3, 0x1, P6 ;  /* 0x000000030e077211 */ /* 0x000fe200030f0eff */
[----:B------:R-:W-:Y:S02]  /*33610*/  IMAD R238, R238, 0x34, RZ ;  /* 0x00000034eeee7824 */ /* 0x000fe400078e02ff */
[----:B------:R-:W3:Y:S01]  /*33620*/  LDC R127, c[0x0][0x278] ;  /* 0x00009e00ff7f7b82 */ /* 0x000ee20000000800 */
[----:B0-----:R-:W-:-:S07]  /*33630*/  IMAD R14, R10, 0x17, RZ ;  /* 0x000000170a0e7824 */ /* 0x001fce00078e02ff */
[----:B------:R-:W0:Y:S01]  /*33640*/  LDC R10, c[0x0][0x278] ;  /* 0x00009e00ff0a7b82 */ /* 0x000e220000000800 */
[----:B------:R-:W-:-:S04]  /*33650*/  IADD3 R4, P5, R229, R2, RZ ;  /* 0x00000002e5047210 */ /* 0x000fc80007fbe0ff */
[----:B------:R-:W-:Y:S01]  /*33660*/  LEA.HI.X.SX32 R5, R221, R3, 0x1, P5 ;  /* 0x00000003dd057211 */ /* 0x000fe200028f0eff */
[----:B------:R-:W-:Y:S02]  /*33670*/  IMAD R239, R239, 0x36, RZ ;  /* 0x00000036efef7824 */ /* 0x000fe400078e02ff */
[----:B------:R-:W-:Y:S01]  /*33680*/  IMAD R240, R240, 0x38, RZ ;  /* 0x00000038f0f07824 */ /* 0x000fe200078e02ff */
[----:B------:R-:W3:Y:S01]  /*33690*/  LDC R115, c[0x0][0x278] ;  /* 0x00009e00ff737b82 */ /* 0x000ee20000000800 */
[----:B------:R-:W-:Y:S04]  /*336a0*/  STL.64 [R1+0x3d0], R4 ;  /* 0x0003d00401007387 */ /* 0x000fe80000100a00 */
[----:B------:R1:W-:Y:S01]  /*336b0*/  STL.64 [R1+0x3c8], R6 ;  /* 0x0003c80601007387 */ /* 0x0003e20000100a00 */
[----:B------:R-:W-:-:S02]  /*336c0*/  IMAD R242, R242, 0x3a, RZ ;  /* 0x0000003af2f27824 */ /* 0x000fc400078e02ff */
[----:B------:R-:W-:Y:S01]  /*336d0*/  IMAD R247, R247, 0x3c, RZ ;  /* 0x0000003cf7f77824 */ /* 0x000fe200078e02ff */
[----:B------:R-:W3:Y:S01]  /*336e0*/  LDC R117, c[0x0][0x278] ;  /* 0x00009e00ff757b82 */ /* 0x000ee20000000800 */
[----:B-1----:R-:W-:Y:S01]  /*336f0*/  IADD3 R6, P6, R235, R2, RZ ;  /* 0x00000002eb067210 */ /* 0x002fe20007fde0ff */
[----:B------:R-:W-:-:S06]  /*33700*/  IMAD R248, R248, 0x3e, RZ ;  /* 0x0000003ef8f87824 */ /* 0x000fcc00078e02ff */
[----:B------:R-:W1:Y:S01]  /*33710*/  LDC R111, c[0x0][0x278] ;  /* 0x00009e00ff6f7b82 */ /* 0x000e620000000800 */
[----:B------:R-:W-:Y:S01]  /*33720*/  LEA.HI.X.SX32 R7, R14, R3, 0x1, P6 ;  /* 0x000000030e077211 */ /* 0x000fe200030f0eff */
[----:B0-----:R-:W-:-:S06]  /*33730*/  IMAD R14, R10, 0x19, RZ ;  /* 0x000000190a0e7824 */ /* 0x001fcc00078e02ff */
[----:B------:R-:W0:Y:S01]  /*33740*/  LDC R10, c[0x0][0x278] ;  /* 0x00009e00ff0a7b82 */ /* 0x000e220000000800 */
[----:B------:R-:W-:-:S04]  /*33750*/  IADD3 R4, P5, R232, R2, RZ ;  /* 0x00000002e8047210 */ /* 0x000fc80007fbe0ff */
[----:B------:R-:W-:Y:S01]  /*33760*/  LEA.HI.X.SX32 R5, R223, R3, 0x1, P5 ;  /* 0x00000003df057211 */ /* 0x000fe200028f0eff */
[----:B------:R-:W-:Y:S02]  /*33770*/  IMAD R249, R249, 0x56, RZ ;  /* 0x00000056f9f97824 */ /* 0x000fe400078e02ff */
[----:B------:R-:W-:Y:S01]  /*33780*/  IMAD R250, R250, 0x58, RZ ;  /* 0x00000058fafa7824 */ /* 0x000fe200078e02ff */
[----:B------:R-:W1:Y:S01]  /*33790*/  LDC R223, c[0x0][0x278] ;  /* 0x00009e00ffdf7b82 */ /* 0x000e620000000800 */
[----:B------:R-:W-:Y:S04]  /*337a0*/  STL.64 [R1+0x390], R4 ;  /* 0x0003900401007387 */ /* 0x000fe80000100a00 */
[----:B------:R4:W-:Y:S01]  /*337b0*/  STL.64 [R1+0x388], R6 ;  /* 0x0003880601007387 */ /* 0x0009e20000100a00 */
[----:B------:R-:W-:-:S02]  /*337c0*/  IMAD R251, R244, 0x5a, RZ ;  /* 0x0000005af4fb7824 */ /* 0x000fc400078e02ff */
[----:B------:R-:W-:Y:S01]  /*337d0*/  IMAD R153, R153, 0x33, RZ ;  /* 0x0000003399997824 */ /* 0x000fe200078e02ff */
[----:B------:R-:W1:Y:S01]  /*337e0*/  LDC R107, c[0x0][0x278] ;  /* 0x00009e00ff6b7b82 */ /* 0x000e620000000800 */
[----:B----4-:R-:W-:Y:S01]  /*337f0*/  IADD3 R6, P6, R237, R2, RZ ;  /* 0x00000002ed067210 */ /* 0x010fe20007fde0ff */
[----:B------:R-:W-:-:S06]  /*33800*/  IMAD R152, R152, 0x6a, RZ ;  /* 0x0000006a98987824 */ /* 0x000fcc00078e02ff */
[----:B------:R-:W4:Y:S01]  /*33810*/  LDC R103, c[0x0][0x278] ;  /* 0x00009e00ff677b82 */ /* 0x000f220000000800 */
[----:B------:R-:W-:Y:S01]  /*33820*/  LEA.HI.X.SX32 R7, R14, R3, 0x1, P6 ;  /* 0x000000030e077211 */ /* 0x000fe200030f0eff */
[----:B0-----:R-:W-:Y:S01]  /*33830*/  IMAD R14, R10, 0x1b, RZ ;  /* 0x0000001b0a0e7824 */ /* 0x001fe200078e02ff */
[----:B------:R-:W-:-:S05]  /*33840*/  IADD3 R4, P5, R236, R2, RZ ;  /* 0x00000002ec047210 */ /* 0x000fca0007fbe0ff */
[----:B------:R-:W0:Y:S01]  /*33850*/  LDC R10, c[0x0][0x278] ;  /* 0x00009e00ff0a7b82 */ /* 0x000e220000000800 */
[----:B------:R-:W-:-:S05]  /*33860*/  LEA.HI.X.SX32 R5, R225, R3, 0x1, P5 ;  /* 0x00000003e1057211 */ /* 0x000fca00028f0eff */
[----:B------:R2:W-:Y:S01]  /*33870*/  STL.64 [R1+0x380], R4 ;  /* 0x0003800401007387 */ /* 0x0005e20000100a00 */
[----:B------:R-:W-:Y:S01]  /*33880*/  IMAD R155, R155, 0x39, RZ ;  /* 0x000000399b9b7824 */ /* 0x000fe200078e02ff */
[----:B------:R-:W4:Y:S02]  /*33890*/  LDC R99, c[0x0][0x278] ;  /* 0x00009e00ff637b82 */ /* 0x000f240000000800 */
[----:B------:R3:W-:Y:S01]  /*338a0*/  STL.64 [R1+0x378], R6 ;  /* 0x0003780601007387 */ /* 0x0007e20000100a00 */
[----:B------:R-:W-:Y:S02]  /*338b0*/  IMAD R147, R147, 0x7c, RZ ;  /* 0x0000007c93937824 */ /* 0x000fe400078e02ff */
[----:B------:R-:W-:Y:S02]  /*338c0*/  IMAD R139, R139, 0xae, RZ ;  /* 0x000000ae8b8b7824 */ /* 0x000fe400078e02ff */
[----:B------:R-:W-:Y:S01]  /*338d0*/  IMAD R131, R131, 0xb2, RZ ;  /* 0x000000b283837824 */ /* 0x000fe200078e02ff */
[----:B------:R-:W4:Y:S01]  /*338e0*/  LDC R95, c[0x0][0x278] ;  /* 0x00009e00ff5f7b82 */ /* 0x000f220000000800 */
[----:B--2---:R-:W-:-:S02]  /*338f0*/  IADD3 R4, P5, R238, R2, RZ ;  /* 0x00000002ee047210 */ /* 0x004fc40007fbe0ff */
[----:B---3--:R-:W-:Y:S02]  /*33900*/  IADD3 R6, P6, R239, R2, RZ ;  /* 0x00000002ef067210 */ /* 0x008fe40007fde0ff */
[-C--:B------:R-:W-:Y:S01]  /*33910*/  LEA.HI.X.SX32 R5, R227, R3.reuse, 0x1, P5 ;  /* 0x00000003e3057211 */ /* 0x080fe200028f0eff */
[----:B0-----:R-:W-:Y:S01]  /*33920*/  IMAD R10, R10, 0x1d, RZ ;  /* 0x0000001d0a0a7824 */ /* 0x001fe200078e02ff */
[----:B------:R-:W-:Y:S01]  /*33930*/  LEA.HI.X.SX32 R7, R14, R3, 0x1, P6 ;  /* 0x000000030e077211 */ /* 0x000fe200030f0eff */
[----:B------:R-:W-:Y:S01]  /*33940*/  IMAD R135, R135, 0xb0, RZ ;  /* 0x000000b087877824 */ /* 0x000fe200078e02ff */
[----:B------:R-:W0:Y:S01]  /*33950*/  LDC R87, c[0x0][0x278] ;  /* 0x00009e00ff577b82 */ /* 0x000e220000000800 */
[----:B------:R2:W-:Y:S04]  /*33960*/  STL.64 [R1+0x370], R4 ;  /* 0x0003700401007387 */ /* 0x0005e80000100a00 */
[----:B------:R3:W-:Y:S01]  /*33970*/  STL.64 [R1+0x368], R6 ;  /* 0x0003680601007387 */ /* 0x0007e20000100a00 */
[----:B------:R-:W-:-:S02]  /*33980*/  IMAD R127, R127, 0xb4, RZ ;  /* 0x000000b47f7f7824 */ /* 0x000fc400078e02ff */
[----:B------:R-:W-:Y:S01]  /*33990*/  IMAD R115, R115, 0xba, RZ ;  /* 0x000000ba73737824 */ /* 0x000fe200078e02ff */
[----:B------:R-:W0:Y:S01]  /*339a0*/  LDC R91, c[0x0][0x278] ;  /* 0x00009e00ff5b7b82 */ /* 0x000e220000000800 */
[-C--:B--2---:R-:W-:Y:S02]  /*339b0*/  IADD3 R4, P5, R240, R2.reuse, RZ ;  /* 0x00000002f0047210 */ /* 0x084fe40007fbe0ff */
[----:B---3--:R-:W-:Y:S01]  /*339c0*/  IADD3 R6, P6, R242, R2, RZ ;  /* 0x00000002f2067210 */ /* 0x008fe20007fde0ff */
[----:B------:R-:W-:Y:S01]  /*339d0*/  IMAD R117, R117, 0xb8, RZ ;  /* 0x000000b875757824 */ /* 0x000fe200078e02ff */
[-C--:B------:R-:W-:Y:S01]  /*339e0*/  LEA.HI.X.SX32 R5, R229, R3.reuse, 0x1, P5 ;  /* 0x00000003e5057211 */ /* 0x080fe200028f0eff */
[----:B-1----:R-:W-:Y:S01]  /*339f0*/  IMAD R111, R111, 0xbc, RZ ;  /* 0x000000bc6f6f7824 */ /* 0x002fe200078e02ff */
[----:B------:R-:W-:Y:S01]  /*33a00*/  LEA.HI.X.SX32 R7, R10, R3, 0x1, P6 ;  /* 0x000000030a077211 */ /* 0x000fe200030f0eff */
[----:B------:R-:W-:Y:S01]  /*33a10*/  IMAD R107, R107, 0xbe, RZ ;  /* 0x000000be6b6b7824 */ /* 0x000fe200078e02ff */
[----:B------:R-:W1:Y:S01]  /*33a20*/  LDC R79, c[0x0][0x278] ;  /* 0x00009e00ff4f7b82 */ /* 0x000e620000000800 */
[----:B------:R-:W-:Y:S04]  /*33a30*/  STL.64 [R1+0x360], R4 ;  /* 0x0003600401007387 */ /* 0x000fe80000100a00 */
[----:B------:R2:W-:Y:S03]  /*33a40*/  STL.64 [R1+0x358], R6 ;  /* 0x0003580601007387 */ /* 0x0005e60000100a00 */
[----:B------:R-:W3:Y:S01]  /*33a50*/  LDC R10, c[0x0][0x278] ;  /* 0x00009e00ff0a7b82 */ /* 0x000ee20000000800 */
[----:B----4-:R-:W-:-:S07]  /*33a60*/  IMAD R103, R103, 0xc0, RZ ;  /* 0x000000c067677824 */ /* 0x010fce00078e02ff */
[----:B------:R-:W4:Y:S08]  /*33a70*/  LDC R83, c[0x0][0x278] ;  /* 0x00009e00ff537b82 */ /* 0x000f300000000800 */
[----:B--2---:R-:W2:Y:S08]  /*33a80*/  LDC R7, c[0x0][0x278] ;  /* 0x00009e00ff077b82 */ /* 0x004eb00000000800 */
[----:B------:R-:W0:Y:S01]  /*33a90*/  LDC R6, c[0x0][0x278] ;  /* 0x00009e00ff067b82 */ /* 0x000e220000000800 */
[----:B------:R-:W-:-:S04]  /*33aa0*/  IADD3 R4, P5, R247, R2, RZ ;  /* 0x00000002f7047210 */ /* 0x000fc80007fbe0ff */
[----:B------:R-:W-:Y:S02]  /*33ab0*/  LEA.HI.X.SX32 R5, R231, R3, 0x1, P5 ;  /* 0x00000003e7057211 */ /* 0x000fe400028f0eff */
[----:B------:R-:W-:Y:S01]  /*33ac0*/  IADD3 R14, P6, R248, R2, RZ ;  /* 0x00000002f80e7210 */ /* 0x000fe20007fde0ff */
[----:B------:R-:W4:Y:S02]  /*33ad0*/  LDC R75, c[0x0][0x278] ;  /* 0x00009e00ff4b7b82 */ /* 0x000f240000000800 */
[----:B------:R1:W-:Y:S01]  /*33ae0*/  STL.64 [R1+0x350], R4 ;  /* 0x0003500401007387 */ /* 0x0003e20000100a00 */
[----:B--2---:R-:W-:-:S05]  /*33af0*/  IMAD R7, R7, 0x1f, RZ ;  /* 0x0000001f07077824 */ /* 0x004fca00078e02ff */
[----:B------:R-:W2:Y:S01]  /*33b00*/  LDC R71, c[0x0][0x278] ;  /* 0x00009e00ff477b82 */ /* 0x000ea20000000800 */
[----:B-1----:R-:W-:Y:S01]  /*33b10*/  IADD3 R4, P5, R249, R2, RZ ;  /* 0x00000002f9047210 */ /* 0x002fe20007fbe0ff */
[----:B0-----:R-:W-:Y:S01]  /*33b20*/  IMAD R6, R6, 0x2b, RZ ;  /* 0x0000002b06067824 */ /* 0x001fe200078e02ff */
[----:B------:R-:W-:-:S05]  /*33b30*/  LEA.HI.X.SX32 R15, R7, R3, 0x1, P6 ;  /* 0x00000003070f7211 */ /* 0x000fca00030f0eff */
[----:B------:R-:W0:Y:S01]  /*33b40*/  LDC R67, c[0x0][0x278] ;  /* 0x00009e00ff437b82 */ /* 0x000e220000000800 */
[----:B------:R-:W-:Y:S01]  /*33b50*/  LEA.HI.X.SX32 R5, R6, R3, 0x1, P5 ;  /* 0x0000000306057211 */ /* 0x000fe200028f0eff */
[----:B------:R-:W-:Y:S04]  /*33b60*/  STL.64 [R1+0x348], R14 ;  /* 0x0003480e01007387 */ /* 0x000fe80000100a00 */
[----:B------:R1:W-:Y:S02]  /*33b70*/  STL.64 [R1+0x2e8], R4 ;  /* 0x0002e80401007387 */ /* 0x0003e40000100a00 */
[----:B------:R-:W3:Y:S08]  /*33b80*/  LDC R6, c[0x0][0x278] ;  /* 0x00009e00ff067b82 */ /* 0x000ef00000000800 */
[----:B------:R-:W0:Y:S08]  /*33b90*/  LDC R61, c[0x0][0x278] ;  /* 0x00009e00ff3d7b82 */ /* 0x000e300000000800 */
[----:B-1----:R-:W1:Y:S08]  /*33ba0*/  LDC R4, c[0x0][0x278] ;  /* 0x00009e00ff047b82 */ /* 0x002e700000000800 */
[----:B------:R-:W4:Y:S01]  /*33bb0*/  LDC R5, c[0x0][0x278] ;  /* 0x00009e00ff057b82 */ /* 0x000f220000000800 */
[-C--:B------:R-:W-:Y:S01]  /*33bc0*/  IADD3 R18, P6, R250, R2.reuse, RZ ;  /* 0x00000002fa127210 */ /* 0x080fe20007fde0ff */
[----:B---3--:R-:W-:Y:S01]  /*33bd0*/  IMAD R227, R6, 0x5e, RZ ;  /* 0x0000005e06e37824 */ /* 0x008fe200078e02ff */
[----:B------:R-:W-:-:S02]  /*33be0*/  IADD3 R14, P5, R251, R2, RZ ;  /* 0x00000002fb0e7210 */ /* 0x000fc40007fbe0ff */
[----:B------:R-:W-:-:S03]  /*33bf0*/  LEA.HI.X.SX32 R19, R232, R3, 0x1, P6 ;  /* 0x00000003e8137211 */ /* 0x000fc600030f0eff */
[----:B------:R-:W3:Y:S01]  /*33c00*/  LDC R151, c[0x0][0x278] ;  /* 0x00009e00ff977b82 */ /* 0x000ee20000000800 */
[----:B-1----:R-:W-:-:S07]  /*33c10*/  IMAD R4, R4, 0x5c, RZ ;  /* 0x0000005c04047824 */ /* 0x002fce00078e02ff */
[----:B------:R-:W1:Y:S01]  /*33c20*/  LDC R57, c[0x0][0x278] ;  /* 0x00009e00ff397b82 */ /* 0x000e620000000800 */
[----:B------:R-:W-:Y:S01]  /*33c30*/  IADD3 R6, P6, R4, R2, RZ ;  /* 0x0000000204067210 */ /* 0x000fe20007fde0ff */
[----:B----4-:R-:W-:-:S03]  /*33c40*/  IMAD R5, R5, 0x2d, RZ ;  /* 0x0000002d05057824 */ /* 0x010fc600078e02ff */
[-C--:B------:R-:W-:Y:S01]  /*33c50*/  LEA.HI.X.SX32 R7, R235, R3.reuse, 0x1, P6 ;  /* 0x00000003eb077211 */ /* 0x080fe200030f0eff */
[----:B------:R-:W-:Y:S01]  /*33c60*/  STL.64 [R1+0x2e0], R18 ;  /* 0x0002e01201007387 */ /* 0x000fe20000100a00 */
[----:B------:R-:W-:Y:S01]  /*33c70*/  IMAD R221, R10, 0x64, RZ ;  /* 0x000000640add7824 */ /* 0x000fe200078e02ff */
[----:B------:R-:W4:Y:S01]  /*33c80*/  LDC R4, c[0x0][0x278] ;  /* 0x00009e00ff047b82 */ /* 0x000f220000000800 */
[----:B------:R-:W-:-:S05]  /*33c90*/  LEA.HI.X.SX32 R15, R5, R3, 0x1, P5 ;  /* 0x00000003050f7211 */ /* 0x000fca00028f0eff */
[----:B------:R-:W-:Y:S02]  /*33ca0*/  STL.64 [R1+0x2d8], R14 ;  /* 0x0002d80e01007387 */ /* 0x000fe40000100a00 */
[----:B------:R-:W2:Y:S02]  /*33cb0*/  LDC R10, c[0x0][0x278] ;  /* 0x00009e00ff0a7b82 */ /* 0x000ea40000000800 */
[----:B------:R0:W-:Y:S06]  /*33cc0*/  STL.64 [R1+0x2d0], R6 ;  /* 0x0002d00601007387 */ /* 0x0001ec0000100a00 */
[----:B------:R-:W1:Y:S08]  /*33cd0*/  LDC R53, c[0x0][0x278] ;  /* 0x00009e00ff357b82 */ /* 0x000e700000000800 */
[----:B0-----:R-:W0:Y:S01]  /*33ce0*/  LDC R7, c[0x0][0x278] ;  /* 0x00009e00ff077b82 */ /* 0x001e220000000800 */
[----:B------:R-:W-:-:S07]  /*33cf0*/  IADD3 R14, P5, R227, R2, RZ ;  /* 0x00000002e30e7210 */ /* 0x000fce0007fbe0ff */
[----:B------:R-:W3:Y:S01]  /*33d00*/  LDC R6, c[0x0][0x278] ;  /* 0x00009e00ff067b82 */ /* 0x000ee20000000800 */
[----:B--2---:R-:W-:Y:S02]  /*33d10*/  IMAD R232, R10, 0x68, RZ ;  /* 0x000000680ae87824 */ /* 0x004fe400078e02ff */
[----:B----4-:R-:W-:-:S05]  /*33d20*/  IMAD R4, R4, 0x60, RZ ;  /* 0x0000006004047824 */ /* 0x010fca00078e02ff */
[----:B------:R-:W2:Y:S01]  /*33d30*/  LDC R10, c[0x0][0x278] ;  /* 0x00009e00ff0a7b82 */ /* 0x000ea20000000800 */
[----:B0-----:R-:W-:-:S07]  /*33d40*/  IMAD R7, R7, 0x2f, RZ ;  /* 0x0000002f07077824 */ /* 0x001fce00078e02ff */
[----:B------:R-:W0:Y:S01]  /*33d50*/  LDC R49, c[0x0][0x278] ;  /* 0x00009e00ff317b82 */ /* 0x000e220000000800 */
[----:B------:R-:W-:-:S07]  /*33d60*/  LEA.HI.X.SX32 R15, R7, R3, 0x1, P5 ;  /* 0x00000003070f7211 */ /* 0x000fce00028f0eff */
[----:B------:R-:W4:Y:S01]  /*33d70*/  LDC R7, c[0x0][0x278] ;  /* 0x00009e00ff077b82 */ /* 0x000f220000000800 */
[----:B------:R-:W-:-:S04]  /*33d80*/  IADD3 R4, P6, R4, R2, RZ ;  /* 0x0000000204047210 */ /* 0x000fc80007fde0ff */
[----:B------:R-:W-:Y:S01]  /*33d90*/  LEA.HI.X.SX32 R5, R236, R3, 0x1, P6 ;  /* 0x00000003ec057211 */ /* 0x000fe200030f0eff */
[----:B---3--:R-:W-:Y:S02]  /*33da0*/  IMAD R6, R6, 0x62, RZ ;  /* 0x0000006206067824 */ /* 0x008fe400078e02ff */
[----:B------:R-:W3:Y:S02]  /*33db0*/  LDC R45, c[0x0][0x278] ;  /* 0x00009e00ff2d7b82 */ /* 0x000ee40000000800 */
[----:B------:R1:W-:Y:S01]  /*33dc0*/  STL.64 [R1+0x2c0], R4 ;  /* 0x0002c00401007387 */ /* 0x0003e20000100a00 */
[----:B------:R-:W-:-:S05]  /*33dd0*/  IADD3 R18, P5, R6, R2, RZ ;  /* 0x0000000206127210 */ /* 0x000fca0007fbe0ff */
[----:B------:R-:W3:Y:S01]  /*33de0*/  LDC R37, c[0x0][0x278] ;  /* 0x00009e00ff257b82 */ /* 0x000ee20000000800 */
[----:B-1----:R-:W-:Y:S01]  /*33df0*/  IADD3 R4, P6, R221, R2, RZ ;  /* 0x00000002dd047210 */ /* 0x002fe20007fde0ff */
[----:B----4-:R-:W-:Y:S01]  /*33e00*/  IMAD R7, R7, 0x31, RZ ;  /* 0x0000003107077824 */ /* 0x010fe200078e02ff */
[----:B------:R1:W-:Y:S02]  /*33e10*/  STL.64 [R1+0x2c8], R14 ;  /* 0x0002c80e01007387 */ /* 0x0003e40000100a00 */
[-C--:B------:R-:W-:Y:S01]  /*33e20*/  LEA.HI.X.SX32 R5, R237, R3.reuse, 0x1, P6 ;  /* 0x00000003ed057211 */ /* 0x080fe200030f0eff */
[----:B--2---:R-:W-:Y:S02]  /*33e30*/  IMAD R237, R10, 0x6c, RZ ;  /* 0x0000006c0aed7824 */ /* 0x004fe400078e02ff */
[----:B------:R-:W2:Y:S01]  /*33e40*/  LDC R6, c[0x0][0x278] ;  /* 0x00009e00ff067b82 */ /* 0x000ea20000000800 */
[----:B------:R-:W-:-:S07]  /*33e50*/  LEA.HI.X.SX32 R19, R7, R3, 0x1, P5 ;  /* 0x0000000307137211 */ /* 0x000fce00028f0eff */
[----:B------:R-:W4:Y:S01]  /*33e60*/  LDC R10, c[0x0][0x278] ;  /* 0x00009e00ff0a7b82 */ /* 0x000f220000000800 */
[----:B------:R-:W-:Y:S04]  /*33e70*/  STL.64 [R1+0x2b8], R18 ;  /* 0x0002b81201007387 */ /* 0x000fe80000100a00 */
[----:B------:R0:W-:Y:S03]  /*33e80*/  STL.64 [R1+0x2b0], R4 ;  /* 0x0002b00401007387 */ /* 0x0001e60000100a00 */
[----:B-1----:R-:W1:Y:S01]  /*33e90*/  LDC R14, c[0x0][0x278] ;  /* 0x00009e00ff0e7b82 */ /* 0x002e620000000800 */
[----:B--2---:R-:W-:Y:S01]  /*33ea0*/  IMAD R6, R6, 0x66, RZ ;  /* 0x0000006606067824 */ /* 0x004fe200078e02ff */
[----:B0-----:R-:W-:-:S06]  /*33eb0*/  IADD3 R4, P6, R232, R2, RZ ;  /* 0x00000002e8047210 */ /* 0x001fcc0007fde0ff */
[----:B------:R-:W0:Y:S01]  /*33ec0*/  LDC R18, c[0x0][0x278] ;  /* 0x00009e00ff127b82 */ /* 0x000e220000000800 */
[----:B------:R-:W-:-:S05]  /*33ed0*/  LEA.HI.X.SX32 R5, R238, R3, 0x1, P6 ;  /* 0x00000003ee057211 */ /* 0x000fca00030f0eff */
[----:B------:R2:W-:Y:S01]  /*33ee0*/  STL.64 [R1+0x2a0], R4 ;  /* 0x0002a00401007387 */ /* 0x0005e20000100a00 */
[----:B----4-:R-:W-:Y:S01]  /*33ef0*/  IMAD R19, R10, 0x70, RZ ;  /* 0x000000700a137824 */ /* 0x010fe200078e02ff */
[----:B------:R-:W4:Y:S08]  /*33f00*/  LDC R35, c[0x0][0x278] ;  /* 0x00009e00ff237b82 */ /* 0x000f300000000800 */
[----:B------:R-:W3:Y:S08]  /*33f10*/  LDC R10, c[0x0][0x278] ;  /* 0x00009e00ff0a7b82 */ /* 0x000ef00000000800 */
[----:B--2---:R-:W2:Y:S08]  /*33f20*/  LDC R5, c[0x0][0x278] ;  /* 0x00009e00ff057b82 */ /* 0x004eb00000000800 */
[----:B------:R-:W1:Y:S01]  /*33f30*/  LDC R4, c[0x0][0x278] ;  /* 0x00009e00ff047b82 */ /* 0x000e620000000800 */
[----:B------:R-:W-:-:S04]  /*33f40*/  IADD3 R6, P5, R6, R2, RZ ;  /* 0x0000000206067210 */ /* 0x000fc80007fbe0ff */
[----:B------:R-:W-:Y:S02]  /*33f50*/  LEA.HI.X.SX32 R7, R153, R3, 0x1, P5 ;  /* 0x0000000399077211 */ /* 0x000fe400028f0eff */
[----:B------:R-:W-:Y:S01]  /*33f60*/  IADD3 R152, P5, R152, R2, RZ ;  /* 0x0000000298987210 */ /* 0x000fe20007fbe0ff */
[----:B---3--:R-:W-:Y:S01]  /*33f70*/  IMAD R10, R10, 0x37, RZ ;  /* 0x000000370a0a7824 */ /* 0x008fe200078e02ff */
[----:B------:R-:W3:Y:S01]  /*33f80*/  LDC R25, c[0x0][0x278] ;  /* 0x00009e00ff197b82 */ /* 0x000ee20000000800 */
[----:B--2---:R-:W-:-:S07]  /*33f90*/  IMAD R5, R5, 0x35, RZ ;  /* 0x0000003505057824 */ /* 0x004fce00078e02ff */
[----:B------:R-:W2:Y:S01]  /*33fa0*/  LDC R33, c[0x0][0x278] ;  /* 0x00009e00ff217b82 */ /* 0x000ea20000000800 */
[----:B-1----:R-:W-:Y:S01]  /*33fb0*/  IMAD R4, R4, 0x6e, RZ ;  /* 0x0000006e04047824 */ /* 0x002fe200078e02ff */
[----:B------:R-:W-:Y:S01]  /*33fc0*/  LEA.HI.X.SX32 R153, R5, R3, 0x1, P5 ;  /* 0x0000000305997211 */ /* 0x000fe200028f0eff */
[----:B------:R-:W-:-:S05]  /*33fd0*/  IMAD R15, R14, 0xd1, RZ ;  /* 0x000000d10e0f7824 */ /* 0x000fca00078e02ff */
[----:B------:R-:W1:Y:S01]  /*33fe0*/  LDC R150, c[0x0][0x278] ;  /* 0x00009e00ff967b82 */ /* 0x000e620000000800 */
[----:B------:R-:W-:-:S04]  /*33ff0*/  IADD3 R4, P5, R4, R2, RZ ;  /* 0x0000000204047210 */ /* 0x000fc80007fbe0ff */
[----:B------:R-:W-:-:S03]  /*34000*/  LEA.HI.X.SX32 R5, R10, R3, 0x1, P5 ;  /* 0x000000030a057211 */ /* 0x000fc600028f0eff */
[----:B------:R-:W4:Y:S01]  /*34010*/  LDC R14, c[0x0][0x278] ;  /* 0x00009e00ff0e7b82 */ /* 0x000f220000000800 */
[----:B------:R0:W-:Y:S07]  /*34020*/  STL.64 [R1+0x2a8], R6 ;  /* 0x0002a80601007387 */ /* 0x0001ee0000100a00 */
[----:B------:R-:W3:Y:S01]  /*34030*/  LDC R10, c[0x0][0x278] ;  /* 0x00009e00ff0a7b82 */ /* 0x000ee20000000800 */
[----:B0-----:R-:W-:Y:S01]  /*34040*/  IADD3 R6, P6, R237, R2, RZ ;  /* 0x00000002ed067210 */ /* 0x001fe20007fde0ff */
[----:B------:R-:W-:Y:S01]  /*34050*/  IMAD R235, R223, 0x72, RZ ;  /* 0x00000072dfeb7824 */ /* 0x000fe200078e02ff */
[----:B------:R0:W-:Y:S01]  /*34060*/  STL.64 [R1+0x298], R152 ;  /* 0x0002989801007387 */ /* 0x0001e20000100a00 */
[----:B------:R-:W-:Y:S01]  /*34070*/  IMAD R231, R18, 0xd3, RZ ;  /* 0x000000d312e77824 */ /* 0x000fe200078e02ff */
[----:B------:R-:W-:-:S03]  /*34080*/  LEA.HI.X.SX32 R7, R239, R3, 0x1, P6 ;  /* 0x00000003ef077211 */ /* 0x000fc600030f0eff */
[----:B------:R-:W2:Y:S08]  /*34090*/  LDC R223, c[0x0][0x278] ;  /* 0x00009e00ffdf7b82 */ /* 0x000eb00000000800 */
[----:B------:R-:W1:Y:S01]  /*340a0*/  LDC R23, c[0x0][0x278] ;  /* 0x00009e00ff177b82 */ /* 0x000e620000000800 */
[----:B0-----:R-:W2:Y:S04]  /*340b0*/  LDL.LU.64 R152, [R1+0x1080] ;  /* 0x0010800001987983 */ /* 0x001ea80000300a00 */
[----:B------:R0:W-:Y:S03]  /*340c0*/  STL.64 [R1+0x290], R6 ;  /* 0x0002900601007387 */ /* 0x0001e60000100a00 */
[----:B------:R-:W1:Y:S01]  /*340d0*/  LDC R145, c[0x0][0x278] ;  /* 0x00009e00ff917b82 */ /* 0x000e620000000800 */
[----:B------:R0:W-:Y:S01]  /*340e0*/  STL.64 [R1+0x288], R4 ;  /* 0x0002880401007387 */ /* 0x0001e20000100a00 */
[----:B----4-:R-:W-:-:S06]  /*340f0*/  IMAD R18, R14, 0x74, RZ ;  /* 0x000000740e127824 */ /* 0x010fcc00078e02ff */
[----:B------:R-:W4:Y:S01]  /*34100*/  LDC R144, c[0x0][0x278] ;  /* 0x00009e00ff907b82 */ /* 0x000f220000000800 */
[-C--:B0-----:R-:W-:Y:S02]  /*34110*/  IADD3 R6, P6, R19, R2.reuse, RZ ;  /* 0x0000000213067210 */ /* 0x081fe40007fde0ff */
[----:B------:R-:W-:Y:S02]  /*34120*/  IADD3 R4, P5, R235, R2, RZ ;  /* 0x00000002eb047210 */ /* 0x000fe40007fbe0ff */
[----:B------:R-:W-:-:S03]  /*34130*/  LEA.HI.X.SX32 R7, R240, R3, 0x1, P6 ;  /* 0x00000003f0077211 */ /* 0x000fc600030f0eff */
[----:B------:R-:W0:Y:S01]  /*34140*/  LDC R141, c[0x0][0x278] ;  /* 0x00009e00ff8d7b82 */ /* 0x000e220000000800 */
[----:B------:R-:W-:Y:S01]  /*34150*/  LEA.HI.X.SX32 R5, R155, R3, 0x1, P5 ;  /* 0x000000039b057211 */ /* 0x000fe200028f0eff */
[----:B---3--:R-:W-:Y:S01]  /*34160*/  IMAD R14, R10, 0x76, RZ ;  /* 0x000000760a0e7824 */ /* 0x008fe200078e02ff */
[----:B------:R-:W-:Y:S04]  /*34170*/  STL.64 [R1+0x280], R6 ;  /* 0x0002800601007387 */ /* 0x000fe80000100a00 */
[----:B------:R3:W-:Y:S01]  /*34180*/  STL.64 [R1+0x278], R4 ;  /* 0x0002780401007387 */ /* 0x0007e20000100a00 */
[----:B--2---:R-:W-:Y:S01]  /*34190*/  IMAD R223, R223, 0x3d, RZ ;  /* 0x0000003ddfdf7824 */ /* 0x004fe200078e02ff */
[----:B------:R-:W2:Y:S08]  /*341a0*/  LDC R10, c[0x0][0x278] ;  /* 0x00009e00ff0a7b82 */ /* 0x000eb00000000800 */
[----:B------:R-:W1:Y:S01]  /*341b0*/  LDC R240, c[0x0][0x278] ;  /* 0x00009e00fff07b82 */ /* 0x000e620000000800 */
[----:B---3--:R-:W-:Y:S01]  /*341c0*/  IMAD R4, R154, 0x78, RZ ;  /* 0x000000789a047824 */ /* 0x008fe200078e02ff */
[----:B------:R-:W-:Y:S01]  /*341d0*/  IADD3 R154, P5, R14, R2, RZ ;  /* 0x000000020e9a7210 */ /* 0x000fe20007fbe0ff */
[----:B------:R-:W-:-:S05]  /*341e0*/  IMAD R5, R149, 0x3b, RZ ;  /* 0x0000003b95057824 */ /* 0x000fca00078e02ff */
[----:B------:R-:W3:Y:S01]  /*341f0*/  LDC R146, c[0x0][0x278] ;  /* 0x00009e00ff927b82 */ /* 0x000ee20000000800 */
[----:B------:R-:W-:-:S07]  /*34200*/  LEA.HI.X.SX32 R155, R5, R3, 0x1, P5 ;  /* 0x00000003059b7211 */ /* 0x000fce00028f0eff */
[----:B------:R-:W4:Y:S01]  /*34210*/  LDC R5, c[0x0][0x278] ;  /* 0x00009e00ff057b82 */ /* 0x000f220000000800 */
[----:B------:R-:W-:-:S04]  /*34220*/  IADD3 R6, P6, R18, R2, RZ ;  /* 0x0000000212067210 */ /* 0x000fc80007fde0ff */
[----:B------:R-:W-:-:S03]  /*34230*/  LEA.HI.X.SX32 R7, R242, R3, 0x1, P6 ;  /* 0x00000003f2077211 */ /* 0x000fc600030f0eff */
[----:B------:R-:W3:Y:S02]  /*34240*/  LDC R140, c[0x0][0x278] ;  /* 0x00009e00ff8c7b82 */ /* 0x000ee40000000800 */
[----:B------:R0:W-:Y:S06]  /*34250*/  STL.64 [R1+0x270], R6 ;  /* 0x0002700601007387 */ /* 0x0001ec0000100a00 */
[----:B------:R-:W3:Y:S08]  /*34260*/  LDC R143, c[0x0][0x278] ;  /* 0x00009e00ff8f7b82 */ /* 0x000ef00000000800 */
[----:B0-----:R-:W0:Y:S01]  /*34270*/  LDC R7, c[0x0][0x278] ;  /* 0x00009e00ff077b82 */ /* 0x001e220000000800 */
[----:B----4-:R-:W-:-:S02]  /*34280*/  IMAD R229, R5, 0xd5, RZ ;  /* 0x000000d505e57824 */ /* 0x010fc400078e02ff */
[----:B------:R-:W-:-:S05]  /*34290*/  IMAD R6, R148, 0x7a, RZ ;  /* 0x0000007a94067824 */ /* 0x000fca00078e02ff */
[----:B------:R-:W4:Y:S01]  /*342a0*/  LDC R5, c[0x0][0x278] ;  /* 0x00009e00ff057b82 */ /* 0x000f220000000800 */
[----:B------:R1:W-:Y:S01]  /*342b0*/  STL.64 [R1+0x268], R154 ;  /* 0x0002689a01007387 */ /* 0x0003e20000100a00 */
[----:B------:R-:W-:-:S06]  /*342c0*/  IADD3 R148, P6, R4, R2, RZ ;  /* 0x0000000204947210 */ /* 0x000fcc0007fde0ff */
[----:B------:R-:W3:Y:S01]  /*342d0*/  LDC R142, c[0x0][0x278] ;  /* 0x00009e00ff8e7b82 */ /* 0x000ee20000000800 */
[----:B-1----:R-:W-:-:S07]  /*342e0*/  IADD3 R154, P5, R6, R2, RZ ;  /* 0x00000002069a7210 */ /* 0x002fce0007fbe0ff */
[----:B------:R-:W1:Y:S01]  /*342f0*/  LDC R137, c[0x0][0x278] ;  /* 0x00009e00ff897b82 */ /* 0x000e620000000800 */
[----:B------:R-:W-:-:S07]  /*34300*/  LEA.HI.X.SX32 R155, R223, R3, 0x1, P5 ;  /* 0x00000003df9b7211 */ /* 0x000fce00028f0eff */
[----:B------:R-:W3:Y:S01]  /*34310*/  LDC R223, c[0x0][0x278] ;  /* 0x00009e00ffdf7b82 */ /* 0x000ee20000000800 */
[----:B------:R-:W-:Y:S01]  /*34320*/  LEA.HI.X.SX32 R149, R247, R3, 0x1, P6 ;  /* 0x00000003f7957211 */ /* 0x000fe200030f0eff */
[----:B0-----:R-:W-:Y:S02]  /*34330*/  IMAD R7, R7, 0x7e, RZ ;  /* 0x0000007e07077824 */ /* 0x001fe400078e02ff */
[----:B----4-:R-:W-:Y:S02]  /*34340*/  IMAD R5, R5, 0x3f, RZ ;  /* 0x0000003f05057824 */ /* 0x010fe400078e02ff */
[----:B------:R-:W-:Y:S02]  /*34350*/  STL.64 [R1+0x260], R148 ;  /* 0x0002609401007387 */ /* 0x000fe40000100a00 */
[----:B------:R-:W0:Y:S02]  /*34360*/  LDC R138, c[0x0][0x278] ;  /* 0x00009e00ff8a7b82 */ /* 0x000e240000000800 */
[----:B------:R4:W-:Y:S06]  /*34370*/  STL.64 [R1+0x258], R154 ;  /* 0x0002589a01007387 */ /* 0x0009ec0000100a00 */
[----:B------:R-:W0:Y:S01]  /*34380*/  LDC R136, c[0x0][0x278] ;  /* 0x00009e00ff887b82 */ /* 0x000e220000000800 */
[----:B----4-:R-:W-:-:S07]  /*34390*/  IADD3 R154, P5, R7, R2, RZ ;  /* 0x00000002079a7210 */ /* 0x010fce0007fbe0ff */
[----:B------:R-:W4:Y:S01]  /*343a0*/  LDC R133, c[0x0][0x278] ;  /* 0x00009e00ff857b82 */ /* 0x000f220000000800 */
[----:B------:R-:W-:Y:S01]  /*343b0*/  LEA.HI.X.SX32 R155, R5, R3, 0x1, P5 ;  /* 0x00000003059b7211 */ /* 0x000fe200028f0eff */
[----:B---3--:R-:W-:-:S06]  /*343c0*/  IMAD R236, R223, 0x1ac, RZ ;  /* 0x000001acdfec7824 */ /* 0x008fcc00078e02ff */
[----:B------:R-:W3:Y:S01]  /*343d0*/  LDC R5, c[0x0][0x278] ;  /* 0x00009e00ff057b82 */ /* 0x000ee20000000800 */
[----:B------:R-:W-:-:S07]  /*343e0*/  IADD3 R148, P6, R147, R2, RZ ;  /* 0x0000000293947210 */ /* 0x000fce0007fde0ff */
[----:B------:R-:W1:Y:S01]  /*343f0*/  LDC R223, c[0x0][0x278] ;  /* 0x00009e00ffdf7b82 */ /* 0x000e620000000800 */
[----:B------:R-:W-:Y:S01]  /*34400*/  LEA.HI.X.SX32 R149, R248, R3, 0x1, P6 ;  /* 0x00000003f8957211 */ /* 0x000fe200030f0eff */
[----:B--2---:R-:W-:-:S04]  /*34410*/  IMAD R10, R10, 0xac, RZ ;  /* 0x000000ac0a0a7824 */ /* 0x004fc800078e02ff */
[----:B------:R2:W-:Y:S01]  /*34420*/  STL.64 [R1+0x250], R148 ;  /* 0x0002509401007387 */ /* 0x0005e20000100a00 */
[----:B------:R-:W-:Y:S01]  /*34430*/  IADD3 R238, P5, R139, R2, RZ ;  /* 0x000000028bee7210 */ /* 0x000fe20007fbe0ff */
[----:B------:R-:W4:Y:S02]  /*34440*/  LDC R134, c[0x0][0x278] ;  /* 0x00009e00ff867b82 */ /* 0x000f240000000800 */
[----:B------:R0:W-:Y:S01]  /*34450*/  STL.64 [R1+0x248], R154 ;  /* 0x0002489a01007387 */ /* 0x0001e20000100a00 */
[----:B---3--:R-:W-:-:S05]  /*34460*/  IMAD R5, R5, 0x57, RZ ;  /* 0x0000005705057824 */ /* 0x008fca00078e02ff */
[----:B------:R-:W3:Y:S01]  /*34470*/  LDC R132, c[0x0][0x278] ;  /* 0x00009e00ff847b82 */ /* 0x000ee20000000800 */
[----:B--2---:R-:W-:-:S04]  /*34480*/  IADD3 R148, P6, R10, R2, RZ ;  /* 0x000000020a947210 */ /* 0x004fc80007fde0ff */
[----:B------:R-:W-:Y:S01]  /*34490*/  LEA.HI.X.SX32 R149, R249, R3, 0x1, P6 ;  /* 0x00000003f9957211 */ /* 0x000fe200030f0eff */
[----:B0-----:R-:W2:Y:S01]  /*344a0*/  LDL.LU.64 R154, [R1+0x1078] ;  /* 0x00107800019a7983 */ /* 0x001ea20000300a00 */
[----:B------:R-:W-:Y:S01]  /*344b0*/  MOV R249, R239 ;  /* 0x000000ef00f97202 */ /* 0x000fe20000000f00 */
[----:B-1----:R-:W-:Y:S01]  /*344c0*/  IMAD R223, R223, 0x59, RZ ;  /* 0x00000059dfdf7824 */ /* 0x002fe200078e02ff */
[----:B------:R-:W-:Y:S01]  /*344d0*/  LEA.HI.X.SX32 R249, R5, R3, 0x1, P5 ;  /* 0x0000000305f97211 */ /* 0x000fe200028f0eff */
[----:B------:R0:W-:Y:S01]  /*344e0*/  STL.64 [R1+0x190], R148 ;  /* 0x0001909401007387 */ /* 0x0001e20000100a00 */
[----:B------:R-:W-:Y:S01]  /*344f0*/  MOV R248, R238 ;  /* 0x000000ee00f87202 */ /* 0x000fe20000000f00 */
[----:B------:R-:W1:Y:S01]  /*34500*/  LDC R5, c[0x0][0x278] ;  /* 0x00009e00ff057b82 */ /* 0x000e620000000800 */
[----:B------:R-:W-:-:S07]  /*34510*/  IADD3 R248, P5, R131, R2, RZ ;  /* 0x0000000283f87210 */ /* 0x000fce0007fbe0ff */
[----:B------:R-:W3:Y:S01]  /*34520*/  LDC R129, c[0x0][0x278] ;  /* 0x00009e00ff817b82 */ /* 0x000ee20000000800 */
[----:B0-----:R-:W2:Y:S04]  /*34530*/  LDL.LU.64 R148, [R1+0x1070] ;  /* 0x0010700001947983 */ /* 0x001ea80000300a00 */
[----:B------:R-:W-:Y:S03]  /*34540*/  STL [R1+0x188], R238 ;  /* 0x000188ee01007387 */ /* 0x000fe60000100800 */
[----:B------:R-:W0:Y:S01]  /*34550*/  LDC R130, c[0x0][0x278] ;  /* 0x00009e00ff827b82 */ /* 0x000e220000000800 */
[----:B------:R4:W-:Y:S07]  /*34560*/  STL [R1+0x18c], R249 ;  /* 0x00018cf901007387 */ /* 0x0009ee0000100800 */
[----:B------:R-:W0:Y:S01]  /*34570*/  LDC R128, c[0x0][0x278] ;  /* 0x00009e00ff807b82 */ /* 0x000e220000000800 */
[----:B----4-:R-:W-:-:S07]  /*34580*/  LEA.HI.X.SX32 R249, R223, R3, 0x1, P5 ;  /* 0x00000003dff97211 */ /* 0x010fce00028f0eff */
[----:B------:R-:W4:Y:S01]  /*34590*/  LDC R223, c[0x0][0x278] ;  /* 0x00009e00ffdf7b82 */ /* 0x000f220000000800 */
[----:B------:R-:W-:Y:S01]  /*345a0*/  IADD3 R238, P6, R135, R2, RZ ;  /* 0x0000000287ee7210 */ /* 0x000fe20007fde0ff */
[----:B-1----:R-:W-:-:S03]  /*345b0*/  IMAD R5, R5, 0xb6, RZ ;  /* 0x000000b605057824 */ /* 0x002fc600078e02ff */
[----:B------:R-:W-:-:S03]  /*345c0*/  LEA.HI.X.SX32 R239, R250, R3, 0x1, P6 ;  /* 0x00000003faef7211 */ /* 0x000fc600030f0eff */
[----:B------:R-:W1:Y:S02]  /*345d0*/  LDC R125, c[0x0][0x278] ;  /* 0x00009e00ff7d7b82 */ /* 0x000e640000000800 */
[----:B------:R3:W-:Y:S06]  /*345e0*/  STL.64 [R1+0x180], R238 ;  /* 0x000180ee01007387 */ /* 0x0007ec0000100a00 */
[----:B------:R-:W1:Y:S01]  /*345f0*/  LDC R126, c[0x0][0x278] ;  /* 0x00009e00ff7e7b82 */ /* 0x000e620000000800 */
[----:B----4-:R-:W-:-:S07]  /*34600*/  IMAD R242, R223, 0x5b, RZ ;  /* 0x0000005bdff27824 */ /* 0x010fce00078e02ff */
[----:B------:R-:W4:Y:S08]  /*34610*/  LDC R124, c[0x0][0x278] ;  /* 0x00009e00ff7c7b82 */ /* 0x000f300000000800 */
[----:B------:R-:W0:Y:S01]  /*34620*/  LDC R223, c[0x0][0x278] ;  /* 0x00009e00ffdf7b82 */ /* 0x000e220000000800 */
[----:B---3--:R-:W-:Y:S01]  /*34630*/  IADD3 R238, P6, R127, R2, RZ ;  /* 0x000000027fee7210 */ /* 0x008fe20007fde0ff */
[----:B------:R3:W-:Y:S03]  /*34640*/  STL.64 [R1+0x178], R248 ;  /* 0x000178f801007387 */ /* 0x0007e60000100a00 */
[----:B------:R-:W-:-:S03]  /*34650*/  LEA.HI.X.SX32 R239, R251, R3, 0x1, P6 ;  /* 0x00000003fbef7211 */ /* 0x000fc600030f0eff */
[----:B------:R-:W4:Y:S01]  /*34660*/  LDC R121, c[0x0][0x278] ;  /* 0x00009e00ff797b82 */ /* 0x000f220000000800 */
[----:B---3--:R-:W-:-:S07]  /*34670*/  IADD3 R248, P5, R5, R2, RZ ;  /* 0x0000000205f87210 */ /* 0x008fce0007fbe0ff */
[----:B------:R-:W3:Y:S01]  /*34680*/  LDC R120, c[0x0][0x278] ;  /* 0x00009e00ff787b82 */ /* 0x000ee20000000800 */
[----:B------:R-:W-:Y:S01]  /*34690*/  LEA.HI.X.SX32 R249, R242, R3, 0x1, P5 ;  /* 0x00000003f2f97211 */ /* 0x000fe200028f0eff */
[----:B------:R1:W-:Y:S01]  /*346a0*/  STL.64 [R1+0x170], R238 ;  /* 0x000170ee01007387 */ /* 0x0003e20000100a00 */
[----:B------:R-:W-:-:S03]  /*346b0*/  IMAD R240, R240, 0x5c, RZ ;  /* 0x0000005cf0f07824 */ /* 0x000fc600078e02ff */
[----:B------:R1:W-:Y:S01]  /*346c0*/  STL.64 [R1+0x168], R248 ;  /* 0x000168f801007387 */ /* 0x0003e20000100a00 */
[----:B0-----:R-:W-:Y:S01]  /*346d0*/  IMAD R223, R223, 0x5d, RZ ;  /* 0x0000005ddfdf7824 */ /* 0x001fe200078e02ff */
[----:B------:R-:W0:Y:S01]  /*346e0*/  LDC R122, c[0x0][0x278] ;  /* 0x00009e00ff7a7b82 */ /* 0x000e220000000800 */
[----:B-1----:R-:W-:-:S07]  /*346f0*/  IADD3 R238, P6, R117, R2, RZ ;  /* 0x0000000275ee7210 */ /* 0x002fce0007fde0ff */
[----:B------:R-:W1:Y:S01]  /*34700*/  LDC R123, c[0x0][0x278] ;  /* 0x00009e00ff7b7b82 */ /* 0x000e620000000800 */
[----:B------:R-:W-:Y:S02]  /*34710*/  IADD3 R248, P5, R115, R2, RZ ;  /* 0x0000000273f87210 */ /* 0x000fe40007fbe0ff */
[-C--:B------:R-:W-:Y:S02]  /*34720*/  LEA.HI.X.SX32 R239, R240, R3.reuse, 0x1, P6 ;  /* 0x00000003f0ef7211 */ /* 0x080fe400030f0eff */
[----:B------:R-:W-:-:S03]  /*34730*/  LEA.HI.X.SX32 R249, R223, R3, 0x1, P5 ;  /* 0x00000003dff97211 */ /* 0x000fc600028f0eff */
[----:B------:R-:W4:Y:S08]  /*34740*/  LDC R223, c[0x0][0x278] ;  /* 0x00009e00ffdf7b82 */ /* 0x000f300000000800 */
[----:B------:R-:W3:Y:S01]  /*34750*/  LDC R240, c[0x0][0x278] ;  /* 0x00009e00fff07b82 */ /* 0x000ee20000000800 */
[----:B------:R0:W-:Y:S04]  /*34760*/  STL.64 [R1+0x160], R238 ;  /* 0x000160ee01007387 */ /* 0x0001e80000100a00 */
[----:B------:R4:W-:Y:S03]  /*34770*/  STL.64 [R1+0x158], R248 ;  /* 0x000158f801007387 */ /* 0x0009e60000100a00 */
[----:B------:R-:W1:Y:S01]  /*34780*/  LDC R119, c[0x0][0x278] ;  /* 0x00009e00ff777b82 */ /* 0x000e620000000800 */
[----:B0-----:R-:W-:-:S07]  /*34790*/  IADD3 R238, P6, R111, R2, RZ ;  /* 0x000000026fee7210 */ /* 0x001fce0007fde0ff */
[----:B------:R-:W0:Y:S01]  /*347a0*/  LDC R116, c[0x0][0x278] ;  /* 0x00009e00ff747b82 */ /* 0x000e220000000800 */
[----:B------:R-:W-:Y:S01]  /*347b0*/  LEA.HI.X.SX32 R239, R227, R3, 0x1, P6 ;  /* 0x00000003e3ef7211 */ /* 0x000fe200030f0eff */
[----:B----4-:R-:W-:Y:S01]  /*347c0*/  IMAD R223, R223, 0x5f, RZ ;  /* 0x0000005fdfdf7824 */ /* 0x010fe200078e02ff */
[----:B------:R-:W-:-:S03]  /*347d0*/  IADD3 R248, P5, R107, R2, RZ ;  /* 0x000000026bf87210 */ /* 0x000fc60007fbe0ff */
[----:B------:R4:W-:Y:S01]  /*347e0*/  STL.64 [R1+0x150], R238 ;  /* 0x000150ee01007387 */ /* 0x0009e20000100a00 */
[----:B---3--:R-:W-:Y:S01]  /*347f0*/  IMAD R240, R240, 0x60, RZ ;  /* 0x00000060f0f07824 */ /* 0x008fe200078e02ff */
[----:B------:R-:W-:Y:S01]  /*34800*/  LEA.HI.X.SX32 R249, R223, R3, 0x1, P5 ;  /* 0x00000003dff97211 */ /* 0x000fe200028f0eff */
[----:B------:R-:W-:Y:S01]  /*34810*/  IMAD R99, R99, 0xc2, RZ ;  /* 0x000000c263637824 */ /* 0x000fe200078e02ff */
[----:B------:R-:W3:Y:S01]  /*34820*/  LDC R223, c[0x0][0x278] ;  /* 0x00009e00ffdf7b82 */ /* 0x000ee20000000800 */
[----:B----4-:R-:W-:Y:S01]  /*34830*/  IADD3 R238, P6, R103, R2, RZ ;  /* 0x0000000267ee7210 */ /* 0x010fe20007fde0ff */
[----:B------:R-:W-:-:S06]  /*34840*/  IMAD R95, R95, 0xc4, RZ ;  /* 0x000000c45f5f7824 */ /* 0x000fcc00078e02ff */
[----:B------:R-:W4:Y:S01]  /*34850*/  LDC R118, c[0x0][0x278] ;  /* 0x00009e00ff767b82 */ /* 0x000f220000000800 */
[----:B------:R-:W-:-:S07]  /*34860*/  LEA.HI.X.SX32 R239, R240, R3, 0x1, P6 ;  /* 0x00000003f0ef7211 */ /* 0x000fce00030f0eff */
[----:B------:R-:W1:Y:S01]  /*34870*/  LDC R240, c[0x0][0x278] ;  /* 0x00009e00fff07b82 */ /* 0x000e620000000800 */
[----:B------:R0:W-:Y:S04]  /*34880*/  STL.64 [R1+0x148], R248 ;  /* 0x000148f801007387 */ /* 0x0001e80000100a00 */
[----:B------:R0:W-:Y:S01]  /*34890*/  STL.64 [R1+0x140], R238 ;  /* 0x000140ee01007387 */ /* 0x0001e20000100a00 */
[----:B---3--:R-:W-:Y:S02]  /*348a0*/  IMAD R242, R223, 0x61, RZ ;  /* 0x00000061dff27824 */ /* 0x008fe400078e02ff */
[----:B------:R-:W3:Y:S01]  /*348b0*/  LDC R113, c[0x0][0x278] ;  /* 0x00009e00ff717b82 */ /* 0x000ee20000000800 */
[----:B0-----:R-:W-:Y:S01]  /*348c0*/  IADD3 R248, P5, R99, R2, RZ ;  /* 0x0000000263f87210 */ /* 0x001fe20007fbe0ff */
[----:B------:R-:W-:-:S06]  /*348d0*/  IMAD R87, R87, 0xc8, RZ ;  /* 0x000000c857577824 */ /* 0x000fcc00078e02ff */
[----:B------:R-:W0:Y:S01]  /*348e0*/  LDC R223, c[0x0][0x278] ;  /* 0x00009e00ffdf7b82 */ /* 0x000e220000000800 */
[----:B------:R-:W-:Y:S02]  /*348f0*/  IADD3 R238, P6, R95, R2, RZ ;  /* 0x000000025fee7210 */ /* 0x000fe40007fde0ff */
[----:B------:R-:W-:Y:S01]  /*34900*/  LEA.HI.X.SX32 R249, R242, R3, 0x1, P5 ;  /* 0x00000003f2f97211 */ /* 0x000fe200028f0eff */
[----:B-1----:R-:W-:-:S04]  /*34910*/  IMAD R240, R240, 0x62, RZ ;  /* 0x00000062f0f07824 */ /* 0x002fc800078e02ff */
[----:B------:R-:W-:Y:S01]  /*34920*/  STL.64 [R1+0x138], R248 ;  /* 0x000138f801007387 */ /* 0x000fe20000100a00 */
[----:B------:R-:W-:Y:S01]  /*34930*/  IMAD R91, R91, 0xc6, RZ ;  /* 0x000000c65b5b7824 */ /* 0x000fe200078e02ff */
[----:B------:R-:W1:Y:S01]  /*34940*/  LDC R114, c[0x0][0x278] ;  /* 0x00009e00ff727b82 */ /* 0x000e620000000800 */
[----:B------:R-:W-:-:S05]  /*34950*/  LEA.HI.X.SX32 R239, R240, R3, 0x1, P6 ;  /* 0x00000003f0ef7211 */ /* 0x000fca00030f0eff */
[----:B------:R4:W-:Y:S02]  /*34960*/  STL.64 [R1+0x130], R238 ;  /* 0x000130ee01007387 */ /* 0x0009e40000100a00 */
[----:B------:R-:W2:Y:S01]  /*34970*/  LDC R240, c[0x0][0x278] ;  /* 0x00009e00fff07b82 */ /* 0x000ea20000000800 */
[----:B------:R-:W-:Y:S02]  /*34980*/  IMAD R79, R79, 0xcc, RZ ;  /* 0x000000cc4f4f7824 */ /* 0x000fe400078e02ff */
[----:B------:R-:W-:Y:S02]  /*34990*/  IMAD R83, R83, 0xca, RZ ;  /* 0x000000ca53537824 */ /* 0x000fe400078e02ff */
[----:B------:R-:W-:Y:S02]  /*349a0*/  IMAD R75, R75, 0xce, RZ ;  /* 0x000000ce4b4b7824 */ /* 0x000fe400078e02ff */
[----:B------:R-:W-:Y:S01]  /*349b0*/  IMAD R71, R71, 0xd0, RZ ;  /* 0x000000d047477824 */ /* 0x000fe200078e02ff */
[----:B------:R-:W1:Y:S01]  /*349c0*/  LDC R112, c[0x0][0x278] ;  /* 0x00009e00ff707b82 */ /* 0x000e620000000800 */
[----:B----4-:R-:W-:-:S04]  /*349d0*/  IADD3 R238, P6, R87, R2, RZ ;  /* 0x0000000257ee7210 */ /* 0x010fc80007fde0ff */
[----:B------:R-:W-:Y:S01]  /*349e0*/  LEA.HI.X.SX32 R239, R221, R3, 0x1, P6 ;  /* 0x00000003ddef7211 */ /* 0x000fe200030f0eff */
[----:B------:R-:W-:Y:S02]  /*349f0*/  IMAD R67, R67, 0xd2, RZ ;  /* 0x000000d243437824 */ /* 0x000fe400078e02ff */
[----:B------:R-:W4:Y:S01]  /*34a00*/  LDC R221, c[0x0][0x278] ;  /* 0x00009e00ffdd7b82 */ /* 0x000f220000000800 */
[----:B--2---:R-:W-:Y:S01]  /*34a10*/  IMAD R242, R240, 0x65, RZ ;  /* 0x00000065f0f27824 */ /* 0x004fe200078e02ff */
[----:B------:R-:W-:Y:S01]  /*34a20*/  IADD3 R248, P5, R91, R2, RZ ;  /* 0x000000025bf87210 */ /* 0x000fe20007fbe0ff */
[----:B0-----:R-:W-:-:S05]  /*34a30*/  IMAD R223, R223, 0x63, RZ ;  /* 0x00000063dfdf7824 */ /* 0x001fca00078e02ff */
[----:B------:R-:W0:Y:S01]  /*34a40*/  LDC R109, c[0x0][0x278] ;  /* 0x00009e00ff6d7b82 */ /* 0x000e220000000800 */
[----:B------:R-:W-:Y:S02]  /*34a50*/  IMAD R61, R61, 0xd6, RZ ;  /* 0x000000d63d3d7824 */ /* 0x000fe400078e02ff */
[----:B------:R-:W-:Y:S02]  /*34a60*/  IMAD R244, R151, 0xd4, RZ ;  /* 0x000000d497f47824 */ /* 0x000fe400078e02ff */
[----:B------:R-:W-:Y:S02]  /*34a70*/  IMAD R57, R57, 0xd8, RZ ;  /* 0x000000d839397824 */ /* 0x000fe400078e02ff */
[----:B------:R-:W-:Y:S01]  /*34a80*/  IMAD R53, R53, 0xda, RZ ;  /* 0x000000da35357824 */ /* 0x000fe200078e02ff */
[----:B------:R-:W2:Y:S01]  /*34a90*/  LDC R110, c[0x0][0x278] ;  /* 0x00009e00ff6e7b82 */ /* 0x000ea20000000800 */
[----:B----4-:R-:W-:-:S07]  /*34aa0*/  IMAD R240, R221, 0x66, RZ ;  /* 0x00000066ddf07824 */ /* 0x010fce00078e02ff */
[----:B------:R-:W4:Y:S01]  /*34ab0*/  LDC R221, c[0x0][0x278] ;  /* 0x00009e00ffdd7b82 */ /* 0x000f220000000800 */
[----:B------:R-:W-:-:S05]  /*34ac0*/  LEA.HI.X.SX32 R249, R223, R3, 0x1, P5 ;  /* 0x00000003dff97211 */ /* 0x000fca00028f0eff */
[----:B------:R-:W-:Y:S01]  /*34ad0*/  STL.64 [R1+0x128], R248 ;  /* 0x000128f801007387 */ /* 0x000fe20000100a00 */
[----:B------:R-:W-:Y:S01]  /*34ae0*/  IMAD R49, R49, 0xdc, RZ ;  /* 0x000000dc31317824 */ /* 0x000fe200078e02ff */
[----:B------:R-:W2:Y:S02]  /*34af0*/  LDC R108, c[0x0][0x278] ;  /* 0x00009e00ff6c7b82 */ /* 0x000ea40000000800 */
[----:B------:R3:W-:Y:S01]  /*34b00*/  STL.64 [R1+0x120], R238 ;  /* 0x000120ee01007387 */ /* 0x0007e20000100a00 */
[----:B------:R-:W-:Y:S02]  /*34b10*/  IMAD R45, R45, 0xde, RZ ;  /* 0x000000de2d2d7824 */ /* 0x000fe400078e02ff */
[----:B------:R-:W-:Y:S02]  /*34b20*/  IMAD R37, R37, 0xe2, RZ ;  /* 0x000000e225257824 */ /* 0x000fe400078e02ff */
[----:B------:R-:W-:Y:S01]  /*34b30*/  IMAD R35, R35, 0xe4, RZ ;  /* 0x000000e423237824 */ /* 0x000fe200078e02ff */
[----:B------:R-:W2:Y:S01]  /*34b40*/  LDC R105, c[0x0][0x278] ;  /* 0x00009e00ff697b82 */ /* 0x000ea20000000800 */
[----:B---3--:R-:W-:Y:S01]  /*34b50*/  IADD3 R238, P6, R79, R2, RZ ;  /* 0x000000024fee7210 */ /* 0x008fe20007fde0ff */
[----:B------:R-:W-:-:S06]  /*34b60*/  IMAD R151, R150, 0x73, RZ ;  /* 0x0000007396977824 */ /* 0x000fcc00078e02ff */
[----:B------:R-:W3:Y:S01]  /*34b70*/  LDC R106, c[0x0][0x278] ;  /* 0x00009e00ff6a7b82 */ /* 0x000ee20000000800 */
[----:B------:R-:W-:Y:S01]  /*34b80*/  LEA.HI.X.SX32 R239, R240, R3, 0x1, P6 ;  /* 0x00000003f0ef7211 */ /* 0x000fe200030f0eff */
[----:B----4-:R-:W-:-:S06]  /*34b90*/  IMAD R240, R221, 0x67, RZ ;  /* 0x00000067ddf07824 */ /* 0x010fcc00078e02ff */
[----:B------:R-:W4:Y:S01]  /*34ba0*/  LDC R221, c[0x0][0x278] ;  /* 0x00009e00ffdd7b82 */ /* 0x000f220000000800 */
[----:B------:R-:W-:-:S04]  /*34bb0*/  IADD3 R248, P5, R83, R2, RZ ;  /* 0x0000000253f87210 */ /* 0x000fc80007fbe0ff */
[----:B------:R-:W-:Y:S01]  /*34bc0*/  LEA.HI.X.SX32 R249, R242, R3, 0x1, P5 ;  /* 0x00000003f2f97211 */ /* 0x000fe200028f0eff */
[----:B------:R-:W-:Y:S02]  /*34bd0*/  IMAD R145, R145, 0x7b, RZ ;  /* 0x0000007b91917824 */ /* 0x000fe400078e02ff */
[----:B------:R-:W-:Y:S01]  /*34be0*/  IMAD R141, R141, 0x7d, RZ ;  /* 0x0000007d8d8d7824 */ /* 0x000fe200078e02ff */
[----:B------:R-:W3:Y:S01]  /*34bf0*/  LDC R104, c[0x0][0x278] ;  /* 0x00009e00ff687b82 */ /* 0x000ee20000000800 */
[----:B------:R1:W-:Y:S04]  /*34c00*/  STL.64 [R1+0x118], R248 ;  /* 0x000118f801007387 */ /* 0x0003e80000100a00 */
[----:B------:R0:W-:Y:S01]  /*34c10*/  STL.64 [R1+0x110], R238 ;  /* 0x000110ee01007387 */ /* 0x0001e20000100a00 */
[----:B------:R-:W-:-:S02]  /*34c20*/  IMAD R143, R143, 0x7f, RZ ;  /* 0x0000007f8f8f7824 */ /* 0x000fc400078e02ff */
[----:B------:R-:W-:Y:S01]  /*34c30*/  IMAD R142, R142, 0x15a, RZ ;  /* 0x0000015a8e8e7824 */ /* 0x000fe200078e02ff */
[----:B------:R-:W3:Y:S01]  /*34c40*/  LDC R101, c[0x0][0x278] ;  /* 0x00009e00ff657b82 */ /* 0x000ee20000000800 */
[-C--:B-1----:R-:W-:Y:S02]  /*34c50*/  IADD3 R248, P5, R75, R2.reuse, RZ ;  /* 0x000000024bf87210 */ /* 0x082fe40007fbe0ff */
[-C--:B0-----:R-:W-:Y:S01]  /*34c60*/  IADD3 R238, P6, R71, R2.reuse, RZ ;  /* 0x0000000247ee7210 */ /* 0x081fe20007fde0ff */
[----:B------:R-:W-:Y:S01]  /*34c70*/  IMAD R137, R137, 0xad, RZ ;  /* 0x000000ad89897824 */ /* 0x000fe200078e02ff */
[-C--:B------:R-:W-:Y:S01]  /*34c80*/  LEA.HI.X.SX32 R249, R240, R3.reuse, 0x1, P5 ;  /* 0x00000003f0f97211 */ /* 0x080fe200028f0eff */
[----:B------:R-:W-:Y:S01]  /*34c90*/  IMAD R138, R138, 0x160, RZ ;  /* 0x000001608a8a7824 */ /* 0x000fe200078e02ff */
[----:B------:R-:W-:Y:S01]  /*34ca0*/  LEA.HI.X.SX32 R239, R232, R3, 0x1, P6 ;  /* 0x00000003e8ef7211 */ /* 0x000fe200030f0eff */
[----:B----4-:R-:W-:Y:S01]  /*34cb0*/  IMAD R232, R221, 0x69, RZ ;  /* 0x00000069dde87824 */ /* 0x010fe200078e02ff */
[----:B------:R-:W0:Y:S01]  /*34cc0*/  LDC R102, c[0x0][0x278] ;  /* 0x00009e00ff667b82 */ /* 0x000e220000000800 */
[----:B------:R1:W-:Y:S07]  /*34cd0*/  STL.64 [R1+0x108], R248 ;  /* 0x000108f801007387 */ /* 0x0003ee0000100a00 */
[----:B------:R-:W4:Y:S01]  /*34ce0*/  LDC R221, c[0x0][0x278] ;  /* 0x00009e00ffdd7b82 */ /* 0x000f220000000800 */
[----:B-1----:R-:W-:Y:S01]  /*34cf0*/  IADD3 R248, P5, R67, R2, RZ ;  /* 0x0000000243f87210 */ /* 0x002fe20007fbe0ff */
[----:B------:R-:W-:-:S02]  /*34d00*/  IMAD R136, R136, 0x15e, RZ ;  /* 0x0000015e88887824 */ /* 0x000fc400078e02ff */
[----:B------:R-:W-:Y:S01]  /*34d10*/  IMAD R133, R133, 0xaf, RZ ;  /* 0x000000af85857824 */ /* 0x000fe200078e02ff */
[----:B------:R-:W-:Y:S01]  /*34d20*/  LEA.HI.X.SX32 R249, R232, R3, 0x1, P5 ;  /* 0x00000003e8f97211 */ /* 0x000fe200028f0eff */
[----:B------:R-:W-:Y:S02]  /*34d30*/  IMAD R134, R134, 0x164, RZ ;  /* 0x0000016486867824 */ /* 0x000fe400078e02ff */
[----:B------:R-:W1:Y:S01]  /*34d40*/  LDC R232, c[0x0][0x278] ;  /* 0x00009e00ffe87b82 */ /* 0x000e620000000800 */
[----:B------:R-:W-:Y:S04]  /*34d50*/  STL.64 [R1+0x100], R238 ;  /* 0x000100ee01007387 */ /* 0x000fe80000100a00 */
[----:B------:R2:W-:Y:S01]  /*34d60*/  STL.64 [R1+0xf8], R248 ;  /* 0x0000f8f801007387 */ /* 0x0005e20000100a00 */
[----:B------:R-:W-:-:S02]  /*34d70*/  IMAD R132, R132, 0x162, RZ ;  /* 0x0000016284847824 */ /* 0x000fc400078e02ff */
[----:B------:R-:W-:Y:S01]  /*34d80*/  IMAD R129, R129, 0xb1, RZ ;  /* 0x000000b181817824 */ /* 0x000fe200078e02ff */
[----:B------:R-:W0:Y:S01]  /*34d90*/  LDC R100, c[0x0][0x278] ;  /* 0x00009e00ff647b82 */ /* 0x000e220000000800 */
[----:B--2---:R-:W-:Y:S01]  /*34da0*/  IADD3 R248, P5, R61, R2, RZ ;  /* 0x000000023df87210 */ /* 0x004fe20007fbe0ff */
[----:B------:R-:W-:-:S06]  /*34db0*/  IMAD R130, R130, 0x168, RZ ;  /* 0x0000016882827824 */ /* 0x000fcc00078e02ff */
[----:B------:R-:W2:Y:S01]  /*34dc0*/  LDC R97, c[0x0][0x278] ;  /* 0x00009e00ff617b82 */ /* 0x000ea20000000800 */
[----:B-1----:R-:W-:Y:S02]  /*34dd0*/  IMAD R232, R232, 0x6b, RZ ;  /* 0x0000006be8e87824 */ /* 0x002fe400078e02ff */
[----:B------:R-:W-:-:S05]  /*34de0*/  IMAD R128, R128, 0x166, RZ ;  /* 0x0000016680807824 */ /* 0x000fca00078e02ff */
[----:B------:R-:W1:Y:S01]  /*34df0*/  LDC R98, c[0x0][0x278] ;  /* 0x00009e00ff627b82 */ /* 0x000e620000000800 */
[----:B------:R-:W-:-:S07]  /*34e00*/  LEA.HI.X.SX32 R249, R232, R3, 0x1, P5 ;  /* 0x00000003e8f97211 */ /* 0x000fce00028f0eff */
[----:B------:R-:W3:Y:S01]  /*34e10*/  LDC R232, c[0x0][0x278] ;  /* 0x00009e00ffe87b82 */ /* 0x000ee20000000800 */
[----:B----4-:R-:W-:Y:S01]  /*34e20*/  IMAD R240, R221, 0x6a, RZ ;  /* 0x0000006addf07824 */ /* 0x010fe200078e02ff */
[----:B------:R-:W-:-:S04]  /*34e30*/  IADD3 R238, P6, R244, R2, RZ ;  /* 0x00000002f4ee7210 */ /* 0x000fc80007fde0ff */
[----:B------:R-:W-:Y:S02]  /*34e40*/  LEA.HI.X.SX32 R239, R240, R3, 0x1, P6 ;  /* 0x00000003f0ef7211 */ /* 0x000fe400030f0eff */
[----:B------:R-:W4:Y:S03]  /*34e50*/  LDC R240, c[0x0][0x278] ;  /* 0x00009e00fff07b82 */ /* 0x000f260000000800 */
[----:B------:R0:W-:Y:S04]  /*34e60*/  STL.64 [R1+0xf0], R238 ;  /* 0x0000f0ee01007387 */ /* 0x0001e80000100a00 */
[----:B------:R2:W-:Y:S01]  /*34e70*/  STL.64 [R1+0xe8], R248 ;  /* 0x0000e8f801007387 */ /* 0x0005e20000100a00 */
[----:B------:R-:W-:Y:S01]  /*34e80*/  IMAD R150, R23, 0xea, RZ ;  /* 0x000000ea17967824 */ /* 0x000fe200078e02ff */
[----:B------:R-:W1:Y:S01]  /*34e90*/  LDC R96, c[0x0][0x278] ;  /* 0x00009e00ff607b82 */ /* 0x000e620000000800 */
[----:B0-----:R-:W-:Y:S01]  /*34ea0*/  IADD3 R238, P6, R57, R2, RZ ;  /* 0x0000000239ee7210 */ /* 0x001fe20007fde0ff */
[----:B---3--:R-:W-:-:S06]  /*34eb0*/  IMAD R232, R232, 0x6d, RZ ;  /* 0x0000006de8e87824 */ /* 0x008fcc00078e02ff */
[----:B------:R-:W0:Y:S01]  /*34ec0*/  LDC R93, c[0x0][0x278] ;  /* 0x00009e00ff5d7b82 */ /* 0x000e220000000800 */
[----:B------:R-:W-:Y:S02]  /*34ed0*/  LEA.HI.X.SX32 R239, R237, R3, 0x1, P6 ;  /* 0x00000003edef7211 */ /* 0x000fe400030f0eff */
[----:B--2---:R-:W-:-:S05]  /*34ee0*/  IADD3 R248, P5, R53, R2, RZ ;  /* 0x0000000235f87210 */ /* 0x004fca0007fbe0ff */
[----:B------:R-:W2:Y:S01]  /*34ef0*/  LDC R237, c[0x0][0x278] ;  /* 0x00009e00ffed7b82 */ /* 0x000ea20000000800 */
[----:B------:R-:W-:-:S07]  /*34f00*/  LEA.HI.X.SX32 R249, R232, R3, 0x1, P5 ;  /* 0x00000003e8f97211 */ /* 0x000fce00028f0eff */
[----:B------:R-:W3:Y:S01]  /*34f10*/  LDC R232, c[0x0][0x278] ;  /* 0x00009e00ffe87b82 */ /* 0x000ee20000000800 */
[----:B------:R1:W-:Y:S01]  /*34f20*/  STL.64 [R1+0xe0], R238 ;  /* 0x0000e0ee01007387 */ /* 0x0003e20000100a00 */
[----:B----4-:R-:W-:-:S03]  /*34f30*/  IMAD R240, R240, 0x6e, RZ ;  /* 0x0000006ef0f07824 */ /* 0x010fc600078e02ff */
[----:B------:R4:W-:Y:S01]  /*34f40*/  STL.64 [R1+0xd8], R248 ;  /* 0x0000d8f801007387 */ /* 0x0009e20000100a00 */
[----:B------:R-:W-:Y:S02]  /*34f50*/  IMAD R125, R125, 0xb3, RZ ;  /* 0x000000b37d7d7824 */ /* 0x000fe400078e02ff */
[----:B------:R-:W-:Y:S01]  /*34f60*/  IMAD R126, R126, 0x16c, RZ ;  /* 0x0000016c7e7e7824 */ /* 0x000fe200078e02ff */
[----:B------:R-:W0:Y:S01]  /*34f70*/  LDC R94, c[0x0][0x278] ;  /* 0x00009e00ff5e7b82 */ /* 0x000e220000000800 */
[----:B-1----:R-:W-:Y:S01]  /*34f80*/  IADD3 R238, P6, R49, R2, RZ ;  /* 0x0000000231ee7210 */ /* 0x002fe20007fde0ff */
[----:B--2---:R-:W-:-:S03]  /*34f90*/  IMAD R237, R237, 0xe0, RZ ;  /* 0x000000e0eded7824 */ /* 0x004fc600078e02ff */
[----:B------:R-:W-:Y:S01]  /*34fa0*/  LEA.HI.X.SX32 R239, R240, R3, 0x1, P6 ;  /* 0x00000003f0ef7211 */ /* 0x000fe200030f0eff */
[----:B------:R-:W-:Y:S02]  /*34fb0*/  IMAD R124, R124, 0x16a, RZ ;  /* 0x0000016a7c7c7824 */ /* 0x000fe400078e02ff */
[----:B------:R-:W1:Y:S02]  /*34fc0*/  LDC R92, c[0x0][0x278] ;  /* 0x00009e00ff5c7b82 */ /* 0x000e640000000800 */
[----:B------:R2:W-:Y:S01]  /*34fd0*/  STL.64 [R1+0xd0], R238 ;  /* 0x0000d0ee01007387 */ /* 0x0005e20000100a00 */
[-C--:B----4-:R-:W-:Y:S01]  /*34fe0*/  IADD3 R248, P5, R45, R2.reuse, RZ ;  /* 0x000000022df87210 */ /* 0x090fe20007fbe0ff */
[----:B---3--:R-:W-:Y:S02]  /*34ff0*/  IMAD R232, R232, 0x6f, RZ ;  /* 0x0000006fe8e87824 */ /* 0x008fe400078e02ff */
[----:B------:R-:W-:Y:S02]  /*35000*/  IMAD R121, R121, 0xb5, RZ ;  /* 0x000000b579797824 */ /* 0x000fe400078e02ff */
[----:B------:R-:W3:Y:S01]  /*35010*/  LDC R89, c[0x0][0x278] ;  /* 0x00009e00ff597b82 */ /* 0x000ee20000000800 */
[----:B--2---:R-:W-:Y:S01]  /*35020*/  IADD3 R238, P6, R237, R2, RZ ;  /* 0x00000002edee7210 */ /* 0x004fe20007fde0ff */
[----:B------:R-:W-:-:S06]  /*35030*/  IMAD R120, R120, 0x16e, RZ ;  /* 0x0000016e78787824 */ /* 0x000fcc00078e02ff */
[----:B------:R-:W2:Y:S01]  /*35040*/  LDC R237, c[0x0][0x278] ;  /* 0x00009e00ffed7b82 */ /* 0x000ea20000000800 */
[----:B------:R-:W-:-:S07]  /*35050*/  LEA.HI.X.SX32 R249, R232, R3, 0x1, P5 ;  /* 0x00000003e8f97211 */ /* 0x000fce00028f0eff */
[----:B------:R-:W4:Y:S01]  /*35060*/  LDC R232, c[0x0][0x278] ;  /* 0x00009e00ffe87b82 */ /* 0x000f220000000800 */
[----:B------:R-:W-:Y:S01]  /*35070*/  LEA.HI.X.SX32 R239, R19, R3, 0x1, P6 ;  /* 0x0000000313ef7211 */ /* 0x000fe200030f0eff */
[----:B------:R0:W-:Y:S04]  /*35080*/  STL.64 [R1+0xc8], R248 ;  /* 0x0000c8f801007387 */ /* 0x0001e80000100a00 */
[----:B------:R1:W-:Y:S01]  /*35090*/  STL.64 [R1+0xc0], R238 ;  /* 0x0000c0ee01007387 */ /* 0x0003e20000100a00 */
[----:B------:R-:W-:Y:S01]  /*350a0*/  IMAD R122, R122, 0x170, RZ ;  /* 0x000001707a7a7824 */ /* 0x000fe200078e02ff */
[----:B------:R-:W3:Y:S01]  /*350b0*/  LDC R90, c[0x0][0x278] ;  /* 0x00009e00ff5a7b82 */ /* 0x000ee20000000800 */
[----:B0-----:R-:W-:Y:S01]  /*350c0*/  IADD3 R248, P5, R37, R2, RZ ;  /* 0x0000000225f87210 */ /* 0x001fe20007fbe0ff */
[----:B--2---:R-:W-:-:S06]  /*350d0*/  IMAD R240, R237, 0x71, RZ ;  /* 0x00000071edf07824 */ /* 0x004fcc00078e02ff */
[----:B------:R-:W0:Y:S01]  /*350e0*/  LDC R88, c[0x0][0x278] ;  /* 0x00009e00ff587b82 */ /* 0x000e220000000800 */
[----:B-1----:R-:W-:Y:S02]  /*350f0*/  IADD3 R238, P6, R35, R2, RZ ;  /* 0x0000000223ee7210 */ /* 0x002fe40007fde0ff */
[-C--:B------:R-:W-:Y:S02]  /*35100*/  LEA.HI.X.SX32 R249, R240, R3.reuse, 0x1, P5 ;  /* 0x00000003f0f97211 */ /* 0x080fe400028f0eff */
[----:B------:R-:W-:Y:S01]  /*35110*/  LEA.HI.X.SX32 R239, R235, R3, 0x1, P6 ;  /* 0x00000003ebef7211 */ /* 0x000fe200030f0eff */
[----:B----4-:R-:W-:Y:S02]  /*35120*/  IMAD R232, R232, 0xe8, RZ ;  /* 0x000000e8e8e87824 */ /* 0x010fe400078e02ff */
[----:B------:R-:W1:Y:S01]  /*35130*/  LDC R235, c[0x0][0x278] ;  /* 0x00009e00ffeb7b82 */ /* 0x000e620000000800 */
[----:B------:R-:W-:Y:S04]  /*35140*/  STL.64 [R1+0x4d0], R248 ;  /* 0x0004d0f801007387 */ /* 0x000fe80000100a00 */
[----:B------:R2:W-:Y:S01]  /*35150*/  STL.64 [R1+0x4c8], R238 ;  /* 0x0004c8ee01007387 */ /* 0x0005e20000100a00 */
[----:B------:R-:W-:-:S02]  /*35160*/  IMAD R119, R119, 0xb9, RZ ;  /* 0x000000b977777824 */ /* 0x000fc400078e02ff */
[----:B------:R-:W-:Y:S01]  /*35170*/  IMAD R116, R116, 0x174, RZ ;  /* 0x0000017474747824 */ /* 0x000fe200078e02ff */
[----:B------:R-:W4:Y:S01]  /*35180*/  LDC R85, c[0x0][0x278] ;  /* 0x00009e00ff557b82 */ /* 0x000f220000000800 */
[----:B--2---:R-:W-:Y:S01]  /*35190*/  IADD3 R238, P6, R232, R2, RZ ;  /* 0x00000002e8ee7210 */ /* 0x004fe20007fde0ff */
[----:B------:R-:W-:-:S06]  /*351a0*/  IMAD R232, R25, 0xec, RZ ;  /* 0x000000ec19e87824 */ /* 0x000fcc00078e02ff */
[----:B------:R-:W2:Y:S01]  /*351b0*/  LDC R86, c[0x0][0x278] ;  /* 0x00009e00ff567b82 */ /* 0x000ea20000000800 */
[----:B------:R-:W-:-:S07]  /*351c0*/  LEA.HI.X.SX32 R239, R18, R3, 0x1, P6 ;  /* 0x0000000312ef7211 */ /* 0x000fce00030f0eff */
[----:B------:R-:W3:Y:S01]  /*351d0*/  LDC R18, c[0x0][0x278] ;  /* 0x00009e00ff127b82 */ /* 0x000ee20000000800 */
[----:B------:R-:W-:-:S07]  /*351e0*/  IADD3 R250, P6, R232, R2, RZ ;  /* 0x00000002e8fa7210 */ /* 0x000fce0007fde0ff */
[----:B------:R-:W0:Y:S01]  /*351f0*/  LDC R232, c[0x0][0x278] ;  /* 0x00009e00ffe87b82 */ /* 0x000e220000000800 */
[----:B------:R-:W-:-:S05]  /*35200*/  IMAD R237, R33, 0xe6, RZ ;  /* 0x000000e621ed7824 */ /* 0x000fca00078e02ff */
[-C--:B------:R-:W-:Y:S01]  /*35210*/  IADD3 R248, P5, R237, R2.reuse, RZ ;  /* 0x00000002edf87210 */ /* 0x080fe20007fbe0ff */
[----:B------:R-:W-:Y:S01]  /*35220*/  IMAD R118, R118, 0x176, RZ ;  /* 0x0000017676767824 */ /* 0x000fe200078e02ff */
[----:B------:R-:W2:Y:S02]  /*35230*/  LDC R84, c[0x0][0x278] ;  /* 0x00009e00ff547b82 */ /* 0x000ea40000000800 */
[-C--:B------:R-:W-:Y:S02]  /*35240*/  LEA.HI.X.SX32 R249, R151, R3.reuse, 0x1, P5 ;  /* 0x0000000397f97211 */ /* 0x080fe400028f0eff */
[----:B------:R-:W-:Y:S01]  /*35250*/  IADD3 R150, P5, R150, R2, RZ ;  /* 0x0000000296967210 */ /* 0x000fe20007fbe0ff */
[----:B---3--:R-:W-:Y:S02]  /*35260*/  IMAD R18, R18, 0x75, RZ ;  /* 0x0000007512127824 */ /* 0x008fe400078e02ff */
[----:B------:R1:W-:Y:S01]  /*35270*/  STL.64 [R1+0x4c0], R248 ;  /* 0x0004c0f801007387 */ /* 0x0003e20000100a00 */
[-C--:B------:R-:W-:Y:S01]  /*35280*/  LEA.HI.X.SX32 R251, R14, R3.reuse, 0x1, P6 ;  /* 0x000000030efb7211 */ /* 0x080fe200030f0eff */
[----:B------:R-:W-:Y:S01]  /*35290*/  IMAD R113, R113, 0xbb, RZ ;  /* 0x000000bb71717824 */ /* 0x000fe200078e02ff */
[----:B------:R-:W3:Y:S01]  /*352a0*/  LDC R14, c[0x0][0x278] ;  /* 0x00009e00ff0e7b82 */ /* 0x000ee20000000800 */
[----:B------:R-:W-:Y:S01]  /*352b0*/  LEA.HI.X.SX32 R151, R18, R3, 0x1, P5 ;  /* 0x0000000312977211 */ /* 0x000fe200028f0eff */
[----:B------:R0:W-:Y:S04]  /*352c0*/  STL.64 [R1+0x4b8], R238 ;  /* 0x0004b8ee01007387 */ /* 0x0001e80000100a00 */
[----:B------:R-:W-:Y:S01]  /*352d0*/  STL.64 [R1+0x4b0], R150 ;  /* 0x0004b09601007387 */ /* 0x000fe20000100a00 */
[----:B------:R-:W-:Y:S01]  /*352e0*/  IMAD R114, R114, 0x178, RZ ;  /* 0x0000017872727824 */ /* 0x000fe200078e02ff */
[----:B------:R-:W2:Y:S01]  /*352f0*/  LDC R11, c[0x0][0x278] ;  /* 0x00009e00ff0b7b82 */ /* 0x000ea20000000800 */
[----:B-1----:R-:W-:Y:S01]  /*35300*/  IMAD R249, R235, 0xee, RZ ;  /* 0x000000eeebf97824 */ /* 0x002fe200078e02ff */
[----:B------:R1:W-:Y:S01]  /*35310*/  STL.64 [R1+0x4a8], R250 ;  /* 0x0004a8fa01007387 */ /* 0x0003e20000100a00 */
[----:B0-----:R-:W-:-:S05]  /*35320*/  IMAD R239, R232, 0xf0, RZ ;  /* 0x000000f0e8ef7824 */ /* 0x001fca00078e02ff */
[----:B------:R-:W0:Y:S01]  /*35330*/  LDC R235, c[0x0][0x278] ;  /* 0x00009e00ffeb7b82 */ /* 0x000e220000000800 */
[-C--:B-1----:R-:W-:Y:S01]  /*35340*/  IADD3 R250, P6, R239, R2.reuse, RZ ;  /* 0x00000002effa7210 */ /* 0x082fe20007fde0ff */
[----:B---3--:R-:W-:Y:S01]  /*35350*/  IMAD R14, R14, 0x77, RZ ;  /* 0x000000770e0e7824 */ /* 0x008fe200078e02ff */
[----:B------:R-:W-:-:S05]  /*35360*/  IADD3 R150, P5, R249, R2, RZ ;  /* 0x00000002f9967210 */ /* 0x000fca0007fbe0ff */
[----:B------:R-:W1:Y:S01]  /*35370*/  LDC R232, c[0x0][0x278] ;  /* 0x00009e00ffe87b82 */ /* 0x000e620000000800 */
[----:B------:R-:W-:-:S07]  /*35380*/  LEA.HI.X.SX32 R251, R4, R3, 0x1, P6 ;  /* 0x0000000304fb7211 */ /* 0x000fce00030f0eff */
[----:B------:R-:W3:Y:S01]  /*35390*/  LDC R4, c[0x0][0x278] ;  /* 0x00009e00ff047b82 */ /* 0x000ee20000000800 */
[----:B------:R-:W-:Y:S01]  /*353a0*/  LEA.HI.X.SX32 R151, R14, R3, 0x1, P5 ;  /* 0x000000030e977211 */ /* 0x000fe200028f0eff */
[----:B0-----:R-:W-:-:S04]  /*353b0*/  IMAD R238, R235, 0xf2, RZ ;  /* 0x000000f2ebee7824 */ /* 0x001fc800078e02ff */
[----:B------:R0:W-:Y:S02]  /*353c0*/  STL.64 [R1+0x4a0], R150 ;  /* 0x0004a09601007387 */ /* 0x0001e40000100a00 */
[----:B------:R-:W4:Y:S01]  /*353d0*/  LDC R14, c[0x0][0x278] ;  /* 0x00009e00ff0e7b82 */ /* 0x000f220000000800 */
[----:B-1----:R-:W-:-:S07]  /*353e0*/  IMAD R248, R232, 0xf4, RZ ;  /* 0x000000f4e8f87824 */ /* 0x002fce00078e02ff */
[----:B------:R-:W1:Y:S01]  /*353f0*/  LDC R82, c[0x0][0x278] ;  /* 0x00009e00ff527b82 */ /* 0x000e620000000800 */
[----:B0-----:R-:W-:Y:S01]  /*35400*/  IADD3 R150, P5, R238, R2, RZ ;  /* 0x00000002ee967210 */ /* 0x001fe20007fbe0ff */
[----:B---3--:R-:W-:-:S06]  /*35410*/  IMAD R4, R4, 0x79, RZ ;  /* 0x0000007904047824 */ /* 0x008fcc00078e02ff */
[----:B------:R-:W0:Y:S01]  /*35420*/  LDC R232, c[0x0][0x278] ;  /* 0x00009e00ffe87b82 */ /* 0x000e220000000800 */
[----:B------:R-:W-:-:S07]  /*35430*/  LEA.HI.X.SX32 R151, R4, R3, 0x1, P5 ;  /* 0x0000000304977211 */ /* 0x000fce00028f0eff */
[----:B------:R-:W3:Y:S01]  /*35440*/  LDC R4, c[0x0][0x278] ;  /* 0x00009e00ff047b82 */ /* 0x000ee20000000800 */
[----:B------:R2:W-:Y:S01]  /*35450*/  STL.64 [R1+0x498], R250 ;  /* 0x000498fa01007387 */ /* 0x0005e20000100a00 */
[----:B------:R-:W-:Y:S02]  /*35460*/  IMAD R112, R112, 0x17a, RZ ;  /* 0x0000017a70707824 */ /* 0x000fe400078e02ff */
[----:B------:R-:W-:Y:S02]  /*35470*/  IMAD R109, R109, 0xbd, RZ ;  /* 0x000000bd6d6d7824 */ /* 0x000fe400078e02ff */
[----:B------:R-:W-:Y:S02]  /*35480*/  IMAD R110, R110, 0x17c, RZ ;  /* 0x0000017c6e6e7824 */ /* 0x000fe400078e02ff */
[----:B------:R-:W-:Y:S01]  /*35490*/  IMAD R108, R108, 0x17e, RZ ;  /* 0x0000017e6c6c7824 */ /* 0x000fe200078e02ff */
[----:B------:R-:W1:Y:S01]  /*354a0*/  LDC R80, c[0x0][0x278] ;  /* 0x00009e00ff507b82 */ /* 0x000e620000000800 */
[----:B------:R-:W-:-:S02]  /*354b0*/  IMAD R105, R105, 0xbf, RZ ;  /* 0x000000bf69697824 */ /* 0x000fc400078e02ff */
[----:B------:R-:W-:Y:S02]  /*354c0*/  IMAD R106, R106, 0x180, RZ ;  /* 0x000001806a6a7824 */ /* 0x000fe400078e02ff */
[----:B------:R-:W-:Y:S02]  /*354d0*/  IMAD R104, R104, 0x182, RZ ;  /* 0x0000018268687824 */ /* 0x000fe400078e02ff */
[----:B------:R-:W-:Y:S01]  /*354e0*/  IMAD R101, R101, 0xc1, RZ ;  /* 0x000000c165657824 */ /* 0x000fe200078e02ff */
[----:B------:R-:W1:Y:S01]  /*354f0*/  LDC R77, c[0x0][0x278] ;  /* 0x00009e00ff4d7b82 */ /* 0x000e620000000800 */
[----:B---3--:R-:W-:-:S07]  /*35500*/  IMAD R240, R4, 0xfa, RZ ;  /* 0x000000fa04f07824 */ /* 0x008fce00078e02ff */
[----:B------:R-:W3:Y:S08]  /*35510*/  LDC R78, c[0x0][0x278] ;  /* 0x00009e00ff4e7b82 */ /* 0x000ef00000000800 */
[----:B------:R-:W1:Y:S01]  /*35520*/  LDC R4, c[0x0][0x278] ;  /* 0x00009e00ff047b82 */ /* 0x000e620000000800 */
[----:B--2---:R-:W-:Y:S01]  /*35530*/  IADD3 R250, P6, R248, R2, RZ ;  /* 0x00000002f8fa7210 */ /* 0x004fe20007fde0ff */
[----:B0-----:R-:W-:-:S02]  /*35540*/  IMAD R247, R232, 0xf6, RZ ;  /* 0x000000f6e8f77824 */ /* 0x001fc400078e02ff */
[----:B----4-:R-:W-:Y:S01]  /*35550*/  IMAD R242, R14, 0xf8, RZ ;  /* 0x000000f80ef27824 */ /* 0x010fe200078e02ff */
[----:B------:R-:W-:Y:S01]  /*35560*/  LEA.HI.X.SX32 R251, R6, R3, 0x1, P6 ;  /* 0x0000000306fb7211 */ /* 0x000fe200030f0eff */
[----:B------:R0:W-:Y:S01]  /*35570*/  STL.64 [R1+0x490], R150 ;  /* 0x0004909601007387 */ /* 0x0001e20000100a00 */
[----:B------:R-:W-:Y:S01]  /*35580*/  IMAD R102, R102, 0x184, RZ ;  /* 0x0000018466667824 */ /* 0x000fe200078e02ff */
[----:B------:R-:W2:Y:S02]  /*35590*/  LDC R76, c[0x0][0x278] ;  /* 0x00009e00ff4c7b82 */ /* 0x000ea40000000800 */
[----:B------:R4:W-:Y:S01]  /*355a0*/  STL.64 [R1+0x488], R250 ;  /* 0x000488fa01007387 */ /* 0x0009e20000100a00 */
[----:B------:R-:W-:Y:S02]  /*355b0*/  IMAD R100, R100, 0x186, RZ ;  /* 0x0000018664647824 */ /* 0x000fe400078e02ff */
[----:B------:R-:W-:Y:S02]  /*355c0*/  IMAD R97, R97, 0xc3, RZ ;  /* 0x000000c361617824 */ /* 0x000fe400078e02ff */
[----:B------:R-:W-:Y:S01]  /*355d0*/  IMAD R98, R98, 0x188, RZ ;  /* 0x0000018862627824 */ /* 0x000fe200078e02ff */
[----:B------:R-:W2:Y:S01]  /*355e0*/  LDC R81, c[0x0][0x278] ;  /* 0x00009e00ff517b82 */ /* 0x000ea20000000800 */
[----:B0-----:R-:W-:Y:S01]  /*355f0*/  IADD3 R150, P5, R247, R2, RZ ;  /* 0x00000002f7967210 */ /* 0x001fe20007fbe0ff */
[----:B-1----:R-:W-:-:S06]  /*35600*/  IMAD R14, R4, 0xe3, RZ ;  /* 0x000000e3040e7824 */ /* 0x002fcc00078e02ff */
[----:B------:R-:W0:Y:S01]  /*35610*/  LDC R73, c[0x0][0x278] ;  /* 0x00009e00ff497b82 */ /* 0x000e220000000800 */
[----:B----4-:R-:W-:Y:S02]  /*35620*/  IADD3 R250, P6, R242, R2, RZ ;  /* 0x00000002f2fa7210 */ /* 0x010fe40007fde0ff */
[----:B------:R-:W-:-:S05]  /*35630*/  LEA.HI.X.SX32 R151, R145, R3, 0x1, P5 ;  /* 0x0000000391977211 */ /* 0x000fca00028f0eff */
[----:B------:R-:W1:Y:S01]  /*35640*/  LDC R4, c[0x0][0x278] ;  /* 0x00009e00ff047b82 */ /* 0x000e620000000800 */
[----:B------:R-:W-:Y:S01]  /*35650*/  LEA.HI.X.SX32 R251, R147, R3, 0x1, P6 ;  /* 0x0000000393fb7211 */ /* 0x000fe200030f0eff */
[----:B------:R4:W-:Y:S01]  /*35660*/  STL.64 [R1+0x480], R150 ;  /* 0x0004809601007387 */ /* 0x0009e20000100a00 */
[----:B------:R-:W-:Y:S01]  /*35670*/  IMAD R232, R144, 0xfc, RZ ;  /* 0x000000fc90e87824 */ /* 0x000fe200078e02ff */
[----:B------:R-:W-:Y:S01]  /*35680*/  IADD3 R144, P5, R240, R2, RZ ;  /* 0x00000002f0907210 */ /* 0x000fe20007fbe0ff */
[----:B------:R-:W-:-:S03]  /*35690*/  IMAD R6, R140, 0x158, RZ ;  /* 0x000001588c067824 */ /* 0x000fc600078e02ff */
[----:B------:R-:W-:Y:S01]  /*356a0*/  LEA.HI.X.SX32 R145, R141, R3, 0x1, P5 ;  /* 0x000000038d917211 */ /* 0x000fe200028f0eff */
[----:B------:R-:W-:Y:S01]  /*356b0*/  IMAD R96, R96, 0x18a, RZ ;  /* 0x0000018a60607824 */ /* 0x000fe200078e02ff */
[----:B------:R-:W0:Y:S01]  /*356c0*/  LDC R74, c[0x0][0x278] ;  /* 0x00009e00ff4a7b82 */ /* 0x000e220000000800 */
[----:B----4-:R-:W4:Y:S04]  /*356d0*/  LDL.LU.64 R150, [R1+0x1068] ;  /* 0x0010680001967983 */ /* 0x010f280000300a00 */
[----:B------:R3:W-:Y:S01]  /*356e0*/  STL.64 [R1+0x478], R250 ;  /* 0x000478fa01007387 */ /* 0x0007e20000100a00 */
[----:B------:R-:W-:Y:S02]  /*356f0*/  IMAD R93, R93, 0xc5, RZ ;  /* 0x000000c55d5d7824 */ /* 0x000fe400078e02ff */
[----:B------:R-:W0:Y:S01]  /*35700*/  LDC R72, c[0x0][0x278] ;  /* 0x00009e00ff487b82 */ /* 0x000e220000000800 */
[----:B------:R-:W-:-:S02]  /*35710*/  IMAD R94, R94, 0x18c, RZ ;  /* 0x0000018c5e5e7824 */ /* 0x000fc400078e02ff */
[----:B------:R-:W-:Y:S02]  /*35720*/  IMAD R92, R92, 0x18e, RZ ;  /* 0x0000018e5c5c7824 */ /* 0x000fe400078e02ff */
[----:B------:R-:W-:Y:S02]  /*35730*/  IMAD R89, R89, 0xc7, RZ ;  /* 0x000000c759597824 */ /* 0x000fe400078e02ff */
[----:B------:R-:W-:Y:S01]  /*35740*/  IMAD R90, R90, 0x190, RZ ;  /* 0x000001905a5a7824 */ /* 0x000fe200078e02ff */
[----:B------:R-:W0:Y:S01]  /*35750*/  LDC R70, c[0x0][0x278] ;  /* 0x00009e00ff467b82 */ /* 0x000e220000000800 */
[----:B---3--:R-:W-:Y:S01]  /*35760*/  IMAD R251, R146, 0xfe, RZ ;  /* 0x000000fe92fb7824 */ /* 0x008fe200078e02ff */
[----:B------:R-:W-:-:S04]  /*35770*/  IADD3 R146, P6, R232, R2, RZ ;  /* 0x00000002e8927210 */ /* 0x000fc80007fde0ff */
[-C--:B------:R-:W-:Y:S01]  /*35780*/  IADD3 R140, P5, R251, R2.reuse, RZ ;  /* 0x00000002fb8c7210 */ /* 0x080fe20007fbe0ff */
[----:B------:R-:W-:Y:S01]  /*35790*/  IMAD R88, R88, 0x192, RZ ;  /* 0x0000019258587824 */ /* 0x000fe200078e02ff */
[-C--:B------:R-:W-:Y:S01]  /*357a0*/  LEA.HI.X.SX32 R147, R7, R3.reuse, 0x1, P6 ;  /* 0x0000000307937211 */ /* 0x080fe200030f0eff */
[----:B------:R-:W3:Y:S01]  /*357b0*/  LDC R68, c[0x0][0x278] ;  /* 0x00009e00ff447b82 */ /* 0x000ee20000000800 */
[-C--:B------:R-:W-:Y:S01]  /*357c0*/  IADD3 R6, P6, R6, R2.reuse, RZ ;  /* 0x0000000206067210 */ /* 0x080fe20007fde0ff */
[----:B------:R2:W-:Y:S01]  /*357d0*/  STL.64 [R1+0x9a8], R144 ;  /* 0x0009a89001007387 */ /* 0x0005e20000100a00 */
[-C--:B------:R-:W-:Y:S01]  /*357e0*/  LEA.HI.X.SX32 R141, R143, R3.reuse, 0x1, P5 ;  /* 0x000000038f8d7211 */ /* 0x080fe200028f0eff */
[----:B-1----:R-:W-:Y:S01]  /*357f0*/  IMAD R4, R4, 0x15c, RZ ;  /* 0x0000015c04047824 */ /* 0x002fe200078e02ff */
[----:B------:R-:W-:Y:S01]  /*35800*/  LEA.HI.X.SX32 R7, R10, R3, 0x1, P6 ;  /* 0x000000030a077211 */ /* 0x000fe200030f0eff */
[----:B------:R-:W-:Y:S02]  /*35810*/  IMAD R85, R85, 0xc9, RZ ;  /* 0x000000c955557824 */ /* 0x000fe400078e02ff */
[----:B------:R-:W-:Y:S01]  /*35820*/  IMAD R86, R86, 0x194, RZ ;  /* 0x0000019456567824 */ /* 0x000fe200078e02ff */
[----:B------:R-:W1:Y:S01]  /*35830*/  LDC R66, c[0x0][0x278] ;  /* 0x00009e00ff427b82 */ /* 0x000e620000000800 */
[----:B--2---:R-:W2:Y:S01]  /*35840*/  LDL.LU.64 R144, [R1+0x1060] ;  /* 0x0010600001907983 */ /* 0x004ea20000300a00 */
[----:B------:R-:W-:Y:S01]  /*35850*/  IADD3 R142, P5, R142, R2, RZ ;  /* 0x000000028e8e7210 */ /* 0x000fe20007fbe0ff */
[----:B------:R-:W-:-:S05]  /*35860*/  IMAD R84, R84, 0x196, RZ ;  /* 0x0000019654547824 */ /* 0x000fca00078e02ff */
[----:B------:R-:W1:Y:S01]  /*35870*/  LDC R64, c[0x0][0x278] ;  /* 0x00009e00ff407b82 */ /* 0x000e620000000800 */
[----:B------:R0:W-:Y:S01]  /*35880*/  STL.64 [R1+0x9a0], R146 ;  /* 0x0009a09201007387 */ /* 0x0001e20000100a00 */
[----:B------:R-:W-:Y:S02]  /*35890*/  IMAD R11, R11, 0xcb, RZ ;  /* 0x000000cb0b0b7824 */ /* 0x000fe400078e02ff */
[----:B------:R-:W-:Y:S02]  /*358a0*/  IMAD R82, R82, 0x198, RZ ;  /* 0x0000019852527824 */ /* 0x000fe400078e02ff */
[----:B------:R-:W-:Y:S02]  /*358b0*/  IMAD R80, R80, 0x19a, RZ ;  /* 0x0000019a50507824 */ /* 0x000fe400078e02ff */
[----:B------:R-:W4:Y:S01]  /*358c0*/  LDC R235, c[0x0][0x278] ;  /* 0x00009e00ffeb7b82 */ /* 0x000f220000000800 */
[----:B0-----:R-:W2:Y:S07]  /*358d0*/  LDL.LU.64 R146, [R1+0x1058] ;  /* 0x0010580001927983 */ /* 0x001eae0000300a00 */
[----:B------:R-:W0:Y:S01]  /*358e0*/  LDC R69, c[0x0][0x278] ;  /* 0x00009e00ff457b82 */ /* 0x000e220000000800 */
[----:B------:R3:W-:Y:S01]  /*358f0*/  STL.64 [R1+0x998], R140 ;  /* 0x0009988c01007387 */ /* 0x0007e20000100a00 */
[----:B------:R-:W-:-:S02]  /*35900*/  IMAD R77, R77, 0xcd, RZ ;  /* 0x000000cd4d4d7824 */ /* 0x000fc400078e02ff */
[----:B------:R-:W-:Y:S02]  /*35910*/  IMAD R78, R78, 0x19c, RZ ;  /* 0x0000019c4e4e7824 */ /* 0x000fe400078e02ff */
[----:B------:R-:W-:Y:S02]  /*35920*/  IMAD R76, R76, 0x19e, RZ ;  /* 0x0000019e4c4c7824 */ /* 0x000fe400078e02ff */
[----:B------:R-:W0:Y:S01]  /*35930*/  LDC R62, c[0x0][0x278] ;  /* 0x00009e00ff3e7b82 */ /* 0x000e220000000800 */
[----:B---3--:R-:W3:Y:S07]  /*35940*/  LDL.LU.64 R140, [R1+0x1050] ;  /* 0x00105000018c7983 */ /* 0x008eee0000300a00 */
[----:B------:R-:W4:Y:S01]  /*35950*/  LDC R65, c[0x0][0x278] ;  /* 0x00009e00ff417b82 */ /* 0x000f220000000800 */
[----:B------:R1:W-:Y:S01]  /*35960*/  STL.64 [R1+0x830], R6 ;  /* 0x0008300601007387 */ /* 0x0003e20000100a00 */
[----:B------:R-:W-:-:S02]  /*35970*/  IMAD R250, R81, 0x1dc, RZ ;  /* 0x000001dc51fa7824 */ /* 0x000fc400078e02ff */
[----:B------:R-:W-:-:S04]  /*35980*/  IMAD R73, R73, 0xcf, RZ ;  /* 0x000000cf49497824 */ /* 0x000fc800078e02ff */
[----:B------:R-:W0:Y:S01]  /*35990*/  LDC R60, c[0x0][0x278] ;  /* 0x00009e00ff3c7b82 */ /* 0x000e220000000800 */
[----:B-1----:R-:W-:-:S07]  /*359a0*/  IADD3 R6, P6, R4, R2, RZ ;  /* 0x0000000204067210 */ /* 0x002fce0007fde0ff */
[----:B------:R-:W1:Y:S01]  /*359b0*/  LDC R4, c[0x0][0x278] ;  /* 0x00009e00ff047b82 */ /* 0x000e620000000800 */
[-C--:B------:R-:W-:Y:S02]  /*359c0*/  LEA.HI.X.SX32 R143, R137, R3.reuse, 0x1, P5 ;  /* 0x00000003898f7211 */ /* 0x080fe400028f0eff */
[----:B------:R-:W-:-:S03]  /*359d0*/  LEA.HI.X.SX32 R7, R139, R3, 0x1, P6 ;  /* 0x000000038b077211 */ /* 0x000fc600030f0eff */
[----:B------:R0:W-:Y:S02]  /*359e0*/  STL.64 [R1+0x828], R142 ;  /* 0x0008288e01007387 */ /* 0x0001e40000100a00 */
[----:B------:R-:W4:Y:S01]  /*359f0*/  LDC R225, c[0x0][0x278] ;  /* 0x00009e00ffe17b82 */ /* 0x000f220000000800 */
[----:B------:R-:W-:Y:S02]  /*35a00*/  IMAD R74, R74, 0x1a0, RZ ;  /* 0x000001a04a4a7824 */ /* 0x000fe400078e02ff */
[----:B------:R-:W-:-:S05]  /*35a10*/  IMAD R72, R72, 0x1a2, RZ ;  /* 0x000001a248487824 */ /* 0x000fca00078e02ff */
[----:B------:R-:W4:Y:S01]  /*35a20*/  LDC R58, c[0x0][0x278] ;  /* 0x00009e00ff3a7b82 */ /* 0x000f220000000800 */
[----:B0-----:R-:W3:Y:S04]  /*35a30*/  LDL.LU.64 R142, [R1+0x1048] ;  /* 0x00104800018e7983 */ /* 0x001ee80000300a00 */
[----:B------:R1:W-:Y:S03]  /*35a40*/  STL.64 [R1+0x820], R6 ;  /* 0x0008200601007387 */ /* 0x0003e60000100a00 */
[----:B------:R-:W0:Y:S01]  /*35a50*/  LDC R56, c[0x0][0x278] ;  /* 0x00009e00ff387b82 */ /* 0x000e220000000800 */
[----:B------:R-:W-:Y:S02]  /*35a60*/  IMAD R70, R70, 0x1a4, RZ ;  /* 0x000001a446467824 */ /* 0x000fe400078e02ff */
[----:B------:R-:W-:-:S05]  /*35a70*/  IMAD R68, R68, 0x1a6, RZ ;  /* 0x000001a644447824 */ /* 0x000fca00078e02ff */
[----:B------:R-:W2:Y:S01]  /*35a80*/  LDC R63, c[0x0][0x278] ;  /* 0x00009e00ff3f7b82 */ /* 0x000ea20000000800 */
[----:B-1----:R-:W-:-:S07]  /*35a90*/  IMAD R7, R4, 0xe5, RZ ;  /* 0x000000e504077824 */ /* 0x002fce00078e02ff */
[----:B------:R-:W1:Y:S01]  /*35aa0*/  LDC R4, c[0x0][0x278] ;  /* 0x00009e00ff047b82 */ /* 0x000e620000000800 */
[-C--:B------:R-:W-:Y:S02]  /*35ab0*/  IADD3 R138, P6, R138, R2.reuse, RZ ;  /* 0x000000028a8a7210 */ /* 0x080fe40007fde0ff */
[-C--:B------:R-:W-:Y:S02]  /*35ac0*/  IADD3 R136, P5, R136, R2.reuse, RZ ;  /* 0x0000000288887210 */ /* 0x080fe40007fbe0ff */
[-C--:B------:R-:W-:Y:S02]  /*35ad0*/  LEA.HI.X.SX32 R139, R135, R3.reuse, 0x1, P6 ;  /* 0x00000003878b7211 */ /* 0x080fe400030f0eff */
[----:B------:R-:W-:Y:S01]  /*35ae0*/  LEA.HI.X.SX32 R137, R133, R3, 0x1, P5 ;  /* 0x0000000385897211 */ /* 0x000fe200028f0eff */
[----:B------:R-:W2:Y:S01]  /*35af0*/  LDC R227, c[0x0][0x278] ;  /* 0x00009e00ffe37b82 */ /* 0x000ea20000000800 */
[-C--:B------:R-:W-:Y:S02]  /*35b00*/  IADD3 R134, P6, R134, R2.reuse, RZ ;  /* 0x0000000286867210 */ /* 0x080fe40007fde0ff */
[----:B------:R-:W-:-:S05]  /*35b10*/  IADD3 R132, P5, R132, R2, RZ ;  /* 0x0000000284847210 */ /* 0x000fca0007fbe0ff */
[----:B------:R-:W2:Y:S01]  /*35b20*/  LDC R54, c[0x0][0x278] ;  /* 0x00009e00ff367b82 */ /* 0x000ea20000000800 */
[----:B-1----:R-:W-:-:S07]  /*35b30*/  IMAD R6, R4, 0xe7, RZ ;  /* 0x000000e704067824 */ /* 0x002fce00078e02ff */
[----:B------:R-:W1:Y:S08]  /*35b40*/  LDC R52, c[0x0][0x278] ;  /* 0x00009e00ff347b82 */ /* 0x000e700000000800 */
[----:B------:R-:W0:Y:S01]  /*35b50*/  LDC R4, c[0x0][0x278] ;  /* 0x00009e00ff047b82 */ /* 0x000e220000000800 */
[-C--:B------:R-:W-:Y:S02]  /*35b60*/  LEA.HI.X.SX32 R135, R131, R3.reuse, 0x1, P6 ;  /* 0x0000000383877211 */ /* 0x080fe400030f0eff */
[----:B------:R-:W-:-:S02]  /*35b70*/  LEA.HI.X.SX32 R133, R129, R3, 0x1, P5 ;  /* 0x0000000381857211 */ /* 0x000fc400028f0eff */
[-C--:B------:R-:W-:Y:S02]  /*35b80*/  IADD3 R130, P6, R130, R2.reuse, RZ ;  /* 0x0000000282827210 */ /* 0x080fe40007fde0ff */
[-C--:B------:R-:W-:Y:S01]  /*35b90*/  IADD3 R128, P5, R128, R2.reuse, RZ ;  /* 0x0000000280807210 */ /* 0x080fe20007fbe0ff */
[----:B------:R-:W1:Y:S01]  /*35ba0*/  LDC R59, c[0x0][0x278] ;  /* 0x00009e00ff3b7b82 */ /* 0x000e620000000800 */
[-C--:B------:R-:W-:Y:S02]  /*35bb0*/  LEA.HI.X.SX32 R131, R127, R3.reuse, 0x1, P6 ;  /* 0x000000037f837211 */ /* 0x080fe400030f0eff */
[-C--:B------:R-:W-:Y:S02]  /*35bc0*/  LEA.HI.X.SX32 R129, R125, R3.reuse, 0x1, P5 ;  /* 0x000000037d817211 */ /* 0x080fe400028f0eff */
[-C--:B------:R-:W-:Y:S02]  /*35bd0*/  IADD3 R126, P6, R126, R2.reuse, RZ ;  /* 0x000000027e7e7210 */ /* 0x080fe40007fde0ff */
[----:B------:R-:W-:Y:S01]  /*35be0*/  IADD3 R124, P5, R124, R2, RZ ;  /* 0x000000027c7c7210 */ /* 0x000fe20007fbe0ff */
[----:B------:R-:W1:Y:S01]  /*35bf0*/  LDC R223, c[0x0][0x278] ;  /* 0x00009e00ffdf7b82 */ /* 0x000e620000000800 */
[----:B------:R-:W-:-:S02]  /*35c00*/  LEA.HI.X.SX32 R127, R5, R3, 0x1, P6 ;  /* 0x00000003057f7211 */ /* 0x000fc400030f0eff */
[-C--:B------:R-:W-:Y:S02]  /*35c10*/  LEA.HI.X.SX32 R125, R121, R3.reuse, 0x1, P5 ;  /* 0x00000003797d7211 */ /* 0x080fe400028f0eff */
[-C--:B------:R-:W-:Y:S01]  /*35c20*/  IADD3 R120, P5, R120, R2.reuse, RZ ;  /* 0x0000000278787210 */ /* 0x080fe20007fbe0ff */
[----:B0-----:R-:W-:Y:S02]  /*35c30*/  IMAD R5, R4, 0xb7, RZ ;  /* 0x000000b704057824 */ /* 0x001fe400078e02ff */
[----:B------:R-:W0:Y:S01]  /*35c40*/  LDC R50, c[0x0][0x278] ;  /* 0x00009e00ff327b82 */ /* 0x000e220000000800 */
[----:B------:R-:W-:Y:S01]  /*35c50*/  IMAD R4, R123, 0x172, RZ ;  /* 0x000001727b047824 */ /* 0x000fe200078e02ff */
[-C--:B------:R-:W-:Y:S02]  /*35c60*/  IADD3 R122, P6, R122, R2.reuse, RZ ;  /* 0x000000027a7a7210 */ /* 0x080fe40007fde0ff */
[----:B------:R-:W-:Y:S02]  /*35c70*/  LEA.HI.X.SX32 R121, R5, R3, 0x1, P5 ;  /* 0x0000000305797211 */ /* 0x000fe400028f0eff */
[----:B------:R-:W-:-:S02]  /*35c80*/  IADD3 R4, P5, R4, R2, RZ ;  /* 0x0000000204047210 */ /* 0x000fc40007fbe0ff */
[-C--:B------:R-:W-:Y:S01]  /*35c90*/  LEA.HI.X.SX32 R123, R117, R3.reuse, 0x1, P6 ;  /* 0x00000003757b7211 */ /* 0x080fe200030f0eff */
[----:B------:R-:W0:Y:S01]  /*35ca0*/  LDC R48, c[0x0][0x278] ;  /* 0x00009e00ff307b82 */ /* 0x000e220000000800 */
[-C--:B------:R-:W-:Y:S02]  /*35cb0*/  LEA.HI.X.SX32 R5, R119, R3.reuse, 0x1, P5 ;  /* 0x0000000377057211 */ /* 0x080fe400028f0eff */
[-C--:B------:R-:W-:Y:S02]  /*35cc0*/  IADD3 R116, P6, R116, R2.reuse, RZ ;  /* 0x0000000274747210 */ /* 0x080fe40007fde0ff */
[----:B------:R-:W-:Y:S01]  /*35cd0*/  IADD3 R118, P5, R118, R2, RZ ;  /* 0x0000000276767210 */ /* 0x000fe20007fbe0ff */
[----:B------:R1:W-:Y:S01]  /*35ce0*/  STL.64 [R1+0x818], R136 ;  /* 0x0008188801007387 */ /* 0x0003e20000100a00 */
[-C--:B------:R-:W-:Y:S01]  /*35cf0*/  LEA.HI.X.SX32 R117, R115, R3.reuse, 0x1, P6 ;  /* 0x0000000373757211 */ /* 0x080fe200030f0eff */
[----:B------:R-:W0:Y:S01]  /*35d00*/  LDC R55, c[0x0][0x278] ;  /* 0x00009e00ff377b82 */ /* 0x000e220000000800 */
[----:B------:R-:W-:-:S02]  /*35d10*/  LEA.HI.X.SX32 R119, R113, R3, 0x1, P5 ;  /* 0x0000000371777211 */ /* 0x000fc400028f0eff */
[-C--:B------:R-:W-:Y:S02]  /*35d20*/  IADD3 R114, P6, R114, R2.reuse, RZ ;  /* 0x0000000272727210 */ /* 0x080fe40007fde0ff */
[----:B------:R-:W-:-:S03]  /*35d30*/  IADD3 R112, P5, R112, R2, RZ ;  /* 0x0000000270707210 */ /* 0x000fc60007fbe0ff */
[----:B------:R-:W0:Y:S01]  /*35d40*/  LDC R221, c[0x0][0x278] ;  /* 0x00009e00ffdd7b82 */ /* 0x000e220000000800 */
[----:B-1----:R-:W3:Y:S04]  /*35d50*/  LDL.LU.64 R136, [R1+0x1040] ;  /* 0x0010400001887983 */ /* 0x002ee80000300a00 */
[----:B------:R1:W-:Y:S01]  /*35d60*/  STL.64 [R1+0x810], R138 ;  /* 0x0008108a01007387 */ /* 0x0003e20000100a00 */
[-C--:B------:R-:W-:Y:S02]  /*35d70*/  LEA.HI.X.SX32 R115, R111, R3.reuse, 0x1, P6 ;  /* 0x000000036f737211 */ /* 0x080fe400030f0eff */
[----:B------:R-:W0:Y:S01]  /*35d80*/  LDC R46, c[0x0][0x278] ;  /* 0x00009e00ff2e7b82 */ /* 0x000e220000000800 */
[----:B------:R-:W-:Y:S02]  /*35d90*/  LEA.HI.X.SX32 R113, R109, R3, 0x1, P5 ;  /* 0x000000036d717211 */ /* 0x000fe400028f0eff */
[----:B------:R-:W-:-:S02]  /*35da0*/  IADD3 R110, P6, R110, R2, RZ ;  /* 0x000000026e6e7210 */ /* 0x000fc40007fde0ff */
[----:B------:R-:W-:-:S03]  /*35db0*/  IADD3 R108, P5, R108, R2, RZ ;  /* 0x000000026c6c7210 */ /* 0x000fc60007fbe0ff */
[----:B------:R-:W0:Y:S01]  /*35dc0*/  LDC R44, c[0x0][0x278] ;  /* 0x00009e00ff2c7b82 */ /* 0x000e220000000800 */
[----:B-1----:R-:W3:Y:S04]  /*35dd0*/  LDL.LU.64 R138, [R1+0x1038] ;  /* 0x00103800018a7983 */ /* 0x002ee80000300a00 */
[----:B------:R1:W-:Y:S01]  /*35de0*/  STL.64 [R1+0x808], R132 ;  /* 0x0008088401007387 */ /* 0x0003e20000100a00 */
[-C--:B------:R-:W-:Y:S02]  /*35df0*/  LEA.HI.X.SX32 R111, R107, R3.reuse, 0x1, P6 ;  /* 0x000000036b6f7211 */ /* 0x080fe400030f0eff */
[----:B------:R-:W0:Y:S01]  /*35e00*/  LDC R51, c[0x0][0x278] ;  /* 0x00009e00ff337b82 */ /* 0x000e220000000800 */
[----:B------:R-:W-:-:S07]  /*35e10*/  LEA.HI.X.SX32 R109, R105, R3, 0x1, P5 ;  /* 0x00000003696d7211 */ /* 0x000fce00028f0eff */
[----:B------:R-:W0:Y:S01]  /*35e20*/  LDC R19, c[0x0][0x278] ;  /* 0x00009e00ff137b82 */ /* 0x000e220000000800 */
[----:B-1----:R-:W3:Y:S04]  /*35e30*/  LDL.LU.64 R132, [R1+0x1030] ;  /* 0x0010300001847983 */ /* 0x002ee80000300a00 */
[----:B------:R1:W-:Y:S01]  /*35e40*/  STL.64 [R1+0x800], R134 ;  /* 0x0008008601007387 */ /* 0x0003e20000100a00 */
[-C--:B------:R-:W-:Y:S02]  /*35e50*/  IADD3 R106, P6, R106, R2.reuse, RZ ;  /* 0x000000026a6a7210 */ /* 0x080fe40007fde0ff */
[----:B------:R-:W0:Y:S01]  /*35e60*/  LDC R42, c[0x0][0x278] ;  /* 0x00009e00ff2a7b82 */ /* 0x000e220000000800 */
[----:B------:R-:W-:-:S07]  /*35e70*/  IADD3 R104, P5, R104, R2, RZ ;  /* 0x0000000268687210 */ /* 0x000fce0007fbe0ff */
        /* <DEDUP_REMOVED lines=12> */
[----:B------:R-:W3:Y:S01]  /*35f40*/  LDC R38, c[0x0][0x278] ;  /* 0x00009e00ff267b82 */ /* 0x000ee20000000800 */
[----:B-1----:R-:W3:Y:S04]  /*35f50*/  LDL.LU.64 R130, [R1+0x1018] ;  /* 0x0010180001827983 */ /* 0x002ee80000300a00 */
[----:B------:R1:W-:Y:S01]  /*35f60*/  STL.64 [R1+0x7e8], R124 ;  /* 0x0007e87c01007387 */ /* 0x0003e20000100a00 */
[-C--:B------:R-:W-:Y:S02]  /*35f70*/  LEA.HI.X.SX32 R103, R99, R3.reuse, 0x1, P6 ;  /* 0x0000000363677211 */ /* 0x080fe400030f0eff */
[----:B------:R-:W3:Y:S01]  /*35f80*/  LDC R36, c[0x0][0x278] ;  /* 0x00009e00ff247b82 */ /* 0x000ee20000000800 */
[----:B------:R-:W-:-:S07]  /*35f90*/  LEA.HI.X.SX32 R101, R97, R3, 0x1, P5 ;  /* 0x0000000361657211 */ /* 0x000fce00028f0eff */
[----:B------:R-:W3:Y:S01]  /*35fa0*/  LDC R34, c[0x0][0x278] ;  /* 0x00009e00ff227b82 */ /* 0x000ee20000000800 */
[----:B-1----:R-:W3:Y:S04]  /*35fb0*/  LDL.LU.64 R124, [R1+0x1010] ;  /* 0x00101000017c7983 */ /* 0x002ee80000300a00 */
[----:B------:R1:W-:Y:S01]  /*35fc0*/  STL.64 [R1+0x7e0], R126 ;  /* 0x0007e07e01007387 */ /* 0x0003e20000100a00 */
[-C--:B------:R-:W-:Y:S02]  /*35fd0*/  IADD3 R98, P6, R98, R2.reuse, RZ ;  /* 0x0000000262627210 */ /* 0x080fe40007fde0ff */
[----:B------:R-:W3:Y:S01]  /*35fe0*/  LDC R39, c[0x0][0x278] ;  /* 0x00009e00ff277b82 */ /* 0x000ee20000000800 */
[----:B------:R-:W-:-:S07]  /*35ff0*/  IADD3 R96, P5, R96, R2, RZ ;  /* 0x0000000260607210 */ /* 0x000fce0007fbe0ff */
[----:B------:R-:W3:Y:S01]  /*36000*/  LDC R32, c[0x0][0x278] ;  /* 0x00009e00ff207b82 */ /* 0x000ee20000000800 */
[----:B-1----:R-:W3:Y:S04]  /*36010*/  LDL.LU.64 R126, [R1+0x1008] ;  /* 0x00100800017e7983 */ /* 0x002ee80000300a00 */
[----:B------:R1:W-:Y:S01]  /*36020*/  STL.64 [R1+0x7d8], R120 ;  /* 0x0007d87801007387 */ /* 0x0003e20000100a00 */
[-C--:B------:R-:W-:Y:S02]  /*36030*/  LEA.HI.X.SX32 R99, R95, R3.reuse, 0x1, P6 ;  /* 0x000000035f637211 */ /* 0x080fe400030f0eff */
[----:B------:R-:W3:Y:S08]  /*36040*/  LDC R30, c[0x0][0x278] ;  /* 0x00009e00ff1e7b82 */ /* 0x000ef00000000800 */
[----:B------:R-:W3:Y:S01]  /*36050*/  LDC R27, c[0x0][0x278] ;  /* 0x00009e00ff1b7b82 */ /* 0x000ee20000000800 */
[----:B-1----:R-:W3:Y:S04]  /*36060*/  LDL.LU.64 R120, [R1+0x1000] ;  /* 0x0010000001787983 */ /* 0x002ee80000300a00 */
[----:B------:R1:W-:Y:S01]  /*36070*/  STL.64 [R1+0x7d0], R122 ;  /* 0x0007d07a01007387 */ /* 0x0003e20000100a00 */
[----:B------:R-:W-:-:S02]  /*36080*/  LEA.HI.X.SX32 R97, R93, R3, 0x1, P5 ;  /* 0x000000035d617211 */ /* 0x000fc400028f0eff */
[----:B------:R-:W3:Y:S01]  /*36090*/  LDC R26, c[0x0][0x278] ;  /* 0x00009e00ff1a7b82 */ /* 0x000ee20000000800 */
[----:B------:R-:W-:-:S07]  /*360a0*/  IADD3 R94, P6, R94, R2, RZ ;  /* 0x000000025e5e7210 */ /* 0x000fce0007fde0ff */
[----:B------:R-:W3:Y:S01]  /*360b0*/  LDC R22, c[0x0][0x278] ;  /* 0x00009e00ff167b82 */ /* 0x000ee20000000800 */
[----:B-1----:R-:W3:Y:S04]  /*360c0*/  LDL.LU.64 R122, [R1+0xff8] ;  /* 0x000ff800017a7983 */ /* 0x002ee80000300a00 */
[----:B------:R-:W-:Y:S03]  /*360d0*/  STL.64 [R1+0x7c8], R4 ;  /* 0x0007c80401007387 */ /* 0x000fe60000100a00 */
[----:B------:R-:W1:Y:S01]  /*360e0*/  LDC R20, c[0x0][0x278] ;  /* 0x00009e00ff147b82 */ /* 0x000e620000000800 */
[----:B------:R4:W-:Y:S01]  /*360f0*/  STL.64 [R1+0x7c0], R116 ;  /* 0x0007c07401007387 */ /* 0x0009e20000100a00 */
[----:B------:R-:W-:-:S02]  /*36100*/  IADD3 R92, P5, R92, R2, RZ ;  /* 0x000000025c5c7210 */ /* 0x000fc40007fbe0ff */
[-C--:B------:R-:W-:Y:S01]  /*36110*/  LEA.HI.X.SX32 R95, R91, R3.reuse, 0x1, P6 ;  /* 0x000000035b5f7211 */ /* 0x080fe200030f0eff */
[----:B------:R-:W-:Y:S02]  /*36120*/  IMAD R66, R66, 0x1a8, RZ ;  /* 0x000001a842427824 */ /* 0x000fe400078e02ff */
[----:B------:R-:W-:Y:S01]  /*36130*/  IMAD R64, R64, 0x1aa, RZ ;  /* 0x000001aa40407824 */ /* 0x000fe200078e02ff */
[----:B------:R-:W1:Y:S01]  /*36140*/  LDC R24, c[0x0][0x278] ;  /* 0x00009e00ff187b82 */ /* 0x000e620000000800 */
[----:B----4-:R-:W4:Y:S01]  /*36150*/  LDL.LU.64 R116, [R1+0xff0] ;  /* 0x000ff00001747983 */ /* 0x010f220000300a00 */
[----:B------:R-:W-:Y:S02]  /*36160*/  IMAD R62, R62, 0x1ae, RZ ;  /* 0x000001ae3e3e7824 */ /* 0x000fe400078e02ff */
[----:B------:R-:W-:Y:S01]  /*36170*/  IMAD R60, R60, 0x1b0, RZ ;  /* 0x000001b03c3c7824 */ /* 0x000fe200078e02ff */
[----:B------:R2:W-:Y:S01]  /*36180*/  STL.64 [R1+0x7b8], R118 ;  /* 0x0007b87601007387 */ /* 0x0005e20000100a00 */
[----:B------:R-:W-:Y:S01]  /*36190*/  LEA.HI.X.SX32 R93, R89, R3, 0x1, P5 ;  /* 0x00000003595d7211 */ /* 0x000fe200028f0eff */
[----:B------:R-:W-:Y:S01]  /*361a0*/  IMAD R225, R225, 0xd7, RZ ;  /* 0x000000d7e1e17824 */ /* 0x000fe200078e02ff */
[----:B------:R-:W-:Y:S01]  /*361b0*/  IADD3 R90, P6, R90, R2, RZ ;  /* 0x000000025a5a7210 */ /* 0x000fe20007fde0ff */
[----:B------:R-:W-:Y:S01]  /*361c0*/  IMAD R58, R58, 0x1b2, RZ ;  /* 0x000001b23a3a7824 */ /* 0x000fe200078e02ff */
[----:B------:R-:W1:Y:S01]  /*361d0*/  LDC R4, c[0x0][0x278] ;  /* 0x00009e00ff047b82 */ /* 0x000e620000000800 */
[----:B--2---:R-:W2:Y:S01]  /*361e0*/  LDL.LU.64 R118, [R1+0xfe8] ;  /* 0x000fe80001767983 */ /* 0x004ea20000300a00 */
[----:B------:R-:W-:-:S06]  /*361f0*/  IMAD R56, R56, 0x1b4, RZ ;  /* 0x000001b438387824 */ /* 0x000fcc00078e02ff */
[----:B------:R-:W1:Y:S01]  /*36200*/  LDC R5, c[0x0][0x278] ;  /* 0x00009e00ff057b82 */ /* 0x000e620000000800 */
[----:B------:R0:W-:Y:S01]  /*36210*/  STL.64 [R1+0x7b0], R114 ;  /* 0x0007b07201007387 */ /* 0x0001e20000100a00 */
[----:B------:R-:W-:-:S06]  /*36220*/  IADD3 R88, P5, R88, R2, RZ ;  /* 0x0000000258587210 */ /* 0x000fcc0007fbe0ff */
[----:B------:R-:W1:Y:S01]  /*36230*/  LDC R10, c[0x0][0x278] ;  /* 0x00009e00ff0a7b82 */ /* 0x000e620000000800 */
[----:B0-----:R-:W2:Y:S07]  /*36240*/  LDL.LU.64 R114, [R1+0xfe0] ;  /* 0x000fe00001727983 */ /* 0x001eae0000300a00 */
[----:B------:R-:W0:Y:S01]  /*36250*/  LDC R28, c[0x0][0x278] ;  /* 0x00009e00ff1c7b82 */ /* 0x000e220000000800 */
[----:B------:R1:W-:Y:S01]  /*36260*/  STL.64 [R1+0x7a8], R112 ;  /* 0x0007a87001007387 */ /* 0x0003e20000100a00 */
[----:B------:R-:W-:-:S02]  /*36270*/  LEA.HI.X.SX32 R91, R87, R3, 0x1, P6 ;  /* 0x00000003575b7211 */ /* 0x000fc400030f0eff */
[----:B------:R-:W-:-:S04]  /*36280*/  LEA.HI.X.SX32 R89, R85, R3, 0x1, P5 ;  /* 0x0000000355597211 */ /* 0x000fc800028f0eff */
[----:B------:R-:W0:Y:S01]  /*36290*/  LDC R29, c[0x0][0x278] ;  /* 0x00009e00ff1d7b82 */ /* 0x000e220000000800 */
[----:B-1----:R-:W2:Y:S07]  /*362a0*/  LDL.LU.64 R112, [R1+0xfd8] ;  /* 0x000fd80001707983 */ /* 0x002eae0000300a00 */
[----:B------:R-:W1:Y:S01]  /*362b0*/  LDC R245, c[0x0][0x278] ;  /* 0x00009e00fff57b82 */ /* 0x000e620000000800 */
[----:B------:R0:W-:Y:S01]  /*362c0*/  STL.64 [R1+0x7a0], R110 ;  /* 0x0007a06e01007387 */ /* 0x0001e20000100a00 */
[----:B------:R-:W-:-:S02]  /*362d0*/  IADD3 R86, P6, R86, R2, RZ ;  /* 0x0000000256567210 */ /* 0x000fc40007fde0ff */
[----:B------:R-:W-:Y:S01]  /*362e0*/  IADD3 R84, P5, R84, R2, RZ ;  /* 0x0000000254547210 */ /* 0x000fe20007fbe0ff */
[----:B0-----:R-:W2:Y:S04]  /*362f0*/  LDL.LU.64 R110, [R1+0xfd0] ;  /* 0x000fd000016e7983 */ /* 0x001ea80000300a00 */
[----:B------:R0:W-:Y:S01]  /*36300*/  STL.64 [R1+0x798], R108 ;  /* 0x0007986c01007387 */ /* 0x0001e20000100a00 */
[----:B------:R-:W-:-:S03]  /*36310*/  LEA.HI.X.SX32 R87, R83, R3, 0x1, P6 ;  /* 0x0000000353577211 */ /* 0x000fc600030f0eff */
[----:B0-----:R-:W2:Y:S04]  /*36320*/  LDL.LU.64 R108, [R1+0xfc8] ;  /* 0x000fc800016c7983 */ /* 0x001ea80000300a00 */
[----:B------:R0:W-:Y:S01]  /*36330*/  STL.64 [R1+0x790], R106 ;  /* 0x0007906a01007387 */ /* 0x0001e20000100a00 */
[----:B------:R-:W-:Y:S02]  /*36340*/  LEA.HI.X.SX32 R85, R11, R3, 0x1, P5 ;  /* 0x000000030b557211 */ /* 0x000fe400028f0eff */
[-C--:B------:R-:W-:Y:S01]  /*36350*/  IADD3 R82, P6, R82, R2.reuse, RZ ;  /* 0x0000000252527210 */ /* 0x080fe20007fde0ff */
[----:B0-----:R-:W2:Y:S04]  /*36360*/  LDL.LU.64 R106, [R1+0xfc0] ;  /* 0x000fc000016a7983 */ /* 0x001ea80000300a00 */
[----:B------:R0:W-:Y:S01]  /*36370*/  STL.64 [R1+0x788], R104 ;  /* 0x0007886801007387 */ /* 0x0001e20000100a00 */
[----:B------:R-:W-:-:S03]  /*36380*/  IADD3 R80, P5, R80, R2, RZ ;  /* 0x0000000250507210 */ /* 0x000fc60007fbe0ff */
[----:B0-----:R-:W2:Y:S04]  /*36390*/  LDL.LU.64 R104, [R1+0xfb8] ;  /* 0x000fb80001687983 */ /* 0x001ea80000300a00 */
[----:B------:R0:W-:Y:S01]  /*363a0*/  STL.64 [R1+0x780], R102 ;  /* 0x0007806601007387 */ /* 0x0001e20000100a00 */
[-C--:B------:R-:W-:Y:S02]  /*363b0*/  LEA.HI.X.SX32 R83, R79, R3.reuse, 0x1, P6 ;  /* 0x000000034f537211 */ /* 0x080fe400030f0eff */
[----:B------:R-:W-:Y:S01]  /*363c0*/  LEA.HI.X.SX32 R81, R77, R3, 0x1, P5 ;  /* 0x000000034d517211 */ /* 0x000fe200028f0eff */
[----:B0-----:R-:W2:Y:S04]  /*363d0*/  LDL.LU.64 R102, [R1+0xfb0] ;  /* 0x000fb00001667983 */ /* 0x001ea80000300a00 */
        /* <DEDUP_REMOVED lines=23> */
[----:B------:R-:W-:Y:S01]  /*36550*/  IMAD R11, R235, 0xef, RZ ;  /* 0x000000efeb0b7824 */ /* 0x000fe200078e02ff */
[-C--:B------:R-:W-:Y:S01]  /*36560*/  LEA.HI.X.SX32 R71, R67, R3.reuse, 0x1, P6 ;  /* 0x0000000343477211 */ /* 0x080fe200030f0eff */
[----:B------:R-:W-:Y:S01]  /*36570*/  IMAD R235, R69, 0x1e0, RZ ;  /* 0x000001e045eb7824 */ /* 0x000fe200078e02ff */
[----:B0-----:R-:W2:Y:S04]  /*36580*/  LDL.LU.64 R88, [R1+0xf78] ;  /* 0x000f780001587983 */ /* 0x001ea80000300a00 */
[----:B------:R0:W-:Y:S01]  /*36590*/  STL.64 [R1+0x740], R86 ;  /* 0x0007405601007387 */ /* 0x0001e20000100a00 */
[----:B------:R-:W-:-:S02]  /*365a0*/  LEA.HI.X.SX32 R69, R231, R3, 0x1, P5 ;  /* 0x00000003e7457211 */ /* 0x000fc400028f0eff */
[-C--:B------:R-:W-:Y:S01]  /*365b0*/  IADD3 R66, P6, R66, R2.reuse, RZ ;  /* 0x0000000242427210 */ /* 0x080fe20007fde0ff */
[----:B0-----:R-:W2:Y:S04]  /*365c0*/  LDL.LU.64 R86, [R1+0xf70] ;  /* 0x000f700001567983 */ /* 0x001ea80000300a00 */
[----:B------:R0:W-:Y:S01]  /*365d0*/  STL.64 [R1+0x738], R84 ;  /* 0x0007385401007387 */ /* 0x0001e20000100a00 */
[----:B------:R-:W-:Y:S01]  /*365e0*/  IADD3 R64, P5, R64, R2, RZ ;  /* 0x0000000240407210 */ /* 0x000fe20007fbe0ff */
[----:B------:R-:W-:Y:S02]  /*365f0*/  IMAD R15, R65, 0xf1, RZ ;  /* 0x000000f1410f7824 */ /* 0x000fe400078e02ff */
[----:B0-----:R-:W2:Y:S04]  /*36600*/  LDL.LU.64 R84, [R1+0xf68] ;  /* 0x000f680001547983 */ /* 0x001ea80000300a00 */
[----:B------:R0:W-:Y:S01]  /*36610*/  STL.64 [R1+0x730], R82 ;  /* 0x0007305201007387 */ /* 0x0001e20000100a00 */
[----:B------:R-:W-:-:S02]  /*36620*/  LEA.HI.X.SX32 R67, R244, R3, 0x1, P6 ;  /* 0x00000003f4437211 */ /* 0x000fc400030f0eff */
[----:B------:R-:W-:Y:S01]  /*36630*/  LEA.HI.X.SX32 R65, R229, R3, 0x1, P5 ;  /* 0x00000003e5417211 */ /* 0x000fe200028f0eff */
[----:B0-----:R-:W2:Y:S01]  /*36640*/  LDL.LU.64 R82, [R1+0xf60] ;  /* 0x000f600001527983 */ /* 0x001ea20000300a00 */
[-C--:B------:R-:W-:Y:S01]  /*36650*/  IADD3 R236, P6, R236, R2.reuse, RZ ;  /* 0x00000002ecec7210 */ /* 0x080fe20007fde0ff */
[----:B------:R-:W0:Y:S02]  /*36660*/  LDC R229, c[0x0][0x278] ;  /* 0x00009e00ffe57b82 */ /* 0x000e240000000800 */
[----:B------:R1:W-:Y:S01]  /*36670*/  STL.64 [R1+0x728], R80 ;  /* 0x0007285001007387 */ /* 0x0003e20000100a00 */
[----:B------:R-:W-:-:S03]  /*36680*/  IADD3 R62, P5, R62, R2, RZ ;  /* 0x000000023e3e7210 */ /* 0x000fc60007fbe0ff */
[----:B-1----:R-:W2:Y:S04]  /*36690*/  LDL.LU.64 R80, [R1+0xf58] ;  /* 0x000f580001507983 */ /* 0x002ea80000300a00 */
[----:B------:R1:W-:Y:S01]  /*366a0*/  STL.64 [R1+0x720], R78 ;  /* 0x0007204e01007387 */ /* 0x0003e20000100a00 */
[----:B------:R-:W-:-:S03]  /*366b0*/  LEA.HI.X.SX32 R237, R61, R3, 0x1, P6 ;  /* 0x000000033ded7211 */ /* 0x000fc600030f0eff */
[----:B-1----:R-:W2:Y:S04]  /*366c0*/  LDL.LU.64 R78, [R1+0xf50] ;  /* 0x000f5000014e7983 */ /* 0x002ea80000300a00 */
[----:B------:R1:W-:Y:S01]  /*366d0*/  STL.64 [R1+0x718], R76 ;  /* 0x0007184c01007387 */ /* 0x0003e20000100a00 */
[----:B------:R-:W-:Y:S01]  /*366e0*/  IMAD R244, R63, 0x1e2, RZ ;  /* 0x000001e23ff47824 */ /* 0x000fe200078e02ff */
[-C--:B------:R-:W-:Y:S02]  /*366f0*/  IADD3 R60, P6, R60, R2.reuse, RZ ;  /* 0x000000023c3c7210 */ /* 0x080fe40007fde0ff */
[----:B-1----:R-:W2:Y:S04]  /*36700*/  LDL.LU.64 R76, [R1+0xf48] ;  /* 0x000f4800014c7983 */ /* 0x002ea80000300a00 */
[----:B------:R1:W-:Y:S01]  /*36710*/  STL.64 [R1+0x710], R74 ;  /* 0x0007104a01007387 */ /* 0x0003e20000100a00 */
[----:B------:R-:W-:Y:S01]  /*36720*/  IMAD R227, R227, 0xd9, RZ ;  /* 0x000000d9e3e37824 */ /* 0x000fe200078e02ff */
[-C--:B------:R-:W-:Y:S01]  /*36730*/  LEA.HI.X.SX32 R63, R225, R3.reuse, 0x1, P5 ;  /* 0x00000003e13f7211 */ /* 0x080fe200028f0eff */
[----:B------:R-:W-:Y:S01]  /*36740*/  IMAD R54, R54, 0x1b6, RZ ;  /* 0x000001b636367824 */ /* 0x000fe200078e02ff */
[----:B-1----:R-:W2:Y:S04]  /*36750*/  LDL.LU.64 R74, [R1+0xf40] ;  /* 0x000f4000014a7983 */ /* 0x002ea80000300a00 */
[----:B------:R1:W-:Y:S01]  /*36760*/  STL.64 [R1+0x708], R72 ;  /* 0x0007084801007387 */ /* 0x0003e20000100a00 */
[-C--:B------:R-:W-:Y:S01]  /*36770*/  IADD3 R58, P5, R58, R2.reuse, RZ ;  /* 0x000000023a3a7210 */ /* 0x080fe20007fbe0ff */
[----:B------:R-:W-:Y:S01]  /*36780*/  IMAD R52, R52, 0x1b8, RZ ;  /* 0x000001b834347824 */ /* 0x000fe200078e02ff */
[----:B------:R-:W-:Y:S01]  /*36790*/  LEA.HI.X.SX32 R61, R57, R3, 0x1, P6 ;  /* 0x00000003393d7211 */ /* 0x000fe200030f0eff */
[----:B-1----:R-:W2:Y:S04]  /*367a0*/  LDL.LU.64 R72, [R1+0xf38] ;  /* 0x000f380001487983 */ /* 0x002ea80000300a00 */
[----:B------:R1:W-:Y:S01]  /*367b0*/  STL.64 [R1+0x700], R70 ;  /* 0x0007004601007387 */ /* 0x0003e20000100a00 */
[----:B------:R-:W-:Y:S01]  /*367c0*/  IADD3 R56, P6, R56, R2, RZ ;  /* 0x0000000238387210 */ /* 0x000fe20007fde0ff */
[----:B------:R-:W-:-:S02]  /*367d0*/  IMAD R223, R223, 0xdb, RZ ;  /* 0x000000dbdfdf7824 */ /* 0x000fc400078e02ff */
[----:B-1----:R-:W2:Y:S04]  /*367e0*/  LDL.LU.64 R70, [R1+0xf30] ;  /* 0x000f300001467983 */ /* 0x002ea80000300a00 */
[----:B------:R1:W-:Y:S01]  /*367f0*/  STL.64 [R1+0x6f8], R68 ;  /* 0x0006f84401007387 */ /* 0x0003e20000100a00 */
[----:B------:R-:W-:Y:S01]  /*36800*/  IMAD R50, R50, 0x1ba, RZ ;  /* 0x000001ba32327824 */ /* 0x000fe200078e02ff */
[----:B------:R-:W-:Y:S02]  /*36810*/  LEA.HI.X.SX32 R57, R53, R3, 0x1, P6 ;  /* 0x0000000335397211 */ /* 0x000fe400030f0eff */
[----:B-1----:R-:W2:Y:S04]  /*36820*/  LDL.LU.64 R68, [R1+0xf28] ;  /* 0x000f280001447983 */ /* 0x002ea80000300a00 */
[----:B------:R1:W-:Y:S01]  /*36830*/  STL.64 [R1+0x6f0], R66 ;  /* 0x0006f04201007387 */ /* 0x0003e20000100a00 */
[----:B------:R-:W-:Y:S01]  /*36840*/  IMAD R48, R48, 0x1bc, RZ ;  /* 0x000001bc30307824 */ /* 0x000fe200078e02ff */
[----:B------:R-:W-:Y:S01]  /*36850*/  IADD3 R52, P6, R52, R2, RZ ;  /* 0x0000000234347210 */ /* 0x000fe20007fde0ff */
[----:B------:R-:W-:Y:S01]  /*36860*/  IMAD R225, R55, 0xf3, RZ ;  /* 0x000000f337e17824 */ /* 0x000fe200078e02ff */
[----:B-1----:R-:W2:Y:S04]  /*36870*/  LDL.LU.64 R66, [R1+0xf20] ;  /* 0x000f200001427983 */ /* 0x002ea80000300a00 */
[----:B------:R1:W-:Y:S01]  /*36880*/  STL.64 [R1+0x6e8], R64 ;  /* 0x0006e84001007387 */ /* 0x0003e20000100a00 */
[----:B------:R-:W-:-:S02]  /*36890*/  IMAD R221, R221, 0xdd, RZ ;  /* 0x000000dddddd7824 */ /* 0x000fc400078e02ff */
[----:B------:R-:W-:Y:S01]  /*368a0*/  IMAD R46, R46, 0x1be, RZ ;  /* 0x000001be2e2e7824 */ /* 0x000fe200078e02ff */
[----:B-1----:R-:W2:Y:S04]  /*368b0*/  LDL.LU.64 R64, [R1+0xf18] ;  /* 0x000f180001407983 */ /* 0x002ea80000300a00 */
[----:B------:R1:W-:Y:S01]  /*368c0*/  STL.64 [R1+0x6e0], R236 ;  /* 0x0006e0ec01007387 */ /* 0x0003e20000100a00 */
[----:B------:R-:W-:-:S03]  /*368d0*/  LEA.HI.X.SX32 R53, R49, R3, 0x1, P6 ;  /* 0x0000000331357211 */ /* 0x000fc600030f0eff */
[----:B------:R3:W-:Y:S01]  /*368e0*/  STL.64 [R1+0x6d8], R62 ;  /* 0x0006d83e01007387 */ /* 0x0007e20000100a00 */
[----:B-1----:R-:W-:Y:S01]  /*368f0*/  IMAD R237, R59, 0x1e4, RZ ;  /* 0x000001e43bed7824 */ /* 0x002fe200078e02ff */
[-C--:B------:R-:W-:Y:S02]  /*36900*/  LEA.HI.X.SX32 R59, R227, R3.reuse, 0x1, P5 ;  /* 0x00000003e33b7211 */ /* 0x080fe400028f0eff */
[-C--:B------:R-:W-:Y:S01]  /*36910*/  IADD3 R54, P5, R54, R2.reuse, RZ ;  /* 0x0000000236367210 */ /* 0x080fe20007fbe0ff */
[----:B---3--:R-:W3:Y:S01]  /*36920*/  LDL.LU.64 R62, [R1+0xf10] ;  /* 0x000f1000013e7983 */ /* 0x008ee20000300a00 */
[----:B------:R-:W-:Y:S01]  /*36930*/  IMAD R44, R44, 0x1c0, RZ ;  /* 0x000001c02c2c7824 */ /* 0x000fe200078e02ff */
[-C--:B------:R-:W-:Y:S01]  /*36940*/  IADD3 R48, P6, R48, R2.reuse, RZ ;  /* 0x0000000230307210 */ /* 0x080fe20007fde0ff */
[----:B------:R-:W-:Y:S01]  /*36950*/  IMAD R236, R51, 0x1e6, RZ ;  /* 0x000001e633ec7824 */ /* 0x000fe200078e02ff */
[----:B------:R-:W-:Y:S01]  /*36960*/  LEA.HI.X.SX32 R55, R223, R3, 0x1, P5 ;  /* 0x00000003df377211 */ /* 0x000fe200028f0eff */
[----:B------:R1:W-:Y:S01]  /*36970*/  STL.64 [R1+0x6d0], R60 ;  /* 0x0006d03c01007387 */ /* 0x0003e20000100a00 */
[----:B------:R-:W-:Y:S01]  /*36980*/  IADD3 R50, P5, R50, R2, RZ ;  /* 0x0000000232327210 */ /* 0x000fe20007fbe0ff */
[----:B------:R-:W4:Y:S01]  /*36990*/  LDC R223, c[0x0][0x278] ;  /* 0x00009e00ffdf7b82 */ /* 0x000f220000000800 */
[----:B------:R-:W-:-:S02]  /*369a0*/  IMAD R19, R19, 0xdf, RZ ;  /* 0x000000df13137824 */ /* 0x000fc400078e02ff */
[-C--:B------:R-:W-:Y:S01]  /*369b0*/  LEA.HI.X.SX32 R51, R221, R3.reuse, 0x1, P5 ;  /* 0x00000003dd337211 */ /* 0x080fe200028f0eff */
[----:B------:R-:W-:Y:S01]  /*369c0*/  IMAD R42, R42, 0x1c2, RZ ;  /* 0x000001c22a2a7824 */ /* 0x000fe200078e02ff */
[-C--:B------:R-:W-:Y:S01]  /*369d0*/  IADD3 R46, P5, R46, R2.reuse, RZ ;  /* 0x000000022e2e7210 */ /* 0x080fe20007fbe0ff */
[----:B0-----:R-:W-:Y:S02]  /*369e0*/  IMAD R229, R229, 0xe0, RZ ;  /* 0x000000e0e5e57824 */ /* 0x001fe400078e02ff */
[----:B------:R-:W-:Y:S01]  /*369f0*/  IMAD R231, R47, 0x1e8, RZ ;  /* 0x000001e82fe77824 */ /* 0x000fe200078e02ff */
[----:B------:R-:W0:Y:S01]  /*36a00*/  LDC R227, c[0x0][0x278] ;  /* 0x00009e00ffe37b82 */ /* 0x000e220000000800 */
[----:B-1----:R-:W3:Y:S04]  /*36a10*/  LDL.LU.64 R60, [R1+0xf08] ;  /* 0x000f0800013c7983 */ /* 0x002ee80000300a00 */
[----:B------:R1:W-:Y:S01]  /*36a20*/  STL.64 [R1+0x6c8], R58 ;  /* 0x0006c83a01007387 */ /* 0x0003e20000100a00 */
[-C--:B------:R-:W-:Y:S01]  /*36a30*/  LEA.HI.X.SX32 R49, R45, R3.reuse, 0x1, P6 ;  /* 0x000000032d317211 */ /* 0x080fe200030f0eff */
[----:B------:R-:W-:Y:S01]  /*36a40*/  IMAD R18, R18, 0xe1, RZ ;  /* 0x000000e112127824 */ /* 0x000fe200078e02ff */
[-C--:B------:R-:W-:Y:S01]  /*36a50*/  IADD3 R44, P6, R44, R2.reuse, RZ ;  /* 0x000000022c2c7210 */ /* 0x080fe20007fde0ff */
[----:B------:R-:W-:Y:S01]  /*36a60*/  IMAD R40, R40, 0x1c4, RZ ;  /* 0x000001c428287824 */ /* 0x000fe200078e02ff */
[-C--:B------:R-:W-:Y:S01]  /*36a70*/  LEA.HI.X.SX32 R47, R19, R3.reuse, 0x1, P5 ;  /* 0x00000003132f7211 */ /* 0x080fe200028f0eff */
[----:B-1----:R-:W3:Y:S04]  /*36a80*/  LDL.LU.64 R58, [R1+0xf00] ;  /* 0x000f0000013a7983 */ /* 0x002ee80000300a00 */
[----:B------:R1:W-:Y:S01]  /*36a90*/  STL.64 [R1+0x6c0], R56 ;  /* 0x0006c03801007387 */ /* 0x0003e20000100a00 */
[-C--:B------:R-:W-:Y:S01]  /*36aa0*/  IADD3 R42, P5, R42, R2.reuse, RZ ;  /* 0x000000022a2a7210 */ /* 0x080fe20007fbe0ff */
[----:B------:R-:W-:Y:S01]  /*36ab0*/  IMAD R221, R43, 0xf5, RZ ;  /* 0x000000f52bdd7824 */ /* 0x000fe200078e02ff */
[----:B------:R-:W-:Y:S01]  /*36ac0*/  LEA.HI.X.SX32 R45, R229, R3, 0x1, P6 ;  /* 0x00000003e52d7211 */ /* 0x000fe200030f0eff */
[----:B-1----:R-:W3:Y:S04]  /*36ad0*/  LDL.LU.64 R56, [R1+0xef8] ;  /* 0x000ef80001387983 */ /* 0x002ee80000300a00 */
[----:B------:R1:W-:Y:S01]  /*36ae0*/  STL.64 [R1+0x6b8], R54 ;  /* 0x0006b83601007387 */ /* 0x0003e20000100a00 */
[----:B------:R-:W-:-:S02]  /*36af0*/  IADD3 R40, P6, R40, R2, RZ ;  /* 0x0000000228287210 */ /* 0x000fc40007fde0ff */
[-C--:B------:R-:W-:Y:S01]  /*36b00*/  LEA.HI.X.SX32 R43, R18, R3.reuse, 0x1, P5 ;  /* 0x00000003122b7211 */ /* 0x080fe200028f0eff */
[----:B-1----:R-:W3:Y:S04]  /*36b10*/  LDL.LU.64 R54, [R1+0xef0] ;  /* 0x000ef00001367983 */ /* 0x002ee80000300a00 */
[----:B------:R1:W-:Y:S01]  /*36b20*/  STL.64 [R1+0x6b0], R52 ;  /* 0x0006b03401007387 */ /* 0x0003e20000100a00 */
[----:B------:R-:W-:Y:S01]  /*36b30*/  IMAD.MOV.U32 R19, RZ, RZ, R41 ;  /* 0x000000ffff137224 */ /* 0x000fe200078e0029 */
[----:B------:R-:W-:Y:S02]  /*36b40*/  LEA.HI.X.SX32 R19, R37, R3, 0x1, P6 ;  /* 0x0000000325137211 */ /* 0x000fe400030f0eff */
[----:B-1----:R-:W3:Y:S04]  /*36b50*/  LDL.LU.64 R52, [R1+0xee8] ;  /* 0x000ee80001347983 */ /* 0x002ee80000300a00 */
[----:B------:R1:W-:Y:S01]  /*36b60*/  STL.64 [R1+0x6a8], R50 ;  /* 0x0006a83201007387 */ /* 0x0003e20000100a00 */
[----:B------:R-:W-:-:S03]  /*36b70*/  MOV R18, R40 ;  /* 0x0000002800127202 */ /* 0x000fc60000000f00 */
[----:B-1----:R-:W3:Y:S04]  /*36b80*/  LDL.LU.64 R50, [R1+0xee0] ;  /* 0x000ee00001327983 */ /* 0x002ee80000300a00 */
[----:B------:R1:W-:Y:S04]  /*36b90*/  STL.64 [R1+0x6a0], R48 ;  /* 0x0006a03001007387 */ /* 0x0003e80000100a00 */
[----:B-1----:R-:W3:Y:S04]  /*36ba0*/  LDL.LU.64 R48, [R1+0xed8] ;  /* 0x000ed80001307983 */ /* 0x002ee80000300a00 */
[----:B------:R1:W-:Y:S04]  /*36bb0*/  STL.64 [R1+0x698], R46 ;  /* 0x0006982e01007387 */ /* 0x0003e80000100a00 */
[----:B-1----:R-:W3:Y:S04]  /*36bc0*/  LDL.LU.64 R46, [R1+0xed0] ;  /* 0x000ed000012e7983 */ /* 0x002ee80000300a00 */
[----:B------:R1:W-:Y:S04]  /*36bd0*/  STL.64 [R1+0x690], R44 ;  /* 0x0006902c01007387 */ /* 0x0003e80000100a00 */
[----:B-1----:R-:W3:Y:S04]  /*36be0*/  LDL.LU.64 R44, [R1+0xec8] ;  /* 0x000ec800012c7983 */ /* 0x002ee80000300a00 */
[----:B------:R1:W-:Y:S04]  /*36bf0*/  STL.64 [R1+0x688], R42 ;  /* 0x0006882a01007387 */ /* 0x0003e80000100a00 */
[----:B-1----:R-:W3:Y:S04]  /*36c00*/  LDL.LU.64 R42, [R1+0xec0] ;  /* 0x000ec000012a7983 */ /* 0x002ee80000300a00 */
[----:B------:R1:W-:Y:S04]  /*36c10*/  STL [R1+0x680], R40 ;  /* 0x0006802801007387 */ /* 0x0003e80000100800 */
[----:B-1----:R-:W3:Y:S04]  /*36c20*/  LDL.LU.64 R40, [R1+0xeb8] ;  /* 0x000eb80001287983 */ /* 0x002ee80000300a00 */
[----:B------:R4:W-:Y:S02]  /*36c30*/  STL [R1+0x684], R19 ;  /* 0x0006841301007387 */ /* 0x0009e40000100800 */
[----:B----4-:R-:W-:-:S02]  /*36c40*/  IMAD R19, R223, 0x1ca, RZ ;  /* 0x000001cadf137824 */ /* 0x010fc400078e02ff */
[----:B------:R-:W1:Y:S01]  /*36c50*/  LDC R223, c[0x0][0x278] ;  /* 0x00009e00ffdf7b82 */ /* 0x000e620000000800 */
[----:B------:R-:W-:Y:S02]  /*36c60*/  IMAD R38, R38, 0x1c6, RZ ;  /* 0x000001c626267824 */ /* 0x000fe400078e02ff */
[----:B------:R-:W-:-:S03]  /*36c70*/  IMAD R36, R36, 0x1c8, RZ ;  /* 0x000001c824247824 */ /* 0x000fc600078e02ff */
[-C--:B------:R-:W-:Y:S01]  /*36c80*/  IADD3 R38, P5, R38, R2.reuse, RZ ;  /* 0x0000000226267210 */ /* 0x080fe20007fbe0ff */
[----:B------:R-:W-:Y:S01]  /*36c90*/  IMAD R34, R34, 0x1cc, RZ ;  /* 0x000001cc22227824 */ /* 0x000fe200078e02ff */
[-C--:B------:R-:W-:Y:S01]  /*36ca0*/  IADD3 R36, P6, R36, R2.reuse, RZ ;  /* 0x0000000224247210 */ /* 0x080fe20007fde0ff */
[----:B------:R-:W-:Y:S01]  /*36cb0*/  IMAD R229, R39, 0x1ea, RZ ;  /* 0x000001ea27e57824 */ /* 0x000fe200078e02ff */
[-C--:B------:R-:W-:Y:S02]  /*36cc0*/  LEA.HI.X.SX32 R39, R14, R3.reuse, 0x1, P5 ;  /* 0x000000030e277211 */ /* 0x080fe400028f0eff */
[----:B------:R-:W-:Y:S02]  /*36cd0*/  LEA.HI.X.SX32 R37, R35, R3, 0x1, P6 ;  /* 0x0000000323257211 */ /* 0x000fe400030f0eff */
[----:B------:R-:W-:Y:S01]  /*36ce0*/  IADD3 R34, P6, R34, R2, RZ ;  /* 0x0000000222227210 */ /* 0x000fe20007fde0ff */
[----:B-1----:R-:W-:Y:S02]  /*36cf0*/  IMAD R14, R223, 0xf7, RZ ;  /* 0x000000f7df0e7824 */ /* 0x002fe400078e02ff */
[----:B------:R-:W-:-:S05]  /*36d00*/  IMAD R223, R33, 0xe6, RZ ;  /* 0x000000e621df7824 */ /* 0x000fca00078e02ff */
[----:B------:R-:W-:Y:S02]  /*36d10*/  LEA.HI.X.SX32 R35, R223, R3, 0x1, P6 ;  /* 0x00000003df237211 */ /* 0x000fe400030f0eff */
[----:B------:R-:W1:Y:S01]  /*36d20*/  LDC R223, c[0x0][0x278] ;  /* 0x00009e00ffdf7b82 */ /* 0x000e620000000800 */
[----:B------:R-:W-:-:S04]  /*36d30*/  IADD3 R18, P5, R19, R2, RZ ;  /* 0x0000000213127210 */ /* 0x000fc80007fbe0ff */
[----:B------:R-:W-:Y:S02]  /*36d40*/  LEA.HI.X.SX32 R19, R7, R3, 0x1, P5 ;  /* 0x0000000307137211 */ /* 0x000fe400028f0eff */
[----:B------:R-:W-:Y:S01]  /*36d50*/  MOV R7, R31 ;  /* 0x0000001f00077202 */ /* 0x000fe20000000f00 */
[----:B------:R-:W-:Y:S01]  /*36d60*/  IMAD R32, R32, 0x1ce, RZ ;  /* 0x000001ce20207824 */ /* 0x000fe200078e02ff */
[----:B------:R4:W-:Y:S01]  /*36d70*/  STL.64 [R1+0x678], R38 ;  /* 0x0006782601007387 */ /* 0x0009e20000100a00 */
[----:B------:R-:W-:Y:S02]  /*36d80*/  IMAD R30, R30, 0x1d0, RZ ;  /* 0x000001d01e1e7824 */ /* 0x000fe400078e02ff */
[----:B-1----:R-:W-:Y:S01]  /*36d90*/  IMAD R7, R223, 0xe8, RZ ;  /* 0x000000e8df077824 */ /* 0x002fe200078e02ff */
[----:B----4-:R-:W4:Y:S01]  /*36da0*/  LDL.LU.64 R38, [R1+0xeb0] ;  /* 0x000eb00001267983 */ /* 0x010f220000300a00 */
[----:B------:R-:W1:Y:S01]  /*36db0*/  LDC R223, c[0x0][0x278] ;  /* 0x00009e00ffdf7b82 */ /* 0x000e620000000800 */
[----:B------:R-:W-:-:S02]  /*36dc0*/  IADD3 R32, P5, R32, R2, RZ ;  /* 0x0000000220207210 */ /* 0x000fc40007fbe0ff */
[----:B------:R0:W-:Y:S01]  /*36dd0*/  STL.64 [R1+0x670], R36 ;  /* 0x0006702401007387 */ /* 0x0001e20000100a00 */
[----:B------:R-:W-:Y:S02]  /*36de0*/  IADD3 R30, P6, R30, R2, RZ ;  /* 0x000000021e1e7210 */ /* 0x000fe40007fde0ff */
[-C--:B------:R-:W-:Y:S02]  /*36df0*/  LEA.HI.X.SX32 R33, R6, R3.reuse, 0x1, P5 ;  /* 0x0000000306217211 */ /* 0x080fe400028f0eff */
[----:B------:R-:W-:Y:S01]  /*36e00*/  MOV R6, R30 ;  /* 0x0000001e00067202 */ /* 0x000fe20000000f00 */
[----:B0-----:R-:W4:Y:S04]  /*36e10*/  LDL.LU.64 R36, [R1+0xea8] ;  /* 0x000ea80001247983 */ /* 0x001f280000300a00 */
[----:B------:R0:W-:Y:S01]  /*36e20*/  STL.64 [R1+0x668], R18 ;  /* 0x0006681201007387 */ /* 0x0001e20000100a00 */
[----:B------:R-:W-:Y:S01]  /*36e30*/  LEA.HI.X.SX32 R7, R7, R3, 0x1, P6 ;  /* 0x0000000307077211 */ /* 0x000fe200030f0eff */
[----:B0-----:R-:W-:Y:S01]  /*36e40*/  IMAD R18, R27, 0x1d4, RZ ;  /* 0x000001d41b127824 */ /* 0x001fe200078e02ff */
[----:B------:R-:W0:Y:S04]  /*36e50*/  LDC R19, c[0x0][0x278] ;  /* 0x00009e00ff137b82 */ /* 0x000e280000000800 */
[----:B------:R-:W-:Y:S01]  /*36e60*/  IADD3 R6, P6, R18, R2, RZ ;  /* 0x0000000212067210 */ /* 0x000fe20007fde0ff */
[----:B-1----:R-:W-:-:S03]  /*36e70*/  IMAD R18, R223, 0x1f0, RZ ;  /* 0x000001f0df127824 */ /* 0x002fc600078e02ff */
[----:B------:R-:W1:Y:S01]  /*36e80*/  LDC R223, c[0x0][0x278] ;  /* 0x00009e00ffdf7b82 */ /* 0x000e620000000800 */
[----:B------:R2:W-:Y:S01]  /*36e90*/  STL.64 [R1+0x660], R34 ;  /* 0x0006602201007387 */ /* 0x0005e20000100a00 */
[----:B------:R-:W-:Y:S02]  /*36ea0*/  IMAD R26, R26, 0x1d2, RZ ;  /* 0x000001d21a1a7824 */ /* 0x000fe400078e02ff */
[----:B------:R-:W-:-:S03]  /*36eb0*/  IMAD R4, R4, 0xe9, RZ ;  /* 0x000000e904047824 */ /* 0x000fc600078e02ff */
[----:B------:R-:W-:Y:S01]  /*36ec0*/  IADD3 R26, P5, R26, R2, RZ ;  /* 0x000000021a1a7210 */ /* 0x000fe20007fbe0ff */
[----:B--2---:R-:W2:Y:S04]  /*36ed0*/  LDL.LU.64 R34, [R1+0xea0] ;  /* 0x000ea00001227983 */ /* 0x004ea80000300a00 */
[----:B------:R0:W-:Y:S01]  /*36ee0*/  STL.64 [R1+0x658], R32 ;  /* 0x0006582001007387 */ /* 0x0001e20000100a00 */
[----:B------:R-:W-:Y:S01]  /*36ef0*/  LEA.HI.X.SX32 R27, R4, R3, 0x1, P5 ;  /* 0x00000003041b7211 */ /* 0x000fe200028f0eff */
[----:B------:R-:W-:Y:S02]  /*36f00*/  IMAD R22, R22, 0x1d6, RZ ;  /* 0x000001d616167824 */ /* 0x000fe400078e02ff */
[----:B0-----:R-:W2:Y:S04]  /*36f10*/  LDL.LU.64 R32, [R1+0xe98] ;  /* 0x000e980001207983 */ /* 0x001ea80000300a00 */
[----:B------:R0:W-:Y:S04]  /*36f20*/  STL [R1+0x650], R30 ;  /* 0x0006501e01007387 */ /* 0x0001e80000100800 */
[----:B0-----:R-:W2:Y:S04]  /*36f30*/  LDL.LU.64 R30, [R1+0xe90] ;  /* 0x000e9000011e7983 */ /* 0x001ea80000300a00 */
[----:B------:R0:W-:Y:S01]  /*36f40*/  STL [R1+0x654], R7 ;  /* 0x0006540701007387 */ /* 0x0001e20000100800 */
[----:B------:R-:W-:-:S02]  /*36f50*/  IMAD R5, R5, 0xeb, RZ ;  /* 0x000000eb05057824 */ /* 0x000fc400078e02ff */
[----:B0-----:R-:W-:Y:S01]  /*36f60*/  IMAD R7, R23, 0xea, RZ ;  /* 0x000000ea17077824 */ /* 0x001fe200078e02ff */
[----:B------:R0:W-:Y:S01]  /*36f70*/  STL.64 [R1+0x648], R26 ;  /* 0x0006481a01007387 */ /* 0x0001e20000100a00 */
[----:B------:R-:W-:-:S03]  /*36f80*/  IMAD R20, R20, 0x1d8, RZ ;  /* 0x000001d814147824 */ /* 0x000fc600078e02ff */
[-C--:B------:R-:W-:Y:S02]  /*36f90*/  LEA.HI.X.SX32 R7, R7, R3.reuse, 0x1, P6 ;  /* 0x0000000307077211 */ /* 0x080fe400030f0eff */
[-C--:B------:R-:W-:Y:S01]  /*36fa0*/  IADD3 R22, P5, R22, R2.reuse, RZ ;  /* 0x0000000216167210 */ /* 0x080fe20007fbe0ff */
[----:B------:R-:W-:Y:S01]  /*36fb0*/  IMAD R24, R24, 0x1da, RZ ;  /* 0x000001da18187824 */ /* 0x000fe200078e02ff */
[----:B------:R-:W-:Y:S01]  /*36fc0*/  IADD3 R20, P6, R20, R2, RZ ;  /* 0x0000000214147210 */ /* 0x000fe20007fde0ff */
[----:B0-----:R-:W2:Y:S01]  /*36fd0*/  LDL.LU.64 R26, [R1+0xe88] ;  /* 0x000e8800011a7983 */ /* 0x001ea20000300a00 */
[----:B------:R-:W-:-:S03]  /*36fe0*/  LEA.HI.X.SX32 R23, R5, R3, 0x1, P5 ;  /* 0x0000000305177211 */ /* 0x000fc600028f0eff */
[----:B------:R1:W-:Y:S01]  /*36ff0*/  STL.64 [R1+0x640], R6 ;  /* 0x0006400601007387 */ /* 0x0003e20000100a00 */
[----:B------:R-:W-:Y:S01]  /*37000*/  IMAD R10, R10, 0xed, RZ ;  /* 0x000000ed0a0a7824 */ /* 0x000fe200078e02ff */
[----:B------:R-:W-:Y:S01]  /*37010*/  IADD3 R24, P5, R24, R2, RZ ;  /* 0x0000000218187210 */ /* 0x000fe20007fbe0ff */
[----:B------:R-:W-:Y:S01]  /*37020*/  IMAD.MOV.U32 R5, RZ, RZ, R21 ;  /* 0x000000ffff057224 */ /* 0x000fe200078e0015 */
[----:B------:R0:W-:Y:S01]  /*37030*/  STL.64 [R1+0x638], R22 ;  /* 0x0006381601007387 */ /* 0x0001e20000100a00 */
[----:B------:R-:W-:Y:S01]  /*37040*/  MOV R4, R20 ;  /* 0x0000001400047202 */ /* 0x000fe20000000f00 */
[----:B-1----:R-:W-:Y:S02]  /*37050*/  IMAD R6, R223, 0xf9, RZ ;  /* 0x000000f9df067824 */ /* 0x002fe400078e02ff */
[----:B------:R-:W-:Y:S01]  /*37060*/  IMAD R223, R25, 0xec, RZ ;  /* 0x000000ec19df7824 */ /* 0x000fe200078e02ff */
[----:B0-----:R-:W2:Y:S04]  /*37070*/  LDL.LU.64 R22, [R1+0xe80] ;  /* 0x000e800001167983 */ /* 0x001ea80000300a00 */
[----:B------:R-:W-:Y:S01]  /*37080*/  LEA.HI.X.SX32 R5, R223, R3, 0x1, P6 ;  /* 0x00000003df057211 */ /* 0x000fe200030f0eff */
[----:B------:R0:W-:Y:S01]  /*37090*/  STL [R1+0x630], R20 ;  /* 0x0006301401007387 */ /* 0x0001e20000100800 */
[----:B------:R-:W-:-:S02]  /*370a0*/  IADD3 R4, P6, R250, R2, RZ ;  /* 0x00000002fa047210 */ /* 0x000fc40007fde0ff */
[-C--:B------:R-:W-:Y:S01]  /*370b0*/  LEA.HI.X.SX32 R25, R10, R3.reuse, 0x1, P5 ;  /* 0x000000030a197211 */ /* 0x080fe200028f0eff */
[----:B0-----:R-:W2:Y:S04]  /*370c0*/  LDL.LU.64 R20, [R1+0xe78] ;  /* 0x000e780001147983 */ /* 0x001ea80000300a00 */
[----:B------:R0:W-:Y:S04]  /*370d0*/  STL [R1+0x634], R5 ;  /* 0x0006340501007387 */ /* 0x0001e80000100800 */
[----:B------:R1:W-:Y:S01]  /*370e0*/  STL.64 [R1+0x628], R24 ;  /* 0x0006281801007387 */ /* 0x0003e20000100a00 */
[----:B0-----:R-:W-:-:S03]  /*370f0*/  LEA.HI.X.SX32 R5, R249, R3, 0x1, P6 ;  /* 0x00000003f9057211 */ /* 0x001fc600030f0eff */
[----:B-1----:R-:W2:Y:S04]  /*37100*/  LDL.LU.64 R24, [R1+0xe70] ;  /* 0x000e700001187983 */ /* 0x002ea80000300a00 */
[----:B------:R0:W-:Y:S01]  /*37110*/  STL.64 [R1+0x620], R4 ;  /* 0x0006200401007387 */ /* 0x0001e20000100a00 */
[----:B------:R-:W-:Y:S01]  /*37120*/  IMAD R28, R28, 0x1de, RZ ;  /* 0x000001de1c1c7824 */ /* 0x000fe200078e02ff */
[-C--:B0-----:R-:W-:Y:S02]  /*37130*/  IADD3 R4, P6, R235, R2.reuse, RZ ;  /* 0x00000002eb047210 */ /* 0x081fe40007fde0ff */
[----:B------:R-:W0:Y:S02]  /*37140*/  LDC R235, c[0x0][0x278] ;  /* 0x00009e00ffeb7b82 */ /* 0x000e240000000800 */
[----:B------:R-:W-:Y:S01]  /*37150*/  IADD3 R28, P5, R28, R2, RZ ;  /* 0x000000021c1c7210 */ /* 0x000fe20007fbe0ff */
[----:B------:R-:W-:Y:S01]  /*37160*/  IMAD R223, R29, 0x1f2, RZ ;  /* 0x000001f21ddf7824 */ /* 0x000fe200078e02ff */
[----:B------:R-:W-:-:S02]  /*37170*/  LEA.HI.X.SX32 R5, R239, R3, 0x1, P6 ;  /* 0x00000003ef057211 */ /* 0x000fc400030f0eff */
[----:B------:R-:W-:Y:S02]  /*37180*/  LEA.HI.X.SX32 R29, R11, R3, 0x1, P5 ;  /* 0x000000030b1d7211 */ /* 0x000fe400028f0eff */
[----:B------:R-:W-:-:S03]  /*37190*/  IADD3 R244, P5, R244, R2, RZ ;  /* 0x00000002f4f47210 */ /* 0x000fc60007fbe0ff */
[----:B------:R1:W-:Y:S01]  /*371a0*/  STL.64 [R1+0x618], R28 ;  /* 0x0006181c01007387 */ /* 0x0003e20000100a00 */
[----:B------:R-:W-:Y:S01]  /*371b0*/  IMAD R7, R245, 0x1f4, RZ ;  /* 0x000001f4f5077824 */ /* 0x000fe200078e02ff */
[-C--:B------:R-:W-:Y:S02]  /*371c0*/  IADD3 R10, P6, R237, R2.reuse, RZ ;  /* 0x00000002ed0a7210 */ /* 0x080fe40007fde0ff */
[-C--:B------:R-:W-:Y:S02]  /*371d0*/  LEA.HI.X.SX32 R245, R15, R3.reuse, 0x1, P5 ;  /* 0x000000030ff57211 */ /* 0x080fe400028f0eff */
[----:B------:R-:W-:Y:S01]  /*371e0*/  IADD3 R236, P5, R236, R2, RZ ;  /* 0x00000002ecec7210 */ /* 0x000fe20007fbe0ff */
[----:B-1----:R-:W2:Y:S04]  /*371f0*/  LDL.LU.64 R28, [R1+0xe68] ;  /* 0x000e6800011c7983 */ /* 0x002ea80000300a00 */
[----:B------:R0:W-:Y:S01]  /*37200*/  STL.64 [R1+0x610], R4 ;  /* 0x0006100401007387 */ /* 0x0001e20000100a00 */
[----:B------:R-:W-:-:S02]  /*37210*/  LEA.HI.X.SX32 R11, R238, R3, 0x1, P6 ;  /* 0x00000003ee0b7211 */ /* 0x000fc400030f0eff */
[----:B------:R-:W-:Y:S01]  /*37220*/  LEA.HI.X.SX32 R237, R225, R3, 0x1, P5 ;  /* 0x00000003e1ed7211 */ /* 0x000fe200028f0eff */
[----:B0-----:R-:W-:Y:S02]  /*37230*/  IMAD R5, R235, 0xfb, RZ ;  /* 0x000000fbeb057824 */ /* 0x001fe400078e02ff */
[----:B------:R-:W0:Y:S01]  /*37240*/  LDC R235, c[0x0][0x278] ;  /* 0x00009e00ffeb7b82 */ /* 0x000e220000000800 */
[----:B------:R1:W-:Y:S01]  /*37250*/  STL.64 [R1+0x5f8], R244 ;  /* 0x0005f8f401007387 */ /* 0x0003e20000100a00 */
[----:B------:R-:W-:Y:S01]  /*37260*/  IADD3 R238, P6, R231, R2, RZ ;  /* 0x00000002e7ee7210 */ /* 0x000fe20007fde0ff */
[----:B------:R-:W-:-:S03]  /*37270*/  IMAD R227, R227, 0x1ec, RZ ;  /* 0x000001ece3e37824 */ /* 0x000fc600078e02ff */
[-C--:B------:R-:W-:Y:S01]  /*37280*/  LEA.HI.X.SX32 R239, R248, R3.reuse, 0x1, P6 ;  /* 0x00000003f8ef7211 */ /* 0x080fe200030f0eff */
[----:B------:R-:W-:Y:S01]  /*37290*/  IMAD R19, R19, 0x1ee, RZ ;  /* 0x000001ee13137824 */ /* 0x000fe200078e02ff */
[----:B------:R-:W3:Y:S01]  /*372a0*/  LDC R231, c[0x0][0x278] ;  /* 0x00009e00ffe77b82 */ /* 0x000ee20000000800 */
[----:B-1----:R-:W2:Y:S04]  /*372b0*/  LDL.LU.64 R244, [R1+0xe60] ;  /* 0x000e600001f47983 */ /* 0x002ea80000300a00 */
[----:B------:R-:W-:Y:S04]  /*372c0*/  STL.64 [R1+0x5f0], R10 ;  /* 0x0005f00a01007387 */ /* 0x000fe80000100a00 */
[----:B------:R1:W-:Y:S04]  /*372d0*/  STL.64 [R1+0x5e8], R236 ;  /* 0x0005e8ec01007387 */ /* 0x0003e80000100a00 */
[----:B------:R0:W-:Y:S01]  /*372e0*/  STL.64 [R1+0x5e0], R238 ;  /* 0x0005e0ee01007387 */ /* 0x0001e20000100a00 */
[----:B-1----:R-:W-:Y:S01]  /*372f0*/  IADD3 R236, P5, R229, R2, RZ ;  /* 0x00000002e5ec7210 */ /* 0x002fe20007fbe0ff */
[----:B0-----:R-:W-:Y:S01]  /*37300*/  IMAD R10, R235, 0x1f6, RZ ;  /* 0x000001f6eb0a7824 */ /* 0x001fe200078e02ff */
[----:B------:R-:W0:Y:S02]  /*37310*/  LDC R229, c[0x0][0x278] ;  /* 0x00009e00ffe57b82 */ /* 0x000e240000000800 */
[----:B------:R-:W-:-:S02]  /*37320*/  LEA.HI.X.SX32 R237, R221, R3, 0x1, P5 ;  /* 0x00000003dded7211 */ /* 0x000fc400028f0eff */
[----:B------:R-:W-:-:S03]  /*37330*/  IADD3 R238, P6, R227, R2, RZ ;  /* 0x00000002e3ee7210 */ /* 0x000fc60007fde0ff */
[----:B------:R1:W-:Y:S01]  /*37340*/  STL.64 [R1+0x5d8], R236 ;  /* 0x0005d8ec01007387 */ /* 0x0003e20000100a00 */
[----:B------:R-:W3:Y:S01]  /*37350*/  LDC R235, c[0x0][0x278] ;  /* 0x00009e00ffeb7b82 */ /* 0x000ee20000000800 */
[----:B------:R-:W-:Y:S02]  /*37360*/  LEA.HI.X.SX32 R239, R247, R3, 0x1, P6 ;  /* 0x00000003f7ef7211 */ /* 0x000fe400030f0eff */
[----:B-1----:R-:W-:-:S03]  /*37370*/  IADD3 R236, P5, R19, R2, RZ ;  /* 0x0000000213ec7210 */ /* 0x002fc60007fbe0ff */
[----:B------:R1:W-:Y:S01]  /*37380*/  STL.64 [R1+0x5d0], R238 ;  /* 0x0005d0ee01007387 */ /* 0x0003e20000100a00 */
[----:B------:R-:W-:-:S03]  /*37390*/  LEA.HI.X.SX32 R237, R14, R3, 0x1, P5 ;  /* 0x000000030eed7211 */ /* 0x000fc600028f0eff */
[----:B-1----:R-:W4:Y:S04]  /*373a0*/  LDL R239, [R1+0x78] ;  /* 0x0000780001ef7983 */ /* 0x002f280000100800 */
[----:B------:R-:W4:Y:S04]  /*373b0*/  LDL R238, [R1+0x70] ;  /* 0x0000700001ee7983 */ /* 0x000f280000100800 */
[----:B------:R1:W-:Y:S04]  /*373c0*/  STL.64 [R1+0x5c8], R236 ;  /* 0x0005c8ec01007387 */ /* 0x0003e80000100a00 */
[----:B-1----:R-:W2:Y:S04]  /*373d0*/  LDL R237, [R1+0x528] ;  /* 0x0005280001ed7983 */ /* 0x002ea80000100800 */
[----:B------:R-:W2:Y:S01]  /*373e0*/  LDL R236, [R1+0x520] ;  /* 0x0005200001ec7983 */ /* 0x000ea20000100800 */
[----:B---3--:R-:W-:-:S02]  /*373f0*/  IMAD R15, R235, 0x1f8, RZ ;  /* 0x000001f8eb0f7824 */ /* 0x008fc400078e02ff */
[----:B------:R-:W1:Y:S01]  /*37400*/  LDC R235, c[0x0][0x278] ;  /* 0x00009e00ffeb7b82 */ /* 0x000e620000000800 */
[----:B------:R-:W-:-:S04]  /*37410*/  IADD3 R18, P6, R18, R2, RZ ;  /* 0x0000000212127210 */ /* 0x000fc80007fde0ff */
[----:B------:R-:W-:Y:S02]  /*37420*/  LEA.HI.X.SX32 R19, R242, R3, 0x1, P6 ;  /* 0x00000003f2137211 */ /* 0x000fe400030f0eff */
[----:B------:R-:W-:Y:S01]  /*37430*/  IADD3 R248, P5, R223, R2, RZ ;  /* 0x00000002dff87210 */ /* 0x000fe20007fbe0ff */
[----:B------:R-:W3:Y:S01]  /*37440*/  LDC R242, c[0x0][0x278] ;  /* 0x00009e00fff27b82 */ /* 0x000ee20000000800 */
[----:B-1----:R-:W-:-:S07]  /*37450*/  IMAD R4, R235, 0xfd, RZ ;  /* 0x000000fdeb047824 */ /* 0x002fce00078e02ff */
[----:B------:R-:W1:Y:S01]  /*37460*/  LDC R235, c[0x0][0x278] ;  /* 0x00009e00ffeb7b82 */ /* 0x000e620000000800 */
[----:B------:R0:W-:Y:S02]  /*37470*/  STL.64 [R1+0x9c0], R18 ;  /* 0x0009c01201007387 */ /* 0x0001e40000100a00 */
[----:B0-----:R-:W-:Y:S01]  /*37480*/  IADD3 R18, P6, R7, R2, RZ ;  /* 0x0000000207127210 */ /* 0x001fe20007fde0ff */
[----:B-1----:R-:W-:-:S04]  /*37490*/  IMAD R7, R235, 0x1fa, RZ ;  /* 0x000001faeb077824 */ /* 0x002fc800078e02ff */
[----:B------:R-:W0:Y:S01]  /*374a0*/  LDC R235, c[0x0][0x278] ;  /* 0x00009e00ffeb7b82 */ /* 0x000e220000000800 */
[-C--:B------:R-:W-:Y:S02]  /*374b0*/  LEA.HI.X.SX32 R249, R6, R3.reuse, 0x1, P5 ;  /* 0x0000000306f97211 */ /* 0x080fe400028f0eff */
[-C--:B------:R-:W-:Y:S02]  /*374c0*/  IADD3 R10, P5, R10, R2.reuse, RZ ;  /* 0x000000020a0a7210 */ /* 0x080fe40007fbe0ff */
[-C--:B------:R-:W-:Y:S02]  /*374d0*/  LEA.HI.X.SX32 R19, R240, R3.reuse, 0x1, P6 ;  /* 0x00000003f0137211 */ /* 0x080fe400030f0eff */
[----:B------:R-:W-:Y:S01]  /*374e0*/  IADD3 R14, P6, R15, R2, RZ ;  /* 0x000000020f0e7210 */ /* 0x000fe20007fde0ff */
[----:B------:R-:W-:Y:S01]  /*374f0*/  STL.64 [R1+0x9b8], R248 ;  /* 0x0009b8f801007387 */ /* 0x000fe20000100a00 */
[-C--:B------:R-:W-:Y:S01]  /*37500*/  LEA.HI.X.SX32 R11, R5, R3.reuse, 0x1, P5 ;  /* 0x00000003050b7211 */ /* 0x080fe200028f0eff */
[----:B------:R-:W1:Y:S01]  /*37510*/  LDC R240, c[0x0][0x278] ;  /* 0x00009e00fff07b82 */ /* 0x000e620000000800 */
[----:B------:R-:W-:Y:S01]  /*37520*/  LEA.HI.X.SX32 R15, R232, R3, 0x1, P6 ;  /* 0x00000003e80f7211 */ /* 0x000fe200030f0eff */
[----:B------:R-:W-:Y:S04]  /*37530*/  STL.64 [R1+0x9b0], R18 ;  /* 0x0009b01201007387 */ /* 0x000fe80000100a00 */
[----:B------:R3:W-:Y:S04]  /*37540*/  STL.64 [R1+0x9e0], R10 ;  /* 0x0009e00a01007387 */ /* 0x0007e80000100a00 */
[----:B------:R-:W-:Y:S01]  /*37550*/  STL.64 [R1+0x9d8], R14 ;  /* 0x0009d80e01007387 */ /* 0x000fe20000100a00 */
[----:B0-----:R-:W-:-:S03]  /*37560*/  IMAD R6, R235, 0x1fc, RZ ;  /* 0x000001fceb067824 */ /* 0x001fc600078e02ff */
[----:B------:R-:W2:Y:S04]  /*37570*/  LDL R232, [R1+0x80] ;  /* 0x0000800001e87983 */ /* 0x000ea80000100800 */
[----:B------:R-:W2:Y:S01]  /*37580*/  LDL R235, [R1+0x88] ;  /* 0x0000880001eb7983 */ /* 0x000ea20000100800 */
[----:B---3--:R-:W-:-:S03]  /*37590*/  IADD3 R10, P5, R7, R2, RZ ;  /* 0x00000002070a7210 */ /* 0x008fc60007fbe0ff */
[----:B------:R-:W3:Y:S01]  /*375a0*/  LDL R250, [R1+0x558] ;  /* 0x0005580001fa7983 */ /* 0x000ee20000100800 */
[----:B------:R-:W-:-:S03]  /*375b0*/  LEA.HI.X.SX32 R11, R4, R3, 0x1, P5 ;  /* 0x00000003040b7211 */ /* 0x000fc600028f0eff */
[----:B------:R-:W3:Y:S04]  /*375c0*/  LDL R249, [R1+0x550] ;  /* 0x0005500001f97983 */ /* 0x000ee80000100800 */
[----:B------:R-:W3:Y:S04]  /*375d0*/  LDL R248, [R1+0x98] ;  /* 0x0000980001f87983 */ /* 0x000ee80000100800 */
[----:B------:R0:W-:Y:S04]  /*375e0*/  STL.64 [R1+0x9d0], R10 ;  /* 0x0009d00a01007387 */ /* 0x0001e80000100a00 */
[----:B------:R-:W3:Y:S01]  /*375f0*/  LDL R247, [R1+0x90] ;  /* 0x0000900001f77983 */ /* 0x000ee20000100800 */
[----:B------:R-:W-:-:S02]  /*37600*/  IMAD R242, R242, 0x290, RZ ;  /* 0x00000290f2f27824 */ /* 0x000fc400078e02ff */
[----:B-1----:R-:W-:Y:S02]  /*37610*/  IMAD R5, R240, 0x1fe, RZ ;  /* 0x000001fef0057824 */ /* 0x002fe400078e02ff */
[----:B------:R-:W3:Y:S01]  /*37620*/  LDL R240, [R1+0x560] ;  /* 0x0005600001f07983 */ /* 0x000ee20000100800 */
[----:B------:R-:W-:-:S03]  /*37630*/  IADD3 RZ, P6, R242, R2, RZ ;  /* 0x00000002f2ff7210 */ /* 0x000fc60007fde0ff */
[----:B------:R-:W3:Y:S01]  /*37640*/  LDL R242, [R1+0x568] ;  /* 0x0005680001f27983 */ /* 0x000ee20000100800 */
[----:B------:R-:W-:Y:S01]  /*37650*/  IADD3 R6, P5, R6, R2, RZ ;  /* 0x0000000206067210 */ /* 0x000fe20007fbe0ff */
[----:B0-----:R-:W-:-:S03]  /*37660*/  IMAD R11, R231, 0xff, RZ ;  /* 0x000000ffe70b7824 */ /* 0x001fc600078e02ff */
[----:B------:R-:W-:Y:S02]  /*37670*/  LEA.HI.X.SX32 R7, R251, R3, 0x1, P5 ;  /* 0x00000003fb077211 */ /* 0x000fe400028f0eff */
[----:B------:R-:W-:-:S04]  /*37680*/  IADD3 R14, P5, R5, R2, RZ ;  /* 0x00000002050e7210 */ /* 0x000fc80007fbe0ff */
[----:B------:R-:W-:Y:S01]  /*37690*/  LEA.HI.X.SX32 R15, R11, R3, 0x1, P5 ;  /* 0x000000030b0f7211 */ /* 0x000fe200028f0eff */
[----:B------:R4:W-:Y:S01]  /*376a0*/  STL.64 [R1+0x9f8], R6 ;  /* 0x0009f80601007387 */ /* 0x0009e20000100a00 */
[----:B------:R-:W-:-:S03]  /*376b0*/  IMAD R10, R229, 0x292, RZ ;  /* 0x00000292e50a7824 */ /* 0x000fc600078e02ff */
[----:B------:R-:W-:Y:S04]  /*376c0*/  STL.64 [R1+0x9f0], R14 ;  /* 0x0009f00e01007387 */ /* 0x000fe80000100a00 */
[----:B------:R-:W3:Y:S04]  /*376d0*/  LDL R229, [R1+0xa8] ;  /* 0x0000a80001e57983 */ /* 0x000ee80000100800 */
[----:B------:R-:W3:Y:S01]  /*376e0*/  LDL R231, [R1+0xa0] ;  /* 0x0000a00001e77983 */ /* 0x000ee20000100800 */
[----:B------:R-:W-:Y:S02]  /*376f0*/  F2FP.F16.F32.PACK_AB R4, R233, R234 ;  /* 0x000000eae904723e */ /* 0x000fe400000000ff */
[----:B------:R-:W-:-:S02]  /*37700*/  F2FP.F16.F32.PACK_AB R5, R241, R243 ;  /* 0x000000f3f105723e */ /* 0x000fc400000000ff */
[----:B----4-:R-:W-:Y:S02]  /*37710*/  F2FP.F16.F32.PACK_AB R6, R239, R238 ;  /* 0x000000eeef06723e */ /* 0x010fe400000000ff */
[----:B--2---:R-:W-:Y:S01]  /*37720*/  F2FP.F16.F32.PACK_AB R7, R237, R236 ;  /* 0x000000eced07723e */ /* 0x004fe200000000ff */
[----:B------:R-:W-:Y:S06]  /*37730*/  BAR.SYNC.DEFER_BLOCKING 0x0 ;  /* 0x0000000000007b1d */ /* 0x000fec0000010000 */
[----:B------:R-:W0:Y:S02]  /*37740*/  LDS.128 R236, [R0] ;  /* 0x0000000000ec7984 */ /* 0x000e240000000c00 */
[----:B------:R-:W-:Y:S06]  /*37750*/  BAR.SYNC.DEFER_BLOCKING 0x0 ;  /* 0x0000000000007b1d */ /* 0x000fec0000010000 */
[----:B0-----:R-:W-:Y:S04]  /*37760*/  STL.64 [R1+0x10], R236 ;  /* 0x000010ec01007387 */ /* 0x001fe80000100a00 */
[----:B------:R0:W-:Y:S01]  /*37770*/  STL.64 [R1+0x18], R238 ;  /* 0x000018ee01007387 */ /* 0x0001e20000100a00 */
[----:B------:R-:W-:-:S03]  /*37780*/  F2FP.F16.F32.PACK_AB R18, R235, R232 ;  /* 0x000000e8eb12723e */ /* 0x000fc600000000ff */
[----:B0-----:R-:W2:Y:S04]  /*37790*/  LDL R239, [R1+0x598] ;  /* 0x0005980001ef7983 */ /* 0x001ea80000100800 */
[----:B------:R-:W2:Y:S04]  /*377a0*/  LDL R238, [R1+0x590] ;  /* 0x0005900001ee7983 */ /* 0x000ea80000100800 */
[----:B------:R-:W4:Y:S04]  /*377b0*/  LDL R237, [R1+0xb8] ;  /* 0x0000b80001ed7983 */ /* 0x000f280000100800 */
[----:B------:R-:W4:Y:S04]  /*377c0*/  LDL R236, [R1+0xb0] ;  /* 0x0000b00001ec7983 */ /* 0x000f280000100800 */
[----:B------:R-:W4:Y:S04]  /*377d0*/  LDL R235, [R1+0x5a8] ;  /* 0x0005a80001eb7983 */ /* 0x000f280000100800 */
[----:B------:R-:W4:Y:S04]  /*377e0*/  LDL R232, [R1+0x5a0] ;  /* 0x0005a00001e87983 */ /* 0x000f280000100800 */
[----:B------:R-:W-:Y:S01]  /*377f0*/  STSM.16.M88.4 [R252], R4 ;  /* 0x00000004fc007844 */ /* 0x000fe20000000200 */
[----:B---3--:R-:W-:-:S02]  /*37800*/  F2FP.F16.F32.PACK_AB R19, R250, R249 ;  /* 0x000000f9fa13723e */ /* 0x008fc400000000ff */
[----:B------:R-:W-:Y:S01]  /*37810*/  F2FP.F16.F32.PACK_AB R14, R248, R247 ;  /* 0x000000f7f80e723e */ /* 0x000fe200000000ff */
[----:B------:R-:W-:Y:S01]  /*37820*/  BAR.SYNC.DEFER_BLOCKING 0x0 ;  /* 0x0000000000007b1d */ /* 0x000fe20000010000 */
[----:B------:R-:W-:Y:S02]  /*37830*/  F2FP.F16.F32.PACK_AB R16, R228, R16 ;  /* 0x00000010e410723e */ /* 0x000fe400000000ff */
[----:B------:R-:W-:Y:S02]  /*37840*/  F2FP.F16.F32.PACK_AB R17, R230, R17 ;  /* 0x00000011e611723e */ /* 0x000fe400000000ff */
[----:B------:R-:W-:Y:S01]  /*37850*/  F2FP.F16.F32.PACK_AB R15, R242, R240 ;  /* 0x000000f0f20f723e */ /* 0x000fe200000000ff */
[----:B------:R-:W3:Y:S04]  /*37860*/  LDL R228, [R1+0x448] ;  /* 0x0004480001e47983 */ /* 0x000ee80000100800 */
[----:B------:R-:W3:Y:S04]  /*37870*/  LDL R221, [R1+0x440] ;  /* 0x0004400001dd7983 */ /* 0x000ee80000100800 */
[----:B------:R-:W3:Y:S04]  /*37880*/  LDL R223, [R1+0x9e8] ;  /* 0x0009e80001df7983 */ /* 0x000ee80000100800 */
[----:B------:R-:W3:Y:S04]  /*37890*/  LDL R247, [R1+0x9c8] ;  /* 0x0009c80001f77983 */ /* 0x000ee80000100800 */
[----:B------:R-:W0:Y:S01]  /*378a0*/  LDS.128 R248, [R0] ;  /* 0x0000000000f87984 */ /* 0x000e220000000c00 */
[----:B------:R-:W-:Y:S06]  /*378b0*/  BAR.SYNC.DEFER_BLOCKING 0x0 ;  /* 0x0000000000007b1d */ /* 0x000fec0000010000 */
[----:B------:R-:W-:Y:S02]  /*378c0*/  STSM.16.M88.4 [R252], R16 ;  /* 0x00000010fc007844 */ /* 0x000fe40000000200 */
[----:B------:R-:W-:Y:S06]  /*378d0*/  BAR.SYNC.DEFER_BLOCKING 0x0 ;  /* 0x0000000000007b1d */ /* 0x000fec0000010000 */
[----:B------:R-:W1:Y:S01]  /*378e0*/  LDS.128 R240, [R0] ;  /* 0x0000000000f07984 */ /* 0x000e620000000c00 */
[----:B------:R-:W-:-:S03]  /*378f0*/  IADD3 RZ, P5, R10, R2, RZ ;  /* 0x000000020aff7210 */ /* 0x000fc60007fbe0ff */
[----:B0-----:R-:W-:Y:S01]  /*37900*/  STL [R1+0xe28], R249 ;  /* 0x000e28f901007387 */ /* 0x001fe20000100800 */
[----:B------:R-:W-:-:S03]  /*37910*/  F2FP.F16.F32.PACK_AB R10, R229, R231 ;  /* 0x000000e7e50a723e */ /* 0x000fc600000000ff */
[----:B------:R-:W-:Y:S04]  /*37920*/  STL.64 [R1+0xe20], R250 ;  /* 0x000e20fa01007387 */ /* 0x000fe80000100a00 */
[----:B-1----:R0:W-:Y:S04]  /*37930*/  STL.64 [R1+0xe30], R240 ;  /* 0x000e30f001007387 */ /* 0x0021e80000100a00 */
[----:B------:R-:W-:Y:S04]  /*37940*/  STL.64 [R1+0xe10], R242 ;  /* 0x000e10f201007387 */ /* 0x000fe80000100a00 */
[----:B------:R-:W3:Y:S04]  /*37950*/  LDL R229, [R1+0xa08] ;  /* 0x000a080001e57983 */ /* 0x000ee80000100800 */
[----:B------:R-:W3:Y:S04]  /*37960*/  LDL R231, [R1+0xa00] ;  /* 0x000a000001e77983 */ /* 0x000ee80000100800 */
[----:B------:R-:W3:Y:S04]  /*37970*/  LDL R225, [R1+0x458] ;  /* 0x0004580001e17983 */ /* 0x000ee80000100800 */
[----:B------:R-:W3:Y:S01]  /*37980*/  LDL R227, [R1+0x450] ;  /* 0x0004500001e37983 */ /* 0x000ee20000100800 */
[----:B------:R-:W-:-:S02]  /*37990*/  F2FP.F16.F32.PACK_AB R12, R224, R12 ;  /* 0x0000000ce00c723e */ /* 0x000fc400000000ff */
[----:B------:R-:W-:Y:S01]  /*379a0*/  F2FP.F16.F32.PACK_AB R13, R226, R13 ;  /* 0x0000000de20d723e */ /* 0x000fe200000000ff */
[----:B------:R-:W-:Y:S01]  /*379b0*/  BAR.SYNC.DEFER_BLOCKING 0x0 ;  /* 0x0000000000007b1d */ /* 0x000fe20000010000 */
[----:B------:R-:W-:Y:S02]  /*379c0*/  F2FP.F16.F32.PACK_AB R8, R220, R8 ;  /* 0x00000008dc08723e */ /* 0x000fe400000000ff */
[----:B------:R-:W-:-:S03]  /*379d0*/  F2FP.F16.F32.PACK_AB R9, R222, R9 ;  /* 0x00000009de09723e */ /* 0x000fc600000000ff */
[----:B0-----:R-:W3:Y:S04]  /*379e0*/  LDL R240, [R1+0x468] ;  /* 0x0004680001f07983 */ /* 0x001ee80000100800 */
[----:B------:R-:W3:Y:S04]  /*379f0*/  LDL R241, [R1+0x460] ;  /* 0x0004600001f17983 */ /* 0x000ee80000100800 */
[----:B------:R-:W-:Y:S01]  /*37a00*/  STSM.16.M88.4 [R252], R12 ;  /* 0x0000000cfc007844 */ /* 0x000fe20000000200 */
[----:B--2---:R-:W-:Y:S01]  /*37a10*/  F2FP.F16.F32.PACK_AB R11, R239, R238 ;  /* 0x000000eeef0b723e */ /* 0x004fe200000000ff */
[----:B------:R-:W-:Y:S01]  /*37a20*/  BAR.SYNC.DEFER_BLOCKING 0x0 ;  /* 0x0000000000007b1d */ /* 0x000fe20000010000 */
[----:B----4-:R-:W-:-:S05]  /*37a30*/  F2FP.F16.F32.PACK_AB R6, R237, R236 ;  /* 0x000000eced06723e */ /* 0x010fca00000000ff */
[----:B------:R-:W0:Y:S02]  /*37a40*/  LDS.128 R236, [R0] ;  /* 0x0000000000ec7984 */ /* 0x000e240000000c00 */
[----:B------:R-:W-:Y:S06]  /*37a50*/  BAR.SYNC.DEFER_BLOCKING 0x0 ;  /* 0x0000000000007b1d */ /* 0x000fec0000010000 */
[----:B------:R-:W-:Y:S01]  /*37a60*/  STSM.16.M88.4 [R252], R8 ;  /* 0x00000008fc007844 */ /* 0x000fe20000000200 */
[----:B------:R-:W-:Y:S01]  /*37a70*/  F2FP.F16.F32.PACK_AB R7, R235, R232 ;  /* 0x000000e8eb07723e */ /* 0x000fe200000000ff */
[----:B------:R-:W-:Y:S06]  /*37a80*/  BAR.SYNC.DEFER_BLOCKING 0x0 ;  /* 0x0000000000007b1d */ /* 0x000fec0000010000 */
[----:B------:R-:W1:Y:S04]  /*37a90*/  LDS.128 R232, [R0] ;  /* 0x0000000000e87984 */ /* 0x000e680000000c00 */
[----:B0-----:R-:W-:Y:S04]  /*37aa0*/  STL.64 [R1+0xe08], R236 ;  /* 0x000e08ec01007387 */ /* 0x001fe80000100a00 */
[----:B------:R-:W-:Y:S04]  /*37ab0*/  STL.64 [R1+0xe00], R238 ;  /* 0x000e00ee01007387 */ /* 0x000fe80000100a00 */
[----:B-1----:R-:W-:Y:S04]  /*37ac0*/  STL.64 [R1+0xe18], R232 ;  /* 0x000e18e801007387 */ /* 0x002fe80000100a00 */
[----:B------:R-:W-:Y:S04]  /*37ad0*/  STL.64 [R1+0xdf8], R234 ;  /* 0x000df8ea01007387 */ /* 0x000fe80000100a00 */
[----:B------:R-:W2:Y:S04]  /*37ae0*/  LDL R250, [R1+0xa38] ;  /* 0x000a380001fa7983 */ /* 0x000ea80000100800 */
[----:B------:R-:W2:Y:S01]  /*37af0*/  LDL R251, [R1+0xa30] ;  /* 0x000a300001fb7983 */ /* 0x000ea20000100800 */
[----:B------:R-:W-:-:S02]  /*37b00*/  F2FP.F16.F32.PACK_AB R4, R216, R217 ;  /* 0x000000d9d804723e */ /* 0x000fc400000000ff */
[----:B------:R-:W-:Y:S01]  /*37b10*/  F2FP.F16.F32.PACK_AB R5, R218, R219 ;  /* 0x000000dbda05723e */ /* 0x000fe200000000ff */
[----:B------:R-:W-:Y:S01]  /*37b20*/  BAR.SYNC.DEFER_BLOCKING 0x0 ;  /* 0x0000000000007b1d */ /* 0x000fe20000010000 */
[----:B---3--:R-:W-:Y:S02]  /*37b30*/  F2FP.F16.F32.PACK_AB R18, R228, R221 ;  /* 0x000000dde412723e */ /* 0x008fe400000000ff */
[----:B------:R-:W-:-:S03]  /*37b40*/  F2FP.F16.F32.PACK_AB R19, R223, R247 ;  /* 0x000000f7df13723e */ /* 0x000fc600000000ff */
[----:B------:R-:W3:Y:S04]  /*37b50*/  LDL R249, [R1+0x4d8] ;  /* 0x0004d80001f97983 */ /* 0x000ee80000100800 */
[----:B------:R-:W3:Y:S04]  /*37b60*/  LDL R221, [R1+0x470] ;  /* 0x0004700001dd7983 */ /* 0x000ee80000100800 */
[----:B------:R-:W4:Y:S04]  /*37b70*/  LDL R223, [R1+0xa48] ;  /* 0x000a480001df7983 */ /* 0x000f280000100800 */
[----:B------:R-:W4:Y:S04]  /*37b80*/  LDL R247, [R1+0xa40] ;  /* 0x000a400001f77983 */ /* 0x000f280000100800 */
[----:B------:R-:W-:Y:S01]  /*37b90*/  STSM.16.M88.4 [R252], R4 ;  /* 0x00000004fc007844 */ /* 0x000fe20000000200 */
[----:B------:R-:W-:Y:S01]  /*37ba0*/  F2FP.F16.F32.PACK_AB R15, R229, R231 ;  /* 0x000000e7e50f723e */ /* 0x000fe200000000ff */
[----:B------:R-:W-:Y:S01]  /*37bb0*/  BAR.SYNC.DEFER_BLOCKING 0x0 ;  /* 0x0000000000007b1d */ /* 0x000fe20000010000 */
[----:B------:R-:W-:-:S02]  /*37bc0*/  F2FP.F16.F32.PACK_AB R16, R212, R213 ;  /* 0x000000d5d410723e */ /* 0x000fc400000000ff */
[----:B------:R-:W-:-:S03]  /*37bd0*/  F2FP.F16.F32.PACK_AB R17, R214, R215 ;  /* 0x000000d7d611723e */ /* 0x000fc600000000ff */
        /* <DEDUP_REMOVED lines=9> */
[----:B------:R-:W-:Y:S04]  /*37c70*/  STL [R1+0xe40], R224 ;  /* 0x000e40e001007387 */ /* 0x000fe80000100800 */
[----:B------:R-:W-:Y:S04]  /*37c80*/  STL.64 [R1+0xdc8], R226 ;  /* 0x000dc8e201007387 */ /* 0x000fe80000100a00 */
[----:B------:R-:W4:Y:S04]  /*37c90*/  LDL R212, [R1+0x4e8] ;  /* 0x0004e80001d47983 */ /* 0x000f280000100800 */
[----:B------:R-:W4:Y:S04]  /*37ca0*/  LDL R235, [R1+0x4e0] ;  /* 0x0004e00001eb7983 */ /* 0x000f280000100800 */
[----:B------:R-:W4:Y:S04]  /*37cb0*/  LDL.LU R238, [R1+0xa7c] ;  /* 0x000a7c0001ee7983 */ /* 0x000f280000300800 */
[----:B------:R-:W4:Y:S04]  /*37cc0*/  LDL.LU R239, [R1+0xa78] ;  /* 0x000a780001ef7983 */ /* 0x000f280000300800 */
[----:B------:R-:W4:Y:S04]  /*37cd0*/  LDL R236, [R1+0x4f8] ;  /* 0x0004f80001ec7983 */ /* 0x000f280000100800 */
[----:B------:R-:W4:Y:S04]  /*37ce0*/  LDL R237, [R1+0x4f0] ;  /* 0x0004f00001ed7983 */ /* 0x000f280000100800 */
[----:B------:R-:W4:Y:S04]  /*37cf0*/  LDL.LU R242, [R1+0xa84] ;  /* 0x000a840001f27983 */ /* 0x000f280000300800 */
[----:B------:R-:W4:Y:S01]  /*37d00*/  LDL.LU R243, [R1+0xa80] ;  /* 0x000a800001f37983 */ /* 0x000f220000300800 */
[----:B------:R-:W-:-:S03]  /*37d10*/  F2FP.F16.F32.PACK_AB R10, R240, R241 ;  /* 0x000000f1f00a723e */ /* 0x000fc600000000ff */
[----:B------:R-:W4:Y:S04]  /*37d20*/  LDL R232, [R1+0x508] ;  /* 0x0005080001e87983 */ /* 0x000f280000100800 */
[----:B------:R-:W4:Y:S04]  /*37d30*/  LDL R233, [R1+0x500] ;  /* 0x0005000001e97983 */ /* 0x000f280000100800 */
[----:B------:R-:W4:Y:S04]  /*37d40*/  LDL.LU R240, [R1+0xa9c] ;  /* 0x000a9c0001f07983 */ /* 0x000f280000300800 */
[----:B------:R-:W4:Y:S01]  /*37d50*/  LDL.LU R241, [R1+0xa98] ;  /* 0x000a980001f17983 */ /* 0x000f220000300800 */
[----:B------:R-:W-:-:S02]  /*37d60*/  F2FP.F16.F32.PACK_AB R12, R208, R209 ;  /* 0x000000d1d00c723e */ /* 0x000fc400000000ff */
[----:B------:R-:W-:Y:S01]  /*37d70*/  F2FP.F16.F32.PACK_AB R13, R210, R211 ;  /* 0x000000d3d20d723e */ /* 0x000fe200000000ff */
[----:B------:R-:W-:Y:S01]  /*37d80*/  BAR.SYNC.DEFER_BLOCKING 0x0 ;  /* 0x0000000000007b1d */ /* 0x000fe20000010000 */
[----:B--2---:R-:W-:-:S05]  /*37d90*/  F2FP.F16.F32.PACK_AB R11, R250, R251 ;  /* 0x000000fbfa0b723e */ /* 0x004fca00000000ff */
[----:B------:R-:W2:Y:S04]  /*37da0*/  LDL R250, [R1+0x518] ;  /* 0x0005180001fa7983 */ /* 0x000ea80000100800 */
[----:B------:R-:W2:Y:S04]  /*37db0*/  LDL R251, [R1+0x510] ;  /* 0x0005100001fb7983 */ /* 0x000ea80000100800 */
[----:B------:R-:W-:Y:S01]  /*37dc0*/  STSM.16.M88.4 [R252], R12 ;  /* 0x0000000cfc007844 */ /* 0x000fe20000000200 */
[----:B---3--:R-:W-:Y:S02]  /*37dd0*/  F2FP.F16.F32.PACK_AB R6, R249, R221 ;  /* 0x000000ddf906723e */ /* 0x008fe400000000ff */
[----:B----4-:R-:W-:Y:S01]  /*37de0*/  F2FP.F16.F32.PACK_AB R7, R223, R247 ;  /* 0x000000f7df07723e */ /* 0x010fe200000000ff */
[----:B------:R-:W-:Y:S01]  /*37df0*/  BAR.SYNC.DEFER_BLOCKING 0x0 ;  /* 0x0000000000007b1d */ /* 0x000fe20000010000 */
[----:B------:R-:W-:-:S02]  /*37e00*/  F2FP.F16.F32.PACK_AB R8, R204, R205 ;  /* 0x000000cdcc08723e */ /* 0x000fc400000000ff */
[----:B------:R-:W-:Y:S02]  /*37e10*/  F2FP.F16.F32.PACK_AB R9, R206, R207 ;  /* 0x000000cfce09723e */ /* 0x000fe400000000ff */
[----:B------:R-:W-:Y:S02]  /*37e20*/  F2FP.F16.F32.PACK_AB R4, R200, R201 ;  /* 0x000000c9c804723e */ /* 0x000fe400000000ff */
[----:B------:R-:W-:Y:S01]  /*37e30*/  F2FP.F16.F32.PACK_AB R5, R202, R203 ;  /* 0x000000cbca05723e */ /* 0x000fe200000000ff */
[----:B------:R-:W3:Y:S01]  /*37e40*/  LDL.LU R249, [R1+0xaa4] ;  /* 0x000aa40001f97983 */ /* 0x000ee20000300800 */
[----:B------:R-:W-:Y:S02]  /*37e50*/  F2FP.F16.F32.PACK_AB R16, R196, R197 ;  /* 0x000000c5c410723e */ /* 0x000fe400000000ff */
[----:B------:R-:W-:Y:S01]  /*37e60*/  F2FP.F16.F32.PACK_AB R17, R198, R199 ;  /* 0x000000c7c611723e */ /* 0x000fe200000000ff */
[----:B------:R-:W3:Y:S04]  /*37e70*/  LDL.LU R247, [R1+0xaa0] ;  /* 0x000aa00001f77983 */ /* 0x000ee80000300800 */
[----:B------:R-:W0:Y:S01]  /*37e80*/  LDS.128 R220, [R0] ;  /* 0x0000000000dc7984 */ /* 0x000e220000000c00 */
[----:B------:R-:W-:Y:S06]  /*37e90*/  BAR.SYNC.DEFER_BLOCKING 0x0 ;  /* 0x0000000000007b1d */ /* 0x000fec0000010000 */
[----:B------:R-:W-:Y:S02]  /*37ea0*/  STSM.16.M88.4 [R252], R8 ;  /* 0x00000008fc007844 */ /* 0x000fe40000000200 */
[----:B------:R-:W-:Y:S06]  /*37eb0*/  BAR.SYNC.DEFER_BLOCKING 0x0 ;  /* 0x0000000000007b1d */ /* 0x000fec0000010000 */
[----:B------:R-:W1:Y:S02]  /*37ec0*/  LDS.128 R216, [R0] ;  /* 0x0000000000d87984 */ /* 0x000e640000000c00 */
[----:B------:R-:W-:Y:S06]  /*37ed0*/  BAR.SYNC.DEFER_BLOCKING 0x0 ;  /* 0x0000000000007b1d */ /* 0x000fec0000010000 */
[----:B------:R-:W-:Y:S01]  /*37ee0*/  STSM.16.M88.4 [R252], R4 ;  /* 0x00000004fc007844 */ /* 0x000fe20000000200 */
[----:B------:R-:W-:Y:S01]  /*37ef0*/  F2FP.F16.F32.PACK_AB R18, R212, R235 ;  /* 0x000000ebd412723e */ /* 0x000fe200000000ff */
[----:B------:R-:W-:Y:S06]  /*37f00*/  BAR.SYNC.DEFER_BLOCKING 0x0 ;  /* 0x0000000000007b1d */ /* 0x000fec0000010000 */
[----:B------:R-:W4:Y:S01]  /*37f10*/  LDS.128 R212, [R0] ;  /* 0x0000000000d47984 */ /* 0x000f220000000c00 */
[----:B------:R-:W-:Y:S01]  /*37f20*/  F2FP.F16.F32.PACK_AB R19, R238, R239 ;  /* 0x000000efee13723e */ /* 0x000fe200000000ff */
[----:B------:R-:W-:Y:S06]  /*37f30*/  BAR.SYNC.DEFER_BLOCKING 0x0 ;  /* 0x0000000000007b1d */ /* 0x000fec0000010000 */
[----:B------:R-:W-:Y:S02]  /*37f40*/  STSM.16.M88.4 [R252], R16 ;  /* 0x00000010fc007844 */ /* 0x000fe40000000200 */
[----:B------:R-:W-:Y:S06]  /*37f50*/  BAR.SYNC.DEFER_BLOCKING 0x0 ;  /* 0x0000000000007b1d */ /* 0x000fec0000010000 */
[----:B------:R-:W4:Y:S04]  /*37f60*/  LDS.128 R208, [R0] ;  /* 0x0000000000d07984 */ /* 0x000f280000000c00 */
[----:B0-----:R-:W-:Y:S04]  /*37f70*/  STL.64 [R1+0xdd0], R220 ;  /* 0x000dd0dc01007387 */ /* 0x001fe80000100a00 */
[----:B------:R-:W-:Y:S04]  /*37f80*/  STL.64 [R1+0xdc0], R222 ;  /* 0x000dc0de01007387 */ /* 0x000fe80000100a00 */
[----:B-1----:R-:W-:Y:S01]  /*37f90*/  STL.64 [R1+0xdf0], R216 ;  /* 0x000df0d801007387 */ /* 0x002fe20000100a00 */
[----:B------:R-:W-:-:S03]  /*37fa0*/  F2FP.F16.F32.PACK_AB R14, R236, R237 ;  /* 0x000000edec0e723e */ /* 0x000fc600000000ff */
[----:B------:R-:W-:Y:S01]  /*37fb0*/  STL.64 [R1+0xdd8], R218 ;  /* 0x000dd8da01007387 */ /* 0x000fe20000100a00 */
[----:B------:R-:W-:-:S03]  /*37fc0*/  F2FP.F16.F32.PACK_AB R15, R242, R243 ;  /* 0x000000f3f20f723e */ /* 0x000fc600000000ff */
[----:B------:R-:W3:Y:S04]  /*37fd0*/  LDL R229, [R1+0x538] ;  /* 0x0005380001e57983 */ /* 0x000ee80000100800 */
[----:B------:R-:W3:Y:S04]  /*37fe0*/  LDL R235, [R1+0x530] ;  /* 0x0005300001eb7983 */ /* 0x000ee80000100800 */
[----:B------:R-:W3:Y:S04]  /*37ff0*/  LDL.LU R238, [R1+0xabc] ;  /* 0x000abc0001ee7983 */ /* 0x000ee80000300800 */
[----:B------:R-:W3:Y:S04]  /*38000*/  LDL.LU R239, [R1+0xab8] ;  /* 0x000ab80001ef7983 */ /* 0x000ee80000300800 */
[----:B------:R-:W3:Y:S04]  /*38010*/  LDL R236, [R1+0x548] ;  /* 0x0005480001ec7983 */ /* 0x000ee80000100800 */
[----:B------:R-:W3:Y:S04]  /*38020*/  LDL R237, [R1+0x540] ;  /* 0x0005400001ed7983 */ /* 0x000ee80000100800 */
[----:B------:R-:W3:Y:S01]  /*38030*/  LDL.LU R242, [R1+0xac4] ;  /* 0x000ac40001f27983 */ /* 0x000ee20000300800 */
[----:B------:R-:W-:-:S03]  /*38040*/  F2FP.F16.F32.PACK_AB R10, R232, R233 ;  /* 0x000000e9e80a723e */ /* 0x000fc600000000ff */
[----:B------:R-:W3:Y:S01]  /*38050*/  LDL.LU R243, [R1+0xac0] ;  /* 0x000ac00001f37983 */ /* 0x000ee20000300800 */
[----:B------:R-:W-:-:S03]  /*38060*/  F2FP.F16.F32.PACK_AB R11, R240, R241 ;  /* 0x000000f1f00b723e */ /* 0x000fc600000000ff */
[----:B----4-:R-:W-:Y:S04]  /*38070*/  STL.64 [R1+0xe48], R214 ;  /* 0x000e48d601007387 */ /* 0x010fe80000100a00 */
[----:B------:R-:W-:Y:S04]  /*38080*/  STL.64 [R1+0xe58], R210 ;  /* 0x000e58d201007387 */ /* 0x000fe80000100a00 */
[----:B------:R-:W-:Y:S04]  /*38090*/  STL.64 [R1+0xe50], R208 ;  /* 0x000e50d001007387 */ /* 0x000fe80000100a00 */
[----:B------:R-:W4:Y:S04]  /*380a0*/  LDL R232, [R1+0x578] ;  /* 0x0005780001e87983 */ /* 0x000f280000100800 */
[----:B------:R-:W4:Y:S04]  /*380b0*/  LDL R233, [R1+0x570] ;  /* 0x0005700001e97983 */ /* 0x000f280000100800 */
[----:B------:R-:W4:Y:S04]  /*380c0*/  LDL.LU R240, [R1+0xadc] ;  /* 0x000adc0001f07983 */ /* 0x000f280000300800 */
[----:B------:R-:W4:Y:S01]  /*380d0*/  LDL.LU R241, [R1+0xad8] ;  /* 0x000ad80001f17983 */ /* 0x000f220000300800 */
[----:B--2---:R-:W-:-:S03]  /*380e0*/  F2FP.F16.F32.PACK_AB R6, R250, R251 ;  /* 0x000000fbfa06723e */ /* 0x004fc600000000ff */
[----:B------:R-:W2:Y:S04]  /*380f0*/  LDL R250, [R1+0x588] ;  /* 0x0005880001fa7983 */ /* 0x000ea80000100800 */
[----:B------:R-:W2:Y:S01]  /*38100*/  LDL R251, [R1+0x580] ;  /* 0x0005800001fb7983 */ /* 0x000ea20000100800 */
[----:B------:R-:W-:Y:S02]  /*38110*/  F2FP.F16.F32.PACK_AB R12, R192, R193 ;  /* 0x000000c1c00c723e */ /* 0x000fe400000000ff */
[----:B------:R-:W-:Y:S01]  /*38120*/  F2FP.F16.F32.PACK_AB R13, R194, R195 ;  /* 0x000000c3c20d723e */ /* 0x000fe200000000ff */
[----:B------:R-:W-:Y:S06]  /*38130*/  BAR.SYNC.DEFER_BLOCKING 0x0 ;  /* 0x0000000000007b1d */ /* 0x000fec0000010000 */
[----:B------:R0:W-:Y:S02]  /*38140*/  STSM.16.M88.4 [R252], R12 ;  /* 0x0000000cfc007844 */ /* 0x0001e40000000200 */
[----:B------:R-:W-:Y:S01]  /*38150*/  BAR.SYNC.DEFER_BLOCKING 0x0 ;  /* 0x0000000000007b1d */ /* 0x000fe20000010000 */
[----:B------:R-:W-:-:S02]  /*38160*/  F2FP.F16.F32.PACK_AB R8, R188, R189 ;  /* 0x000000bdbc08723e */ /* 0x000fc400000000ff */
[----:B------:R-:W-:-:S03]  /*38170*/  F2FP.F16.F32.PACK_AB R9, R190, R191 ;  /* 0x000000bfbe09723e */ /* 0x000fc600000000ff */
[----:B------:R-:W1:Y:S02]  /*38180*/  LDS.128 R204, [R0] ;  /* 0x0000000000cc7984 */ /* 0x000e640000000c00 */
[----:B------:R-:W-:Y:S01]  /*38190*/  BAR.SYNC.DEFER_BLOCKING 0x0 ;  /* 0x0000000000007b1d */ /* 0x000fe20000010000 */
[----:B---3--:R-:W-:-:S05]  /*381a0*/  F2FP.F16.F32.PACK_AB R7, R249, R247 ;  /* 0x000000f7f907723e */ /* 0x008fca00000000ff */
[----:B------:R-:W3:Y:S04]  /*381b0*/  LDL.LU R249, [R1+0xae4] ;  /* 0x000ae40001f97983 */ /* 0x000ee80000300800 */
[----:B------:R-:W3:Y:S04]  /*381c0*/  LDL.LU R247, [R1+0xae0] ;  /* 0x000ae00001f77983 */ /* 0x000ee80000300800 */
[----:B------:R4:W-:Y:S01]  /*381d0*/  STSM.16.M88.4 [R252], R8 ;  /* 0x00000008fc007844 */ /* 0x0009e20000000200 */
[----:B------:R-:W-:Y:S01]  /*381e0*/  BAR.SYNC.DEFER_BLOCKING 0x0 ;  /* 0x0000000000007b1d */ /* 0x000fe20000010000 */
[----:B------:R-:W-:-:S02]  /*381f0*/  F2FP.F16.F32.PACK_AB R4, R184, R185 ;  /* 0x000000b9b804723e */ /* 0x000fc400000000ff */
[----:B------:R-:W-:-:S03]  /*38200*/  F2FP.F16.F32.PACK_AB R5, R186, R187 ;  /* 0x000000bbba05723e */ /* 0x000fc600000000ff */
[----:B------:R-:W1:Y:S02]  /*38210*/  LDS.128 R200, [R0] ;  /* 0x0000000000c87984 */ /* 0x000e640000000c00 */
[----:B------:R-:W-:Y:S06]  /*38220*/  BAR.SYNC.DEFER_BLOCKING 0x0 ;  /* 0x0000000000007b1d */ /* 0x000fec0000010000 */
[----:B------:R2:W-:Y:S02]  /*38230*/  STSM.16.M88.4 [R252], R4 ;  /* 0x00000004fc007844 */ /* 0x0005e40000000200 */
[----:B------:R-:W-:Y:S01]  /*38240*/  BAR.SYNC.DEFER_BLOCKING 0x0 ;  /* 0x0000000000007b1d */ /* 0x000fe20000010000 */
[----:B------:R-:W-:-:S02]  /*38250*/  F2FP.F16.F32.PACK_AB R16, R180, R181 ;  /* 0x000000b5b410723e */ /* 0x000fc400000000ff */
[----:B------:R-:W-:-:S03]  /*38260*/  F2FP.F16.F32.PACK_AB R17, R182, R183 ;  /* 0x000000b7b611723e */ /* 0x000fc600000000ff */
[----:B------:R-:W1:Y:S01]  /*38270*/  LDS.128 R196, [R0] ;  /* 0x0000000000c47984 */ /* 0x000e620000000c00 */
[----:B------:R-:W-:-:S03]  /*38280*/  F2FP.F16.F32.PACK_AB R18, R229, R235 ;  /* 0x000000ebe512723e */ /* 0x000fc600000000ff */
[----:B------:R-:W3:Y:S04]  /*38290*/  LDL R229, [R1+0x5b8] ;  /* 0x0005b80001e57983 */ /* 0x000ee80000100800 */
[----:B------:R-:W3:Y:S01]  /*382a0*/  LDL R235, [R1+0x5b0] ;  /* 0x0005b00001eb7983 */ /* 0x000ee20000100800 */
[----:B------:R-:W-:-:S03]  /*382b0*/  F2FP.F16.F32.PACK_AB R19, R238, R239 ;  /* 0x000000efee13723e */ /* 0x000fc600000000ff */
[----:B------:R-:W3:Y:S04]  /*382c0*/  LDL.LU R238, [R1+0xafc] ;  /* 0x000afc0001ee7983 */ /* 0x000ee80000300800 */
[----:B------:R-:W3:Y:S01]  /*382d0*/  LDL.LU R239, [R1+0xaf8] ;  /* 0x000af80001ef7983 */ /* 0x000ee20000300800 */
[----:B0-----:R-:W-:-:S03]  /*382e0*/  F2FP.F16.F32.PACK_AB R14, R236, R237 ;  /* 0x000000edec0e723e */ /* 0x001fc600000000ff */
[----:B------:R-:W3:Y:S04]  /*382f0*/  LDL R236, [R1+0x990] ;  /* 0x0009900001ec7983 */ /* 0x000ee80000100800 */
[----:B------:R-:W3:Y:S01]  /*38300*/  LDL R237, [R1+0x5c0] ;  /* 0x0005c00001ed7983 */ /* 0x000ee20000100800 */
[----:B------:R-:W-:-:S03]  /*38310*/  F2FP.F16.F32.PACK_AB R15, R242, R243 ;  /* 0x000000f3f20f723e */ /* 0x000fc600000000ff */
[----:B------:R-:W3:Y:S04]  /*38320*/  LDL.LU R242, [R1+0xb04] ;  /* 0x000b040001f27983 */ /* 0x000ee80000300800 */
[----:B------:R-:W3:Y:S01]  /*38330*/  LDL.LU R243, [R1+0xb00] ;  /* 0x000b000001f37983 */ /* 0x000ee20000300800 */
[----:B------:R-:W-:Y:S01]  /*38340*/  BAR.SYNC.DEFER_BLOCKING 0x0 ;  /* 0x0000000000007b1d */ /* 0x000fe20000010000 */
[----:B----4-:R-:W-:-:S05]  /*38350*/  F2FP.F16.F32.PACK_AB R10, R232, R233 ;  /* 0x000000e9e80a723e */ /* 0x010fca00000000ff */
[----:B------:R-:W4:Y:S04]  /*38360*/  LDL R232, [R1+0xa18] ;  /* 0x000a180001e87983 */ /* 0x000f280000100800 */
[----:B------:R-:W4:Y:S01]  /*38370*/  LDL R233, [R1+0xa10] ;  /* 0x000a100001e97983 */ /* 0x000f220000100800 */
[----:B------:R-:W-:-:S03]  /*38380*/  F2FP.F16.F32.PACK_AB R11, R240, R241 ;  /* 0x000000f1f00b723e */ /* 0x000fc600000000ff */
[----:B------:R-:W4:Y:S04]  /*38390*/  LDL.LU R240, [R1+0xb1c] ;  /* 0x000b1c0001f07983 */ /* 0x000f280000300800 */
[----:B------:R-:W4:Y:S01]  /*383a0*/  LDL.LU R241, [R1+0xb18] ;  /* 0x000b180001f17983 */ /* 0x000f220000300800 */
[----:B--2---:R-:W-:-:S03]  /*383b0*/  F2FP.F16.F32.PACK_AB R6, R250, R251 ;  /* 0x000000fbfa06723e */ /* 0x004fc600000000ff */
[----:B------:R-:W2:Y:S04]  /*383c0*/  LDL R250, [R1+0xa28] ;  /* 0x000a280001fa7983 */ /* 0x000ea80000100800 */
[----:B------:R-:W2:Y:S04]  /*383d0*/  LDL R251, [R1+0xa20] ;  /* 0x000a200001fb7983 */ /* 0x000ea80000100800 */
        /* <DEDUP_REMOVED lines=10> */
[----:B------:R-:W2:Y:S02]  /*38480*/  LDS.128 R188, [R0] ;  /* 0x0000000000bc7984 */ /* 0x000ea40000000c00 */
        /* <DEDUP_REMOVED lines=8> */
[----:B------:R-:W3:Y:S02]  /*38510*/  LDS.128 R184, [R0] ;  /* 0x0000000000b87984 */ /* 0x000ee40000000c00 */
[----:B------:R-:W-:Y:S06]  /*38520*/  BAR.SYNC.DEFER_BLOCKING 0x0 ;  /* 0x0000000000007b1d */ /* 0x000fec0000010000 */
[----:B------:R2:W-:Y:S02]  /*38530*/  STSM.16.M88.4 [R252], R4 ;  /* 0x00000004fc007844 */ /* 0x0005e40000000200 */
[----:B------:R-:W-:Y:S01]  /*38540*/  BAR.SYNC.DEFER_BLOCKING 0x0 ;  /* 0x0000000000007b1d */ /* 0x000fe20000010000 */
[----:B0-----:R-:W-:-:S02]  /*38550*/  F2FP.F16.F32.PACK_AB R16, R164, R165 ;  /* 0x000000a5a410723e */ /* 0x001fc400000000ff */
[----:B------:R-:W-:-:S03]  /*38560*/  F2FP.F16.F32.PACK_AB R17, R166, R167 ;  /* 0x000000a7a611723e */ /* 0x000fc600000000ff */
[----:B------:R-:W0:Y:S01]  /*38570*/  LDS.128 R180, [R0] ;  /* 0x0000000000b47984 */ /* 0x000e220000000c00 */
[----:B------:R-:W-:-:S03]  /*38580*/  F2FP.F16.F32.PACK_AB R18, R229, R235 ;  /* 0x000000ebe512723e */ /* 0x000fc600000000ff */
[----:B------:R-:W3:Y:S04]  /*38590*/  LDL R229, [R1+0xa58] ;  /* 0x000a580001e57983 */ /* 0x000ee80000100800 */
[----:B------:R-:W3:Y:S01]  /*385a0*/  LDL R235, [R1+0xa50] ;  /* 0x000a500001eb7983 */ /* 0x000ee20000100800 */
[----:B------:R-:W-:-:S03]  /*385b0*/  F2FP.F16.F32.PACK_AB R19, R238, R239 ;  /* 0x000000efee13723e */ /* 0x000fc600000000ff */
[----:B------:R-:W3:Y:S04]  /*385c0*/  LDL.LU R238, [R1+0xb3c] ;  /* 0x000b3c0001ee7983 */ /* 0x000ee80000300800 */
[----:B------:R-:W3:Y:S01]  /*385d0*/  LDL.LU R239, [R1+0xb38] ;  /* 0x000b380001ef7983 */ /* 0x000ee20000300800 */
[----:B-1----:R-:W-:-:S03]  /*385e0*/  F2FP.F16.F32.PACK_AB R14, R236, R237 ;  /* 0x000000edec0e723e */ /* 0x002fc600000000ff */
[----:B------:R-:W3:Y:S04]  /*385f0*/  LDL.LU R236, [R1+0xa74] ;  /* 0x000a740001ec7983 */ /* 0x000ee80000300800 */
[----:B------:R-:W3:Y:S01]  /*38600*/  LDL.LU R237, [R1+0xa70] ;  /* 0x000a700001ed7983 */ /* 0x000ee20000300800 */
[----:B------:R-:W-:-:S03]  /*38610*/  F2FP.F16.F32.PACK_AB R15, R242, R243 ;  /* 0x000000f3f20f723e */ /* 0x000fc600000000ff */
[----:B------:R-:W3:Y:S04]  /*38620*/  LDL.LU R242, [R1+0xb44] ;  /* 0x000b440001f27983 */ /* 0x000ee80000300800 */
[----:B------:R-:W3:Y:S01]  /*38630*/  LDL.LU R243, [R1+0xb40] ;  /* 0x000b400001f37983 */ /* 0x000ee20000300800 */
[----:B------:R-:W-:Y:S01]  /*38640*/  BAR.SYNC.DEFER_BLOCKING 0x0 ;  /* 0x0000000000007b1d */ /* 0x000fe20000010000 */
[----:B----4-:R-:W-:-:S05]  /*38650*/  F2FP.F16.F32.PACK_AB R10, R232, R233 ;  /* 0x000000e9e80a723e */ /* 0x010fca00000000ff */
[----:B------:R-:W4:Y:S04]  /*38660*/  LDL.LU R232, [R1+0xa8c] ;  /* 0x000a8c0001e87983 */ /* 0x000f280000300800 */
[----:B------:R-:W4:Y:S01]  /*38670*/  LDL.LU R233, [R1+0xa88] ;  /* 0x000a880001e97983 */ /* 0x000f220000300800 */
[----:B------:R-:W-:-:S03]  /*38680*/  F2FP.F16.F32.PACK_AB R11, R240, R241 ;  /* 0x000000f1f00b723e */ /* 0x000fc600000000ff */
[----:B------:R-:W4:Y:S04]  /*38690*/  LDL.LU R240, [R1+0xb5c] ;  /* 0x000b5c0001f07983 */ /* 0x000f280000300800 */
[----:B------:R-:W4:Y:S01]  /*386a0*/  LDL.LU R241, [R1+0xb58] ;  /* 0x000b580001f17983 */ /* 0x000f220000300800 */
[----:B--2---:R-:W-:-:S03]  /*386b0*/  F2FP.F16.F32.PACK_AB R6, R250, R251 ;  /* 0x000000fbfa06723e */ /* 0x004fc600000000ff */
[----:B------:R-:W2:Y:S04]  /*386c0*/  LDL.LU R250, [R1+0xa94] ;  /* 0x000a940001fa7983 */ /* 0x000ea80000300800 */
[----:B------:R-:W2:Y:S04]  /*386d0*/  LDL.LU R251, [R1+0xa90] ;  /* 0x000a900001fb7983 */ /* 0x000ea80000300800 */
[----:B------:R1:W-:Y:S01]  /*386e0*/  STSM.16.M88.4 [R252], R16 ;  /* 0x00000010fc007844 */ /* 0x0003e20000000200 */
[----:B------:R-:W-:Y:S01]  /*386f0*/  BAR.SYNC.DEFER_BLOCKING 0x0 ;  /* 0x0000000000007b1d */ /* 0x000fe20000010000 */
[----:B------:R-:W-:-:S02]  /*38700*/  F2FP.F16.F32.PACK_AB R12, R160, R161 ;  /* 0x000000a1a00c723e */ /* 0x000fc400000000ff */
[----:B------:R-:W-:-:S03]  /*38710*/  F2FP.F16.F32.PACK_AB R13, R162, R163 ;  /* 0x000000a3a20d723e */ /* 0x000fc600000000ff */
[----:B------:R-:W0:Y:S02]  /*38720*/  LDS.128 R176, [R0] ;  /* 0x0000000000b07984 */ /* 0x000e240000000c00 */
        /* <DEDUP_REMOVED lines=18> */
[----:B-1----:R-:W-:-:S02]  /*38850*/  F2FP.F16.F32.PACK_AB R16, R148, R149 ;  /* 0x000000959410723e */ /* 0x002fc400000000ff */
[----:B------:R-:W-:-:S03]  /*38860*/  F2FP.F16.F32.PACK_AB R17, R150, R151 ;  /* 0x000000979611723e */ /* 0x000fc600000000ff */
[----:B------:R-:W1:Y:S01]  /*38870*/  LDS.128 R164, [R0] ;  /* 0x0000000000a47984 */ /* 0x000e620000000c00 */
[----:B------:R-:W-:-:S03]  /*38880*/  F2FP.F16.F32.PACK_AB R18, R229, R235 ;  /* 0x000000ebe512723e */ /* 0x000fc600000000ff */
[----:B------:R-:W3:Y:S04]  /*38890*/  LDL.LU R229, [R1+0xaac] ;  /* 0x000aac0001e57983 */ /* 0x000ee80000300800 */
[----:B------:R-:W3:Y:S01]  /*388a0*/  LDL.LU R235, [R1+0xaa8] ;  /* 0x000aa80001eb7983 */ /* 0x000ee20000300800 */
[----:B------:R-:W-:-:S03]  /*388b0*/  F2FP.F16.F32.PACK_AB R19, R238, R239 ;  /* 0x000000efee13723e */ /* 0x000fc600000000ff */
[----:B------:R-:W3:Y:S04]  /*388c0*/  LDL.LU R238, [R1+0xb7c] ;  /* 0x000b7c0001ee7983 */ /* 0x000ee80000300800 */
[----:B------:R-:W3:Y:S01]  /*388d0*/  LDL.LU R239, [R1+0xb78] ;  /* 0x000b780001ef7983 */ /* 0x000ee20000300800 */
[----:B0-----:R-:W-:-:S03]  /*388e0*/  F2FP.F16.F32.PACK_AB R14, R236, R237 ;  /* 0x000000edec0e723e */ /* 0x001fc600000000ff */
        /* <DEDUP_REMOVED lines=42> */
[----:B------:R-:W3:Y:S04]  /*38b90*/  LDL.LU R229, [R1+0xaec] ;  /* 0x000aec0001e57983 */ /* 0x000ee80000300800 */
[----:B------:R-:W3:Y:S01]  /*38ba0*/  LDL.LU R235, [R1+0xae8] ;  /* 0x000ae80001eb7983 */ /* 0x000ee20000300800 */
        /* <DEDUP_REMOVED lines=202> */
[----:B----4-:R-:W-:Y:S02]  /*39850*/  F2FP.F16.F32.PACK_AB R10, R232, R233 ;  /* 0x000000e9e80a723e */ /* 0x010fe400000000ff */
[----:B------:R-:W-:-:S03]  /*39860*/  F2FP.F16.F32.PACK_AB R11, R240, R241 ;  /* 0x000000f1f00b723e */ /* 0x000fc600000000ff */
[----:B------:R-:W4:Y:S04]  /*39870*/  LDL.LU R240, [R1+0xc48] ;  /* 0x000c480001f07983 */ /* 0x000f280000300800 */
[----:B------:R-:W4:Y:S01]  /*39880*/  LDL.LU R241, [R1+0xc44] ;  /* 0x000c440001f17983 */ /* 0x000f220000300800 */
[----:B--2---:R-:W-:-:S03]  /*39890*/  F2FP.F16.F32.PACK_AB R6, R250, R251 ;  /* 0x000000fbfa06723e */ /* 0x004fc600000000ff */
[----:B------:R-:W2:Y:S04]  /*398a0*/  LDL.LU R232, [R1+0xd28] ;  /* 0x000d280001e87983 */ /* 0x000ea80000300800 */
[----:B------:R-:W2:Y:S04]  /*398b0*/  LDL.LU R233, [R1+0xd24] ;  /* 0x000d240001e97983 */ /* 0x000ea80000300800 */
        /* <DEDUP_REMOVED lines=37> */
[----:B----4-:R-:W-:-:S03]  /*39b10*/  F2FP.F16.F32.PACK_AB R10, R240, R241 ;  /* 0x000000f1f00a723e */ /* 0x010fc600000000ff */
[----:B------:R-:W4:Y:S04]  /*39b20*/  LDL.LU R240, [R1+0xd50] ;  /* 0x000d500001f07983 */ /* 0x000f280000300800 */
[----:B------:R-:W4:Y:S01]  /*39b30*/  LDL.LU R241, [R1+0xd4c] ;  /* 0x000d4c0001f17983 */ /* 0x000f220000300800 */
[----:B------:R-:W-:Y:S01]  /*39b40*/  F2FP.F16.F32.PACK_AB R18, R229, R235 ;  /* 0x000000ebe512723e */ /* 0x000fe200000000ff */
[----:B------:R-:W-:Y:S01]  /*39b50*/  BAR.SYNC.DEFER_BLOCKING 0x0 ;  /* 0x0000000000007b1d */ /* 0x000fe20000010000 */
[----:B--2---:R-:W-:-:S05]  /*39b60*/  F2FP.F16.F32.PACK_AB R6, R250, R251 ;  /* 0x000000fbfa06723e */ /* 0x004fca00000000ff */
[----:B------:R-:W2:Y:S04]  /*39b70*/  LDL R250, [R1+0x60] ;  /* 0x0000600001fa7983 */ /* 0x000ea80000100800 */
[----:B------:R-:W2:Y:S01]  /*39b80*/  LDL R251, [R1+0x58] ;  /* 0x0000580001fb7983 */ /* 0x000ea20000100800 */
[----:B------:R-:W-:Y:S02]  /*39b90*/  F2FP.F16.F32.PACK_AB R12, R50, R51 ;  /* 0x00000033320c723e */ /* 0x000fe400000000ff */
[----:B------:R-:W-:Y:S01]  /*39ba0*/  F2FP.F16.F32.PACK_AB R13, R48, R49 ;  /* 0x00000031300d723e */ /* 0x000fe200000000ff */
[----:B------:R-:W2:Y:S01]  /*39bb0*/  LDL R225, [R1+0x50] ;  /* 0x0000500001e17983 */ /* 0x000ea20000100800 */
[----:B------:R-:W-:Y:S02]  /*39bc0*/  F2FP.F16.F32.PACK_AB R8, R46, R47 ;  /* 0x0000002f2e08723e */ /* 0x000fe400000000ff */
[----:B------:R-:W-:Y:S01]  /*39bd0*/  F2FP.F16.F32.PACK_AB R9, R44, R45 ;  /* 0x0000002d2c09723e */ /* 0x000fe200000000ff */
[----:B------:R-:W2:Y:S04]  /*39be0*/  LDL R230, [R1+0x48] ;  /* 0x0000480001e67983 */ /* 0x000ea80000100800 */
[----:B------:R0:W-:Y:S01]  /*39bf0*/  STSM.16.M88.4 [R252], R16 ;  /* 0x00000010fc007844 */ /* 0x0001e20000000200 */
[----:B------:R-:W-:Y:S06]  /*39c00*/  BAR.SYNC.DEFER_BLOCKING 0x0 ;  /* 0x0000000000007b1d */ /* 0x000fec0000010000 */
[----:B------:R-:W1:Y:S02]  /*39c10*/  LDS.128 R64, [R0] ;  /* 0x0000000000407984 */ /* 0x000e640000000c00 */
[----:B------:R-:W-:Y:S06]  /*39c20*/  BAR.SYNC.DEFER_BLOCKING 0x0 ;  /* 0x0000000000007b1d */ /* 0x000fec0000010000 */
[----:B------:R1:W-:Y:S02]  /*39c30*/  STSM.16.M88.4 [R252], R12 ;  /* 0x0000000cfc007844 */ /* 0x0003e40000000200 */
[----:B------:R-:W-:Y:S01]  /*39c40*/  BAR.SYNC.DEFER_BLOCKING 0x0 ;  /* 0x0000000000007b1d */ /* 0x000fe20000010000 */
[----:B------:R-:W-:-:S05]  /*39c50*/  F2FP.F16.F32.PACK_AB R11, R232, R233 ;  /* 0x000000e9e80b723e */ /* 0x000fca00000000ff */
[----:B------:R-:W2:Y:S02]  /*39c60*/  LDS.128 R52, [R0] ;  /* 0x0000000000347984 */ /* 0x000ea40000000c00 */
[----:B------:R-:W-:Y:S01]  /*39c70*/  BAR.SYNC.DEFER_BLOCKING 0x0 ;  /* 0x0000000000007b1d */ /* 0x000fe20000010000 */
[----:B---3--:R-:W-:-:S05]  /*39c80*/  F2FP.F16.F32.PACK_AB R7, R249, R247 ;  /* 0x000000f7f907723e */ /* 0x008fca00000000ff */
[----:B------:R-:W3:Y:S04]  /*39c90*/  LDL.LU R249, [R1+0xc98] ;  /* 0x000c980001f97983 */ /* 0x000ee80000300800 */
[----:B------:R-:W3:Y:S04]  /*39ca0*/  LDL.LU R247, [R1+0xc94] ;  /* 0x000c940001f77983 */ /* 0x000ee80000300800 */
[----:B------:R-:W3:Y:S04]  /*39cb0*/  LDL.LU R231, [R1+0xd5c] ;  /* 0x000d5c0001e77983 */ /* 0x000ee80000300800 */
[----:B------:R-:W3:Y:S04]  /*39cc0*/  LDL.LU R228, [R1+0xd54] ;  /* 0x000d540001e47983 */ /* 0x000ee80000300800 */
[----:B------:R-:W-:Y:S01]  /*39cd0*/  STSM.16.M88.4 [R252], R8 ;  /* 0x00000008fc007844 */ /* 0x000fe20000000200 */
[----:B------:R-:W-:Y:S01]  /*39ce0*/  BAR.SYNC.DEFER_BLOCKING 0x0 ;  /* 0x0000000000007b1d */ /* 0x000fe20000010000 */
[----:B------:R-:W-:-:S02]  /*39cf0*/  F2FP.F16.F32.PACK_AB R4, R42, R43 ;  /* 0x0000002b2a04723e */ /* 0x000fc400000000ff */
[----:B------:R-:W-:-:S03]  /*39d00*/  F2FP.F16.F32.PACK_AB R5, R40, R41 ;  /* 0x000000292805723e */ /* 0x000fc600000000ff */
[----:B------:R-:W3:Y:S04]  /*39d10*/  LDL.LU R229, [R1+0xca0] ;  /* 0x000ca00001e57983 */ /* 0x000ee80000300800 */
[----:B------:R-:W3:Y:S04]  /*39d20*/  LDL.LU R235, [R1+0xc9c] ;  /* 0x000c9c0001eb7983 */ /* 0x000ee80000300800 */
[----:B------:R-:W3:Y:S04]  /*39d30*/  LDL.LU R232, [R1+0xd64] ;  /* 0x000d640001e87983 */ /* 0x000ee80000300800 */
[----:B------:R-:W3:Y:S04]  /*39d40*/  LDL.LU R233, [R1+0xd60] ;  /* 0x000d600001e97983 */ /* 0x000ee80000300800 */
[----:B------:R-:W3:Y:S01]  /*39d50*/  LDS.128 R60, [R0] ;  /* 0x00000000003c7984 */ /* 0x000ee20000000c00 */
        /* <DEDUP_REMOVED lines=8> */
[----:B------:R-:W3:Y:S01]  /*39de0*/  LDL R239, [R1+0x68] ;  /* 0x0000680001ef7983 */ /* 0x000ee20000100800 */
[----:B------:R-:W-:-:S03]  /*39df0*/  F2FP.F16.F32.PACK_AB R19, R236, R237 ;  /* 0x000000edec13723e */ /* 0x000fc600000000ff */
[----:B------:R-:W3:Y:S04]  /*39e00*/  LDL.LU R236, [R1+0xba0] ;  /* 0x000ba00001ec7983 */ /* 0x000ee80000300800 */
[----:B------:R-:W3:Y:S01]  /*39e10*/  LDL.LU R237, [R1+0xb9c] ;  /* 0x000b9c0001ed7983 */ /* 0x000ee20000300800 */
[----:B-1----:R-:W-:-:S03]  /*39e20*/  F2FP.F16.F32.PACK_AB R14, R242, R243 ;  /* 0x000000f3f20e723e */ /* 0x002fc600000000ff */
[----:B------:R-:W3:Y:S04]  /*39e30*/  LDL.LU R242, [R1+0xcb8] ;  /* 0x000cb80001f27983 */ /* 0x000ee80000300800 */
[----:B------:R-:W3:Y:S01]  /*39e40*/  LDL.LU R243, [R1+0xcb4] ;  /* 0x000cb40001f37983 */ /* 0x000ee20000300800 */
[----:B------:R-:W-:Y:S01]  /*39e50*/  BAR.SYNC.DEFER_BLOCKING 0x0 ;  /* 0x0000000000007b1d */ /* 0x000fe20000010000 */
[----:B----4-:R-:W-:-:S05]  /*39e60*/  F2FP.F16.F32.PACK_AB R15, R240, R241 ;  /* 0x000000f1f00f723e */ /* 0x010fca00000000ff */
        /* <DEDUP_REMOVED lines=9> */
[----:B------:R-:W0:Y:S01]  /*39f00*/  LDS.128 R48, [R0] ;  /* 0x0000000000307984 */ /* 0x000e220000000c00 */
[----:B------:R-:W-:Y:S01]  /*39f10*/  F2FP.F16.F32.PACK_AB R13, R32, R33 ;  /* 0x00000021200d723e */ /* 0x000fe200000000ff */
[----:B------:R-:W-:Y:S06]  /*39f20*/  BAR.SYNC.DEFER_BLOCKING 0x0 ;  /* 0x0000000000007b1d */ /* 0x000fec0000010000 */
[----:B------:R1:W-:Y:S02]  /*39f30*/  STSM.16.M88.4 [R252], R12 ;  /* 0x0000000cfc007844 */ /* 0x0003e40000000200 */
[----:B------:R-:W-:Y:S01]  /*39f40*/  BAR.SYNC.DEFER_BLOCKING 0x0 ;  /* 0x0000000000007b1d */ /* 0x000fe20000010000 */
[----:B------:R-:W-:-:S05]  /*39f50*/  F2FP.F16.F32.PACK_AB R8, R30, R31 ;  /* 0x0000001f1e08723e */ /* 0x000fca00000000ff */
[----:B------:R-:W0:Y:S01]  /*39f60*/  LDS.128 R44, [R0] ;  /* 0x00000000002c7984 */ /* 0x000e220000000c00 */
[----:B---3--:R-:W-:-:S03]  /*39f70*/  F2FP.F16.F32.PACK_AB R10, R249, R247 ;  /* 0x000000f7f90a723e */ /* 0x008fc600000000ff */
[----:B------:R-:W3:Y:S04]  /*39f80*/  LDL.LU R249, [R1+0xd74] ;  /* 0x000d740001f97983 */ /* 0x000ee80000300800 */
[----:B------:R-:W3:Y:S04]  /*39f90*/  LDL.LU R247, [R1+0xd70] ;  /* 0x000d700001f77983 */ /* 0x000ee80000300800 */
[----:B------:R-:W3:Y:S04]  /*39fa0*/  LDL.LU R220, [R1+0xbc8] ;  /* 0x000bc80001dc7983 */ /* 0x000ee80000300800 */
[----:B------:R-:W3:Y:S04]  /*39fb0*/  LDL.LU R221, [R1+0xbc0] ;  /* 0x000bc00001dd7983 */ /* 0x000ee80000300800 */
[----:B------:R-:W3:Y:S01]  /*39fc0*/  LDL.LU R226, [R1+0xbd0] ;  /* 0x000bd00001e27983 */ /* 0x000ee20000300800 */
[----:B------:R-:W-:-:S03]  /*39fd0*/  F2FP.F16.F32.PACK_AB R11, R231, R228 ;  /* 0x000000e4e70b723e */ /* 0x000fc600000000ff */
[----:B------:R-:W3:Y:S04]  /*39fe0*/  LDL.LU R227, [R1+0xbcc] ;  /* 0x000bcc0001e37983 */ /* 0x000ee80000300800 */
[----:B------:R-:W3:Y:S04]  /*39ff0*/  LDL.LU R224, [R1+0xcd8] ;  /* 0x000cd80001e07983 */ /* 0x000ee80000300800 */
[----:B------:R-:W3:Y:S01]  /*3a000*/  LDL.LU R225, [R1+0xcd4] ;  /* 0x000cd40001e17983 */ /* 0x000ee20000300800 */
[----:B------:R-:W-:-:S03]  /*3a010*/  F2FP.F16.F32.PACK_AB R6, R229, R235 ;  /* 0x000000ebe506723e */ /* 0x000fc600000000ff */
[----:B------:R-:W3:Y:S04]  /*3a020*/  LDL.LU R230, [R1+0xd7c] ;  /* 0x000d7c0001e67983 */ /* 0x000ee80000300800 */
[----:B------:R-:W3:Y:S01]  /*3a030*/  LDL.LU R231, [R1+0xd78] ;  /* 0x000d780001e77983 */ /* 0x000ee20000300800 */
[----:B------:R-:W-:-:S03]  /*3a040*/  F2FP.F16.F32.PACK_AB R7, R232, R233 ;  /* 0x000000e9e807723e */ /* 0x000fc600000000ff */
[----:B------:R-:W3:Y:S04]  /*3a050*/  LDL.LU R228, [R1+0xce0] ;  /* 0x000ce00001e47983 */ /* 0x000ee80000300800 */
[----:B------:R-:W3:Y:S04]  /*3a060*/  LDL.LU R229, [R1+0xcdc] ;  /* 0x000cdc0001e57983 */ /* 0x000ee80000300800 */
[----:B------:R-:W3:Y:S04]  /*3a070*/  LDL.LU R235, [R1+0xd84] ;  /* 0x000d840001eb7983 */ /* 0x000ee80000300800 */
[----:B------:R-:W3:Y:S04]  /*3a080*/  LDL.LU R232, [R1+0xd80] ;  /* 0x000d800001e87983 */ /* 0x000ee80000300800 */
[----:B------:R-:W3:Y:S01]  /*3a090*/  LDL.LU R233, [R1+0xbf8] ;  /* 0x000bf80001e97983 */ /* 0x000ee20000300800 */
[----:B------:R-:W-:Y:S01]  /*3a0a0*/  BAR.SYNC.DEFER_BLOCKING 0x0 ;  /* 0x0000000000007b1d */ /* 0x000fe20000010000 */
[----:B-1----:R-:W-:-:S05]  /*3a0b0*/  F2FP.F16.F32.PACK_AB R17, R238, R239 ;  /* 0x000000efee11723e */ /* 0x002fca00000000ff */
[----:B------:R-:W3:Y:S04]  /*3a0c0*/  LDL.LU R238, [R1+0xbf0] ;  /* 0x000bf00001ee7983 */ /* 0x000ee80000300800 */
[----:B------:R-:W3:Y:S01]  /*3a0d0*/  LDL.LU R239, [R1] ;  /* 0x0000000001ef7983 */ /* 0x000ee20000300800 */
[----:B------:R-:W-:-:S03]  /*3a0e0*/  F2FP.F16.F32.PACK_AB R13, R236, R237 ;  /* 0x000000edec0d723e */ /* 0x000fc600000000ff */
        /* <DEDUP_REMOVED lines=8> */
[----:B--2---:R-:W-:-:S03]  /*3a170*/  F2FP.F16.F32.PACK_AB R14, R250, R251 ;  /* 0x000000fbfa0e723e */ /* 0x004fc600000000ff */
[----:B------:R-:W2:Y:S04]  /*3a180*/  LDL.LU R250, [R1+0xd00] ;  /* 0x000d000001fa7983 */ /* 0x000ea80000300800 */
[----:B------:R-:W2:Y:S04]  /*3a190*/  LDL.LU R251, [R1+0xcfc] ;  /* 0x000cfc0001fb7983 */ /* 0x000ea80000300800 */
[----:B------:R1:W-:Y:S01]  /*3a1a0*/  STSM.16.M88.4 [R252], R8 ;  /* 0x00000008fc007844 */ /* 0x0003e20000000200 */
[----:B------:R-:W-:Y:S01]  /*3a1b0*/  BAR.SYNC.DEFER_BLOCKING 0x0 ;  /* 0x0000000000007b1d */ /* 0x000fe20000010000 */
[----:B------:R-:W-:-:S05]  /*3a1c0*/  F2FP.F16.F32.PACK_AB R4, R26, R27 ;  /* 0x0000001b1a04723e */ /* 0x000fca00000000ff */
[----:B------:R-:W0:Y:S02]  /*3a1d0*/  LDS.128 R32, [R0] ;  /* 0x0000000000207984 */ /* 0x000e240000000c00 */
[----:B------:R-:W-:Y:S06]  /*3a1e0*/  BAR.SYNC.DEFER_BLOCKING 0x0 ;  /* 0x0000000000007b1d */ /* 0x000fec0000010000 */
[----:B------:R-:W-:Y:S02]  /*3a1f0*/  STSM.16.M88.4 [R252], R4 ;  /* 0x00000004fc007844 */ /* 0x000fe40000000200 */
[----:B------:R-:W-:Y:S01]  /*3a200*/  BAR.SYNC.DEFER_BLOCKING 0x0 ;  /* 0x0000000000007b1d */ /* 0x000fe20000010000 */
[----:B------:R-:W-:-:S05]  /*3a210*/  F2FP.F16.F32.PACK_AB R16, R22, R23 ;  /* 0x000000171610723e */ /* 0x000fca00000000ff */
[----:B------:R-:W0:Y:S02]  /*3a220*/  LDS.128 R40, [R0] ;  /* 0x0000000000287984 */ /* 0x000e240000000c00 */
[----:B------:R-:W-:Y:S01]  /*3a230*/  BAR.SYNC.DEFER_BLOCKING 0x0 ;  /* 0x0000000000007b1d */ /* 0x000fe20000010000 */
[----:B---3--:R-:W-:-:S05]  /*3a240*/  F2FP.F16.F32.PACK_AB R15, R249, R247 ;  /* 0x000000f7f90f723e */ /* 0x008fca00000000ff */
[----:B------:R-:W3:Y:S04]  /*3a250*/  LDL.LU R249, [R1+0xd94] ;  /* 0x000d940001f97983 */ /* 0x000ee80000300800 */
[----:B------:R-:W3:Y:S04]  /*3a260*/  LDL.LU R247, [R1+0xd90] ;  /* 0x000d900001f77983 */ /* 0x000ee80000300800 */
[----:B------:R0:W-:Y:S01]  /*3a270*/  STSM.16.M88.4 [R252], R16 ;  /* 0x00000010fc007844 */ /* 0x0001e20000000200 */
[----:B-1----:R-:W-:Y:S01]  /*3a280*/  F2FP.F16.F32.PACK_AB R9, R220, R221 ;  /* 0x000000dddc09723e */ /* 0x002fe200000000ff */
[----:B------:R-:W-:Y:S01]  /*3a290*/  BAR.SYNC.DEFER_BLOCKING 0x0 ;  /* 0x0000000000007b1d */ /* 0x000fe20000010000 */
[----:B0-----:R-:W-:-:S02]  /*3a2a0*/  F2FP.F16.F32.PACK_AB R16, R245, R244 ;  /* 0x000000f4f510723e */ /* 0x001fc400000000ff */
[----:B------:R-:W-:Y:S02]  /*3a2b0*/  F2FP.F16.F32.PACK_AB R5, R226, R227 ;  /* 0x000000e3e205723e */ /* 0x000fe400000000ff */
[----:B------:R-:W-:Y:S02]  /*3a2c0*/  F2FP.F16.F32.PACK_AB R10, R224, R225 ;  /* 0x000000e1e00a723e */ /* 0x000fe400000000ff */
[----:B------:R-:W-:Y:S01]  /*3a2d0*/  F2FP.F16.F32.PACK_AB R11, R230, R231 ;  /* 0x000000e7e60b723e */ /* 0x000fe200000000ff */
[----:B------:R-:W0:Y:S01]  /*3a2e0*/  LDS.128 R36, [R0] ;  /* 0x0000000000247984 */ /* 0x000e220000000c00 */
[----:B------:R-:W-:Y:S02]  /*3a2f0*/  F2FP.F16.F32.PACK_AB R6, R228, R229 ;  /* 0x000000e5e406723e */ /* 0x000fe400000000ff */
[----:B------:R-:W-:Y:S02]  /*3a300*/  F2FP.F16.F32.PACK_AB R7, R235, R232 ;  /* 0x000000e8eb07723e */ /* 0x000fe400000000ff */
[----:B------:R-:W-:-:S02]  /*3a310*/  F2FP.F16.F32.PACK_AB R244, R239, R246 ;  /* 0x000000f6eff4723e */ /* 0x000fc400000000ff */
[----:B--2---:R-:W-:Y:S02]  /*3a320*/  F2FP.F16.F32.PACK_AB R246, R250, R251 ;  /* 0x000000fbfaf6723e */ /* 0x004fe400000000ff */
[----:B------:R-:W2:Y:S04]  /*3a330*/  LDL.LU R250, [R1+0x8] ;  /* 0x0000080001fa7983 */ /* 0x000ea80000300800 */
[----:B------:R-:W2:Y:S04]  /*3a340*/  LDL.LU R251, [R1+0x4] ;  /* 0x0000040001fb7983 */ /* 0x000ea80000300800 */
[----:B------:R-:W2:Y:S04]  /*3a350*/  LDL.LU R218, [R1+0xc28] ;  /* 0x000c280001da7983 */ /* 0x000ea80000300800 */
[----:B------:R-:W2:Y:S04]  /*3a360*/  LDL.LU R219, [R1+0xc20] ;  /* 0x000c200001db7983 */ /* 0x000ea80000300800 */
[----:B------:R-:W2:Y:S04]  /*3a370*/  LDL R216, [R1+0x20] ;  /* 0x0000200001d87983 */ /* 0x000ea80000100800 */
[----:B------:R-:W2:Y:S04]  /*3a380*/  LDL.LU R217, [R1+0xc] ;  /* 0x00000c0001d97983 */ /* 0x000ea80000300800 */
        /* <DEDUP_REMOVED lines=10> */
[----:B------:R-:W2:Y:S04]  /*3a430*/  LDL R228, [R1+0x30] ;  /* 0x0000300001e47983 */ /* 0x000ea80000100800 */
[----:B------:R-:W2:Y:S04]  /*3a440*/  LDL R229, [R1+0x28] ;  /* 0x0000280001e57983 */ /* 0x000ea80000100800 */
[----:B------:R-:W2:Y:S04]  /*3a450*/  LDL.LU R235, [R1+0xc58] ;  /* 0x000c580001eb7983 */ /* 0x000ea80000300800 */
[----:B------:R-:W2:Y:S01]  /*3a460*/  LDL.LU R232, [R1+0xc50] ;  /* 0x000c500001e87983 */ /* 0x000ea20000300800 */
[----:B------:R-:W-:Y:S01]  /*3a470*/  F2FP.F16.F32.PACK_AB R12, R21, R20 ;  /* 0x00000014150c723e */ /* 0x000fe200000000ff */
[----:B------:R-:W-:Y:S06]  /*3a480*/  BAR.SYNC.DEFER_BLOCKING 0x0 ;  /* 0x0000000000007b1d */ /* 0x000fec0000010000 */
[----:B------:R-:W-:Y:S02]  /*3a490*/  STSM.16.M88.4 [R252], R12 ;  /* 0x0000000cfc007844 */ /* 0x000fe40000000200 */
[----:B------:R-:W-:Y:S01]  /*3a4a0*/  BAR.SYNC.DEFER_BLOCKING 0x0 ;  /* 0x0000000000007b1d */ /* 0x000fe20000010000 */
[----:B------:R-:W-:-:S02]  /*3a4b0*/  F2FP.F16.F32.PACK_AB R4, R29, R28 ;  /* 0x0000001c1d04723e */ /* 0x000fc400000000ff */
[----:B------:R-:W-:-:S03]  /*3a4c0*/  F2FP.F16.F32.PACK_AB R8, R25, R24 ;  /* 0x000000181908723e */ /* 0x000fc600000000ff */
[----:B------:R-:W1:Y:S02]  /*3a4d0*/  LDS.128 R28, [R0] ;  /* 0x00000000001c7984 */ /* 0x000e640000000c00 */
[----:B------:R-:W-:Y:S06]  /*3a4e0*/  BAR.SYNC.DEFER_BLOCKING 0x0 ;  /* 0x0000000000007b1d */ /* 0x000fec0000010000 */
[----:B------:R2:W-:Y:S02]  /*3a4f0*/  STSM.16.M88.4 [R252], R8 ;  /* 0x00000008fc007844 */ /* 0x0005e40000000200 */
[----:B------:R-:W-:Y:S06]  /*3a500*/  BAR.SYNC.DEFER_BLOCKING 0x0 ;  /* 0x0000000000007b1d */ /* 0x000fec0000010000 */
[----:B------:R-:W1:Y:S02]  /*3a510*/  LDS.128 R24, [R0] ;  /* 0x0000000000187984 */ /* 0x000e640000000c00 */
[----:B------:R-:W-:Y:S01]  /*3a520*/  BAR.SYNC.DEFER_BLOCKING 0x0 ;  /* 0x0000000000007b1d */ /* 0x000fe20000010000 */
[----:B------:R-:W-:-:S02]  /*3a530*/  F2FP.F16.F32.PACK_AB R17, R233, R238 ;  /* 0x000000eee911723e */ /* 0x000fc400000000ff */
[----:B------:R-:W-:Y:S02]  /*3a540*/  F2FP.F16.F32.PACK_AB R245, R236, R237 ;  /* 0x000000edecf5723e */ /* 0x000fe400000000ff */
[----:B------:R-:W-:Y:S01]  /*3a550*/  F2FP.F16.F32.PACK_AB R18, R242, R243 ;  /* 0x000000f3f212723e */ /* 0x000fe200000000ff */
[----:B------:R-:W2:Y:S04]  /*3a560*/  LDL R233, [R1+0x40] ;  /* 0x0000400001e97983 */ /* 0x000ea80000100800 */
[----:B------:R-:W2:Y:S04]  /*3a570*/  LDL R238, [R1+0x38] ;  /* 0x0000380001ee7983 */ /* 0x000ea80000100800 */
[----:B------:R-:W2:Y:S01]  /*3a580*/  LDL.LU R239, [R1+0xc60] ;  /* 0x000c600001ef7983 */ /* 0x000ea20000300800 */
[----:B---3--:R-:W-:-:S03]  /*3a590*/  F2FP.F16.F32.PACK_AB R247, R249, R247 ;  /* 0x000000f7f9f7723e */ /* 0x008fc600000000ff */
[----:B------:R-:W3:Y:S04]  /*3a5a0*/  LDL.LU R236, [R1+0xc5c] ;  /* 0x000c5c0001ec7983 */ /* 0x000ee80000300800 */
[----:B------:R0:W-:Y:S01]  /*3a5b0*/  STSM.16.M88.4 [R252], R4 ;  /* 0x00000004fc007844 */ /* 0x0001e20000000200 */
[----:B------:R-:W-:Y:S06]  /*3a5c0*/  BAR.SYNC.DEFER_BLOCKING 0x0 ;  /* 0x0000000000007b1d */ /* 0x000fec0000010000 */
[----:B------:R-:W3:Y:S04]  /*3a5d0*/  LDL.LU R237, [R1+0xd38] ;  /* 0x000d380001ed7983 */ /* 0x000ee80000300800 */
[----:B------:R-:W3:Y:S04]  /*3a5e0*/  LDL.LU R242, [R1+0xd34] ;  /* 0x000d340001f27983 */ /* 0x000ee80000300800 */
[----:B------:R-:W3:Y:S04]  /*3a5f0*/  LDL.LU R243, [R1+0xdac] ;  /* 0x000dac0001f37983 */ /* 0x000ee80000300800 */
[----:B------:R-:W3:Y:S04]  /*3a600*/  LDL.LU R249, [R1+0xda8] ;  /* 0x000da80001f97983 */ /* 0x000ee80000300800 */
[----:B------:R-:W1:Y:S01]  /*3a610*/  LDS.128 R12, [R0] ;  /* 0x00000000000c7984 */ /* 0x000e620000000c00 */
[----:B----4-:R-:W-:Y:S01]  /*3a620*/  F2FP.F16.F32.PACK_AB R19, R240, R241 ;  /* 0x000000f1f013723e */ /* 0x010fe200000000ff */
[----:B------:R-:W-:Y:S06]  /*3a630*/  BAR.SYNC.DEFER_BLOCKING 0x0 ;  /* 0x0000000000007b1d */ /* 0x000fec0000010000 */
[----:B------:R-:W4:Y:S04]  /*3a640*/  LDL.LU R240, [R1+0xd40] ;  /* 0x000d400001f07983 */ /* 0x000f280000300800 */
[----:B------:R-:W4:Y:S04]  /*3a650*/  LDL.LU R241, [R1+0xd3c] ;  /* 0x000d3c0001f17983 */ /* 0x000f280000300800 */
[----:B------:R-:W-:Y:S01]  /*3a660*/  STSM.16.M88.4 [R252], R16 ;  /* 0x00000010fc007844 */ /* 0x000fe20000000200 */
[----:B------:R-:W-:Y:S06]  /*3a670*/  BAR.SYNC.DEFER_BLOCKING 0x0 ;  /* 0x0000000000007b1d */ /* 0x000fec0000010000 */
[----:B------:R-:W1:Y:S01]  /*3a680*/  LDS.128 R20, [R0] ;  /* 0x0000000000147984 */ /* 0x000e620000000c00 */
[----:B--2---:R-:W-:Y:S01]  /*3a690*/  F2FP.F16.F32.PACK_AB R8, R250, R251 ;  /* 0x000000fbfa08723e */ /* 0x004fe200000000ff */
[----:B------:R-:W-:Y:S06]  /*3a6a0*/  BAR.SYNC.DEFER_BLOCKING 0x0 ;  /* 0x0000000000007b1d */ /* 0x000fec0000010000 */
[----:B------:R-:W2:Y:S04]  /*3a6b0*/  LDL.LU R250, [R1+0xdb4] ;  /* 0x000db40001fa7983 */ /* 0x000ea80000300800 */
[----:B------:R-:W2:Y:S04]  /*3a6c0*/  LDL.LU R251, [R1+0xdb0] ;  /* 0x000db00001fb7983 */ /* 0x000ea80000300800 */
[----:B------:R1:W-:Y:S01]  /*3a6d0*/  STSM.16.M88.4 [R252], R244 ;  /* 0x000000f4fc007844 */ /* 0x0003e20000000200 */
[----:B------:R-:W-:Y:S01]  /*3a6e0*/  BAR.SYNC.DEFER_BLOCKING 0x0 ;  /* 0x0000000000007b1d */ /* 0x000fe20000010000 */
[----:B0-----:R-:W-:-:S05]  /*3a6f0*/  F2FP.F16.F32.PACK_AB R6, R224, R225 ;  /* 0x000000e1e006723e */ /* 0x001fca00000000ff */
[----:B------:R-:W0:Y:S01]  /*3a700*/  LDS.128 R16, [R0] ;  /* 0x0000000000107984 */ /* 0x000e220000000c00 */
[----:B-1----:R-:W-:-:S03]  /*3a710*/  F2FP.F16.F32.PACK_AB R245, R235, R232 ;  /* 0x000000e8ebf5723e */ /* 0x002fc600000000ff */
[----:B------:R-:W2:Y:S04]  /*3a720*/  LDL.LU R235, [R1+0x10] ;  /* 0x0000100001eb7983 */ /* 0x000ea80000300800 */
[----:B------:R-:W2:Y:S04]  /*3a730*/  LDL.LU R232, [R1+0x14] ;  /* 0x0000140001e87983 */ /* 0x000ea80000300800 */
[----:B------:R-:W2:Y:S04]  /*3a740*/  LDL.LU.64 R214, [R1+0x438] ;  /* 0x0004380001d67983 */ /* 0x000ea80000300a00 */
[----:B------:R-:W2:Y:S01]  /*3a750*/  LDL.LU.64 R224, [R1+0x430] ;  /* 0x0004300001e07983 */ /* 0x000ea20000300a00 */
[----:B------:R-:W-:Y:S01]  /*3a760*/  BAR.SYNC.DEFER_BLOCKING 0x0 ;  /* 0x0000000000007b1d */ /* 0x000fe20000010000 */
[----:B------:R-:W-:-:S02]  /*3a770*/  F2FP.F16.F32.PACK_AB R9, R218, R219 ;  /* 0x000000dbda09723e */ /* 0x000fc400000000ff */
[----:B------:R-:W-:Y:S02]  /*3a780*/  F2FP.F16.F32.PACK_AB R10, R220, R221 ;  /* 0x000000dddc0a723e */ /* 0x000fe400000000ff */
[----:B------:R-:W-:-:S05]  /*3a790*/  F2FP.F16.F32.PACK_AB R11, R226, R227 ;  /* 0x000000e3e20b723e */ /* 0x000fca00000000ff */
[----:B------:R-:W-:Y:S01]  /*3a7a0*/  STSM.16.M88.4 [R252], R8 ;  /* 0x00000008fc007844 */ /* 0x000fe20000000200 */
[----:B------:R-:W-:Y:S01]  /*3a7b0*/  BAR.SYNC.DEFER_BLOCKING 0x0 ;  /* 0x0000000000007b1d */ /* 0x000fe20000010000 */
[----:B------:R-:W-:Y:S02]  /*3a7c0*/  F2FP.F16.F32.PACK_AB R4, R216, R217 ;  /* 0x000000d9d804723e */ /* 0x000fe400000000ff */
[----:B------:R-:W-:-:S03]  /*3a7d0*/  F2FP.F16.F32.PACK_AB R5, R222, R223 ;  /* 0x000000dfde05723e */ /* 0x000fc600000000ff */
[----:B------:R-:W1:Y:S01]  /*3a7e0*/  LDS.128 R8, [R0] ;  /* 0x0000000000087984 */ /* 0x000e620000000c00 */
[----:B------:R-:W-:Y:S01]  /*3a7f0*/  F2FP.F16.F32.PACK_AB R7, R230, R231 ;  /* 0x000000e7e607723e */ /* 0x000fe200000000ff */
[----:B------:R-:W-:Y:S01]  /*3a800*/  BAR.SYNC.DEFER_BLOCKING 0x0 ;  /* 0x0000000000007b1d */ /* 0x000fe20000010000 */
[----:B------:R-:W-:-:S05]  /*3a810*/  F2FP.F16.F32.PACK_AB R244, R228, R229 ;  /* 0x000000e5e4f4723e */ /* 0x000fca00000000ff */
[----:B------:R-:W2:Y:S04]  /*3a820*/  LDL.LU.64 R230, [R1+0x428] ;  /* 0x0004280001e67983 */ /* 0x000ea80000300a00 */
[----:B------:R-:W2:Y:S04]  /*3a830*/  LDL.LU.64 R228, [R1+0x420] ;  /* 0x0004200001e47983 */ /* 0x000ea80000300a00 */
[----:B------:R-:W-:Y:S01]  /*3a840*/  STSM.16.M88.4 [R252], R4 ;  /* 0x00000004fc007844 */ /* 0x000fe20000000200 */
[----:B------:R-:W-:Y:S06]  /*3a850*/  BAR.SYNC.DEFER_BLOCKING 0x0 ;  /* 0x0000000000007b1d */ /* 0x000fec0000010000 */
[----:B------:R-:W1:Y:S01]  /*3a860*/  LDS.128 R4, [R0] ;  /* 0x0000000000047984 */ /* 0x000e620000000c00 */
[----:B---3--:R-:W-:-:S02]  /*3a870*/  F2FP.F16.F32.PACK_AB R246, R237, R242 ;  /* 0x000000f2edf6723e */ /* 0x008fc400000000ff */
[----:B------:R-:W-:Y:S01]  /*3a880*/  F2FP.F16.F32.PACK_AB R247, R243, R249 ;  /* 0x000000f9f3f7723e */ /* 0x000fe200000000ff */
[----:B------:R-:W-:Y:S06]  /*3a890*/  BAR.SYNC.DEFER_BLOCKING 0x0 ;  /* 0x0000000000007b1d */ /* 0x000fec0000010000 */
[----:B------:R-:W-:Y:S02]  /*3a8a0*/  STSM.16.M88.4 [R252], R244 ;  /* 0x000000f4fc007844 */ /* 0x000fe40000000200 */
[----:B------:R-:W-:Y:S01]  /*3a8b0*/  BAR.SYNC.DEFER_BLOCKING 0x0 ;  /* 0x0000000000007b1d */ /* 0x000fe20000010000 */
[----:B------:R-:W-:-:S02]  /*3a8c0*/  F2FP.F16.F32.PACK_AB R208, R233, R238 ;  /* 0x000000eee9d0723e */ /* 0x000fc400000000ff */
[----:B------:R-:W-:Y:S02]  /*3a8d0*/  F2FP.F16.F32.PACK_AB R209, R239, R236 ;  /* 0x000000ecefd1723e */ /* 0x000fe400000000ff */
[----:B----4-:R-:W-:Y:S01]  /*3a8e0*/  F2FP.F16.F32.PACK_AB R210, R240, R241 ;  /* 0x000000f1f0d2723e */ /* 0x010fe200000000ff */
[----:B------:R-:W3:Y:S04]  /*3a8f0*/  LDL.LU R233, [R1+0x18] ;  /* 0x0000180001e97983 */ /* 0x000ee80000300800 */
[----:B------:R-:W4:Y:S04]  /*3a900*/  LDL.LU R249, [R1+0x1c] ;  /* 0x00001c0001f97983 */ /* 0x000f280000300800 */
[----:B------:R-:W4:Y:S04]  /*3a910*/  LDL.LU.64 R242, [R1+0x418] ;  /* 0x0004180001f27983 */ /* 0x000f280000300a00 */
[----:B------:R-:W4:Y:S04]  /*3a920*/  LDL.LU.64 R240, [R1+0x410] ;  /* 0x0004100001f07983 */ /* 0x000f280000300a00 */
[----:B------:R-:W1:Y:S04]  /*3a930*/  LDS.128 R244, [R0] ;  /* 0x0000000000f47984 */ /* 0x000e680000000c00 */
[----:B------:R-:W4:Y:S04]  /*3a940*/  LDL.LU.64 R218, [R1+0x408] ;  /* 0x0004080001da7983 */ /* 0x000f280000300a00 */
[----:B------:R-:W4:Y:S04]  /*3a950*/  LDL.LU.64 R236, [R1+0x400] ;  /* 0x0004000001ec7983 */ /* 0x000f280000300a00 */
[----:B------:R-:W4:Y:S01]  /*3a960*/  LDL.LU.64 R220, [R1+0x3f8] ;  /* 0x0003f80001dc7983 */ /* 0x000f220000300a00 */
[----:B--2---:R-:W-:Y:S01]  /*3a970*/  F2FP.F16.F32.PACK_AB R211, R250, R251 ;  /* 0x000000fbfad3723e */ /* 0x004fe200000000ff */
[----:B------:R-:W-:Y:S06]  /*3a980*/  BAR.SYNC.DEFER_BLOCKING 0x0 ;  /* 0x0000000000007b1d */ /* 0x000fec0000010000 */
[----:B------:R-:W2:Y:S04]  /*3a990*/  LDL.LU.64 R250, [R1+0x3f0] ;  /* 0x0003f00001fa7983 */ /* 0x000ea80000300a00 */
[----:B------:R-:W2:Y:S04]  /*3a9a0*/  LDL.LU.64 R226, [R1+0x3e8] ;  /* 0x0003e80001e27983 */ /* 0x000ea80000300a00 */
[----:B------:R0:W-:Y:S01]  /*3a9b0*/  STSM.16.M88.4 [R252], R208 ;  /* 0x000000d0fc007844 */ /* 0x0001e20000000200 */
[----:B------:R-:W-:Y:S06]  /*3a9c0*/  BAR.SYNC.DEFER_BLOCKING 0x0 ;  /* 0x0000000000007b1d */ /* 0x000fec0000010000 */
[----:B0-----:R-:W2:Y:S04]  /*3a9d0*/  LDL.LU.64 R210, [R1+0xe58] ;  /* 0x000e580001d27983 */ /* 0x001ea80000300a00 */
[----:B------:R-:W2:Y:S04]  /*3a9e0*/  LDL.LU.64 R208, [R1+0xe50] ;  /* 0x000e500001d07983 */ /* 0x000ea80000300a00 */
[----:B------:R-:W2:Y:S04]  /*3a9f0*/  LDL.LU.64 R222, [R1+0x3e0] ;  /* 0x0003e00001de7983 */ /* 0x000ea80000300a00 */
[----:B------:R-:W2:Y:S04]  /*3aa00*/  LDL.LU.64 R238, [R1+0x3d8] ;  /* 0x0003d80001ee7983 */ /* 0x000ea80000300a00 */
[----:B------:R-:W2:Y:S01]  /*3aa10*/  LDL.LU.64 R216, [R1+0x3d0] ;  /* 0x0003d00001d87983 */ /* 0x000ea20000300a00 */
[----:B------:R-:W-:-:S03]  /*3aa20*/  PRMT R234, R235, 0x7632, R234 ;  /* 0x00007632ebea7816 */ /* 0x000fc600000000ea */
[----:B------:R-:W-:Y:S04]  /*3aa30*/  STG.E.U16 desc[UR60][R2.64], R235 ;  /* 0x000000eb02007986 */ /* 0x000fe8000c10153c */
[----:B------:R0:W-:Y:S04]  /*3aa40*/  STG.E.U16 desc[UR60][R214.64], R234 ;  /* 0x000000ead6007986 */ /* 0x0001e8000c10153c */
[----:B------:R1:W-:Y:S04]  /*3aa50*/  STG.E.U16 desc[UR60][R224.64], R232 ;  /* 0x000000e8e0007986 */ /* 0x0003e8000c10153c */
[----:B0-----:R-:W2:Y:S04]  /*3aa60*/  LDL.LU.64 R214, [R1+0xe48] ;  /* 0x000e480001d67983 */ /* 0x001ea80000300a00 */
[----:B------:R-:W2:Y:S04]  /*3aa70*/  LDL.LU.64 R234, [R1+0x3c8] ;  /* 0x0003c80001ea7983 */ /* 0x000ea80000300a00 */
[----:B-1----:R-:W2:Y:S01]  /*3aa80*/  LDL.LU R224, [R1+0xe40] ;  /* 0x000e400001e07983 */ /* 0x002ea20000300800 */
[----:B------:R-:W-:-:S05]  /*3aa90*/  PRMT R252, R232, 0x7632, R252 ;  /* 0x00007632e8fc7816 */ /* 0x000fca00000000fc */
[----:B------:R0:W-:Y:S04]  /*3aaa0*/  STG.E.U16 desc[UR60][R230.64], R252 ;  /* 0x000000fce6007986 */ /* 0x0001e8000c10153c */
[----:B0-----:R-:W2:Y:S04]  /*3aab0*/  LDL.LU.64 R230, [R1+0x3c0] ;  /* 0x0003c00001e67983 */ /* 0x001ea80000300a00 */
[----:B---3--:R0:W-:Y:S01]  /*3aac0*/  STG.E.U16 desc[UR60][R228.64], R233 ;  /* 0x000000e9e4007986 */ /* 0x0081e2000c10153c */
[----:B----4-:R-:W-:-:S03]  /*3aad0*/  PRMT R252, R249, 0x7632, R252 ;  /* 0x00007632f9fc7816 */ /* 0x010fc600000000fc */
[----:B0-----:R-:W3:Y:S01]  /*3aae0*/  LDL.LU.64 R228, [R1+0xe38] ;  /* 0x000e380001e47983 */ /* 0x001ee20000300a00 */
[----:B--2---:R-:W-:-:S03]  /*3aaf0*/  PRMT R224, R233, 0x7632, R224 ;  /* 0x00007632e9e07816 */ /* 0x004fc600000000e0 */
[----:B------:R-:W2:Y:S04]  /*3ab00*/  LDL.LU.64 R232, [R1+0x3b8] ;  /* 0x0003b80001e87983 */ /* 0x000ea80000300a00 */
[----:B------:R0:W-:Y:S04]  /*3ab10*/  STG.E.U16 desc[UR60][R242.64], R224 ;  /* 0x000000e0f2007986 */ /* 0x0001e8000c10153c */
[----:B------:R1:W-:Y:S04]  /*3ab20*/  STG.E.U16 desc[UR60][R240.64], R249 ;  /* 0x000000f9f0007986 */ /* 0x0003e8000c10153c */
[----:B0-----:R-:W4:Y:S04]  /*3ab30*/  LDL.LU.64 R242, [R1+0x3b0] ;  /* 0x0003b00001f27983 */ /* 0x001f280000300a00 */
[----:B------:R-:W3:Y:S04]  /*3ab40*/  LDL.LU.64 R224, [R1+0x3a8] ;  /* 0x0003a80001e07983 */ /* 0x000ee80000300a00 */
[----:B-1----:R-:W2:Y:S04]  /*3ab50*/  LDL.LU.64 R240, [R1+0xe30] ;  /* 0x000e300001f07983 */ /* 0x002ea80000300a00 */
[----:B------:R-:W4:Y:S04]  /*3ab60*/  LDL.LU R249, [R1+0xe28] ;  /* 0x000e280001f97983 */ /* 0x000f280000300800 */
[----:B------:R0:W-:Y:S04]  /*3ab70*/  STG.E.U16 desc[UR60][R218.64], R252 ;  /* 0x000000fcda007986 */ /* 0x0001e8000c10153c */
[----:B------:R1:W-:Y:S01]  /*3ab80*/  STG.E.U16 desc[UR60][R236.64], R248 ;  /* 0x000000f8ec007986 */ /* 0x0003e2000c10153c */
[----:B0-----:R-:W-:-:S03]  /*3ab90*/  PRMT R252, R248, 0x7632, R252 ;  /* 0x00007632f8fc7816 */ /* 0x001fc600000000fc */
[----:B------:R-:W3:Y:S04]  /*3aba0*/  LDL.LU.64 R218, [R1+0x398] ;  /* 0x0003980001da7983 */ /* 0x000ee80000300a00 */
[----:B-1----:R-:W3:Y:S04]  /*3abb0*/  LDL.LU.64 R236, [R1+0x390] ;  /* 0x0003900001ec7983 */ /* 0x002ee80000300a00 */
[----:B------:R0:W-:Y:S04]  /*3abc0*/  STG.E.U16 desc[UR60][R220.64], R252 ;  /* 0x000000fcdc007986 */ /* 0x0001e8000c10153c */
[----:B0-----:R-:W3:Y:S04]  /*3abd0*/  LDL.LU.64 R220, [R1+0x388] ;  /* 0x0003880001dc7983 */ /* 0x001ee80000300a00 */
[----:B----4-:R0:W-:Y:S04]  /*3abe0*/  STG.E.U16 desc[UR60][R250.64], R249 ;  /* 0x000000f9fa007986 */ /* 0x0101e8000c10153c */
[----:B0-----:R-:W4:Y:S01]  /*3abf0*/  LDL.LU.64 R250, [R1+0xe20] ;  /* 0x000e200001fa7983 */ /* 0x001f220000300a00 */
[----:B------:R-:W-:-:S05]  /*3ac00*/  PRMT R248, R249, 0x7632, R248 ;  /* 0x00007632f9f87816 */ /* 0x000fca00000000f8 */
[----:B------:R0:W-:Y:S04]  /*3ac10*/  STG.E.U16 desc[UR60][R226.64], R248 ;  /* 0x000000f8e2007986 */ /* 0x0001e8000c10153c */
[----:B0-----:R-:W3:Y:S01]  /*3ac20*/  LDL.LU.64 R226, [R1+0x380] ;  /* 0x0003800001e27983 */ /* 0x001ee20000300a00 */
[----:B----4-:R-:W-:Y:S02]  /*3ac30*/  PRMT R249, R250, 0x7632, R249 ;  /* 0x00007632faf97816 */ /* 0x010fe400000000f9 */
[----:B------:R-:W-:Y:S01]  /*3ac40*/  PRMT R248, R251, 0x7632, R248 ;  /* 0x00007632fbf87816 */ /* 0x000fe200000000f8 */
[----:B------:R-:W-:Y:S04]  /*3ac50*/  STG.E.U16 desc[UR60][R222.64], R250 ;  /* 0x000000fade007986 */ /* 0x000fe8000c10153c */
[----:B------:R0:W-:Y:S04]  /*3ac60*/  STG.E.U16 desc[UR60][R238.64], R249 ;  /* 0x000000f9ee007986 */ /* 0x0001e8000c10153c */
[----:B------:R-:W-:Y:S04]  /*3ac70*/  STG.E.U16 desc[UR60][R216.64], R251 ;  /* 0x000000fbd8007986 */ /* 0x000fe8000c10153c */
[----:B------:R2:W-:Y:S04]  /*3ac80*/  STG.E.U16 desc[UR60][R234.64], R248 ;  /* 0x000000f8ea007986 */ /* 0x0005e8000c10153c */
[----:B0-----:R-:W4:Y:S04]  /*3ac90*/  LDL.LU.64 R238, [R1+0x370] ;  /* 0x0003700001ee7983 */ /* 0x001f280000300a00 */
[----:B------:R-:W4:Y:S01]  /*3aca0*/  LDL.LU.64 R222, [R1+0x368] ;  /* 0x0003680001de7983 */ /* 0x000f220000300a00 */
[----:B--2---:R-:W-:-:S03]  /*3acb0*/  PRMT R248, R240, 0x7632, R248 ;  /* 0x00007632f0f87816 */ /* 0x004fc600000000f8 */
[----:B------:R-:W2:Y:S04]  /*3acc0*/  LDL.LU.64 R250, [R1+0x378] ;  /* 0x0003780001fa7983 */ /* 0x000ea80000300a00 */
[----:B------:R-:W4:Y:S04]  /*3acd0*/  LDL.LU.64 R234, [R1+0x360] ;  /* 0x0003600001ea7983 */ /* 0x000f280000300a00 */
[----:B------:R-:W4:Y:S04]  /*3ace0*/  LDL.LU.64 R216, [R1+0x358] ;  /* 0x0003580001d87983 */ /* 0x000f280000300a00 */
[----:B------:R0:W-:Y:S04]  /*3acf0*/  STG.E.U16 desc[UR60][R230.64], R240 ;  /* 0x000000f0e6007986 */ /* 0x0001e8000c10153c */
[----:B------:R1:W-:Y:S04]  /*3ad00*/  STG.E.U16 desc[UR60][R232.64], R248 ;  /* 0x000000f8e8007986 */ /* 0x0003e8000c10153c */
[----:B------:R3:W-:Y:S04]  /*3ad10*/  STG.E.U16 desc[UR60][R242.64], R241 ;  /* 0x000000f1f2007986 */ /* 0x0007e8000c10153c */
[----:B0-----:R-:W4:Y:S04]  /*3ad20*/  LDL.LU.64 R230, [R1+0x348] ;  /* 0x0003480001e67983 */ /* 0x001f280000300a00 */
[----:B-1----:R-:W4:Y:S04]  /*3ad30*/  LDL.LU.64 R232, [R1+0xe18] ;  /* 0x000e180001e87983 */ /* 0x002f280000300a00 */
[----:B------:R-:W2:Y:S04]  /*3ad40*/  LDL.LU.64 R248, [R1+0x3a0] ;  /* 0x0003a00001f87983 */ /* 0x000ea80000300a00 */
[----:B---3--:R-:W3:Y:S01]  /*3ad50*/  LDL.LU.64 R242, [R1+0xe10] ;  /* 0x000e100001f27983 */ /* 0x008ee20000300a00 */
[----:B------:R-:W-:-:S05]  /*3ad60*/  PRMT R240, R241, 0x7632, R240 ;  /* 0x00007632f1f07816 */ /* 0x000fca00000000f0 */
[----:B------:R0:W-:Y:S04]  /*3ad70*/  STG.E.U16 desc[UR60][R224.64], R240 ;  /* 0x000000f0e0007986 */ /* 0x0001e8000c10153c */
[----:B0-----:R-:W4:Y:S01]  /*3ad80*/  LDL.LU.64 R224, [R1+0x338] ;  /* 0x0003380001e07983 */ /* 0x001f220000300a00 */
[----:B---3--:R-:W-:-:S03]  /*3ad90*/  PRMT R241, R242, 0x7632, R241 ;  /* 0x00007632f2f17816 */ /* 0x008fc600000000f1 */
[----:B--2---:R0:W-:Y:S04]  /*3ada0*/  STG.E.U16 desc[UR60][R248.64], R242 ;  /* 0x000000f2f8007986 */ /* 0x0041e8000c10153c */
[----:B------:R1:W-:Y:S04]  /*3adb0*/  STG.E.U16 desc[UR60][R218.64], R241 ;  /* 0x000000f1da007986 */ /* 0x0003e8000c10153c */
[----:B------:R2:W-:Y:S04]  /*3adc0*/  STG.E.U16 desc[UR60][R236.64], R243 ;  /* 0x000000f3ec007986 */ /* 0x0005e8000c10153c */
[----:B0-----:R-:W3:Y:S04]  /*3add0*/  LDL.LU.64 R248, [R1+0x330] ;  /* 0x0003300001f87983 */ /* 0x001ee80000300a00 */
[----:B-1----:R-:W3:Y:S04]  /*3ade0*/  LDL.LU.64 R218, [R1+0x328] ;  /* 0x0003280001da7983 */ /* 0x002ee80000300a00 */
[----:B--2---:R-:W2:Y:S01]  /*3adf0*/  LDL.LU.64 R236, [R1+0xe08] ;  /* 0x000e080001ec7983 */ /* 0x004ea20000300a00 */
[----:B------:R-:W-:-:S03]  /*3ae00*/  PRMT R240, R243, 0x7632, R240 ;  /* 0x00007632f3f07816 */ /* 0x000fc600000000f0 */
[----:B------:R-:W3:Y:S04]  /*3ae10*/  LDL.LU.64 R242, [R1+0x340] ;  /* 0x0003400001f27983 */ /* 0x000ee80000300a00 */
[----:B------:R0:W-:Y:S04]  /*3ae20*/  STG.E.U16 desc[UR60][R220.64], R240 ;  /* 0x000000f0dc007986 */ /* 0x0001e8000c10153c */
[----:B0-----:R-:W3:Y:S01]  /*3ae30*/  LDL.LU.64 R220, [R1+0x320] ;  /* 0x0003200001dc7983 */ /* 0x001ee20000300a00 */
[----:B--2---:R-:W-:-:S03]  /*3ae40*/  PRMT R240, R236, 0x7632, R240 ;  /* 0x00007632ecf07816 */ /* 0x004fc600000000f0 */
[----:B------:R0:W-:Y:S04]  /*3ae50*/  STG.E.U16 desc[UR60][R226.64], R236 ;  /* 0x000000ece2007986 */ /* 0x0001e8000c10153c */
[----:B------:R1:W-:Y:S04]  /*3ae60*/  STG.E.U16 desc[UR60][R250.64], R240 ;  /* 0x000000f0fa007986 */ /* 0x0003e8000c10153c */
[----:B----4-:R2:W-:Y:S04]  /*3ae70*/  STG.E.U16 desc[UR60][R238.64], R237 ;  /* 0x000000edee007986 */ /* 0x0105e8000c10153c */
[----:B0-----:R-:W4:Y:S04]  /*3ae80*/  LDL.LU.64 R226, [R1+0x318] ;  /* 0x0003180001e27983 */ /* 0x001f280000300a00 */
[----:B-1----:R-:W3:Y:S04]  /*3ae90*/  LDL.LU.64 R240, [R1+0x350] ;  /* 0x0003500001f07983 */ /* 0x002ee80000300a00 */
[----:B------:R-:W4:Y:S04]  /*3aea0*/  LDL.LU.64 R250, [R1+0x310] ;  /* 0x0003100001fa7983 */ /* 0x000f280000300a00 */
[----:B--2---:R-:W2:Y:S01]  /*3aeb0*/  LDL.LU.64 R238, [R1+0xe00] ;  /* 0x000e000001ee7983 */ /* 0x004ea20000300a00 */
[----:B------:R-:W-:-:S05]  /*3aec0*/  PRMT R236, R237, 0x7632, R236 ;  /* 0x00007632edec7816 */ /* 0x000fca00000000ec */
[----:B------:R0:W-:Y:S04]  /*3aed0*/  STG.E.U16 desc[UR60][R222.64], R236 ;  /* 0x000000ecde007986 */ /* 0x0001e8000c10153c */
[----:B0-----:R-:W4:Y:S04]  /*3aee0*/  LDL.LU.64 R222, [R1+0x300] ;  /* 0x0003000001de7983 */ /* 0x001f280000300a00 */
[----:B--2---:R0:W-:Y:S04]  /*3aef0*/  STG.E.U16 desc[UR60][R234.64], R238 ;  /* 0x000000eeea007986 */ /* 0x0041e8000c10153c */
[----:B0-----:R-:W2:Y:S01]  /*3af00*/  LDL.LU.64 R234, [R1+0xdf8] ;  /* 0x000df80001ea7983 */ /* 0x001ea20000300a00 */
[----:B------:R-:W-:-:S02]  /*3af10*/  PRMT R237, R238, 0x7632, R237 ;  /* 0x00007632eeed7816 */ /* 0x000fc400000000ed */
[----:B------:R-:W-:-:S03]  /*3af20*/  PRMT R236, R239, 0x7632, R236 ;  /* 0x00007632efec7816 */ /* 0x000fc600000000ec */
[----:B------:R0:W-:Y:S04]  /*3af30*/  STG.E.U16 desc[UR60][R216.64], R237 ;  /* 0x000000edd8007986 */ /* 0x0001e8000c10153c */
[----:B---3--:R-:W-:Y:S04]  /*3af40*/  STG.E.U16 desc[UR60][R240.64], R239 ;  /* 0x000000eff0007986 */ /* 0x008fe8000c10153c */
[----:B------:R1:W-:Y:S04]  /*3af50*/  STG.E.U16 desc[UR60][R230.64], R236 ;  /* 0x000000ece6007986 */ /* 0x0003e8000c10153c */
[----:B0-----:R-:W3:Y:S04]  /*3af60*/  LDL.LU.64 R216, [R1+0x2f8] ;  /* 0x0002f80001d87983 */ /* 0x001ee80000300a00 */
[----:B------:R0:W-:Y:S01]  /*3af70*/  STG.E.U16 desc[UR60][R242.64], R232 ;  /* 0x000000e8f2007986 */ /* 0x0001e2000c10153c */
[----:B-1----:R-:W-:-:S03]  /*3af80*/  PRMT R236, R232, 0x7632, R236 ;  /* 0x00007632e8ec7816 */ /* 0x002fc600000000ec */
[----:B------:R-:W3:Y:S04]  /*3af90*/  LDL.LU.64 R230, [R1+0x2e8] ;  /* 0x0002e80001e67983 */ /* 0x000ee80000300a00 */
[----:B------:R-:W3:Y:S01]  /*3afa0*/  LDL.LU.64 R238, [R1+0x2e0] ;  /* 0x0002e00001ee7983 */ /* 0x000ee20000300a00 */
[----:B0-----:R-:W-:-:S03]  /*3afb0*/  PRMT R232, R233, 0x7632, R232 ;  /* 0x00007632e9e87816 */ /* 0x001fc600000000e8 */
[----:B------:R-:W3:Y:S04]  /*3afc0*/  LDL.LU.64 R240, [R1+0x2d8] ;  /* 0x0002d80001f07983 */ /* 0x000ee80000300a00 */
[----:B------:R0:W-:Y:S04]  /*3afd0*/  STG.E.U16 desc[UR60][R224.64], R236 ;  /* 0x000000ece0007986 */ /* 0x0001e8000c10153c */
[----:B------:R-:W-:Y:S04]  /*3afe0*/  STG.E.U16 desc[UR60][R248.64], R233 ;  /* 0x000000e9f8007986 */ /* 0x000fe8000c10153c */
[----:B------:R1:W-:Y:S04]  /*3aff0*/  STG.E.U16 desc[UR60][R218.64], R232 ;  /* 0x000000e8da007986 */ /* 0x0003e8000c10153c */
[----:B0-----:R-:W3:Y:S04]  /*3b000*/  LDL.LU.64 R236, [R1+0x308] ;  /* 0x0003080001ec7983 */ /* 0x001ee80000300a00 */
[----:B------:R-:W3:Y:S04]  /*3b010*/  LDL.LU.64 R224, [R1+0x2d0] ;  /* 0x0002d00001e07983 */ /* 0x000ee80000300a00 */
[----:B------:R-:W3:Y:S04]  /*3b020*/  LDL.LU.64 R242, [R1+0x2c8] ;  /* 0x0002c80001f27983 */ /* 0x000ee80000300a00 */
[----:B-1----:R-:W3:Y:S01]  /*3b030*/  LDL.LU.64 R218, [R1+0x2c0] ;  /* 0x0002c00001da7983 */ /* 0x002ee20000300a00 */
[----:B--2---:R-:W-:-:S03]  /*3b040*/  PRMT R233, R234, 0x7632, R233 ;  /* 0x00007632eae97816 */ /* 0x004fc600000000e9 */
[----:B------:R0:W-:Y:S01]  /*3b050*/  STG.E.U16 desc[UR60][R220.64], R234 ;  /* 0x000000eadc007986 */ /* 0x0001e2000c10153c */
[----:B------:R-:W-:-:S03]  /*3b060*/  PRMT R232, R235, 0x7632, R232 ;  /* 0x00007632ebe87816 */ /* 0x000fc600000000e8 */
[----:B----4-:R1:W-:Y:S04]  /*3b070*/  STG.E.U16 desc[UR60][R226.64], R233 ;  /* 0x000000e9e2007986 */ /* 0x0103e8000c10153c */
[----:B------:R2:W-:Y:S04]  /*3b080*/  STG.E.U16 desc[UR60][R250.64], R235 ;  /* 0x000000ebfa007986 */ /* 0x0005e8000c10153c */
[----:B0-----:R-:W4:Y:S04]  /*3b090*/  LDL.LU.64 R220, [R1+0x2b8] ;  /* 0x0002b80001dc7983 */ /* 0x001f280000300a00 */
[----:B------:R-:W4:Y:S04]  /*3b0a0*/  LDL.LU.64 R248, [R1+0x2b0] ;  /* 0x0002b00001f87983 */ /* 0x000f280000300a00 */
[----:B-1----:R-:W4:Y:S04]  /*3b0b0*/  LDL.LU.64 R226, [R1+0x2a8] ;  /* 0x0002a80001e27983 */ /* 0x002f280000300a00 */
[----:B--2---:R-:W2:Y:S04]  /*3b0c0*/  LDL.LU.64 R234, [R1+0x2f0] ;  /* 0x0002f00001ea7983 */ /* 0x004ea80000300a00 */
[----:B------:R-:W4:Y:S04]  /*3b0d0*/  LDL.LU.64 R250, [R1+0x2a0] ;  /* 0x0002a00001fa7983 */ /* 0x000f280000300a00 */
[----:B---3--:R0:W-:Y:S04]  /*3b0e0*/  STG.E.U16 desc[UR60][R236.64], R232 ;  /* 0x000000e8ec007986 */ /* 0x0081e8000c10153c */
[----:B------:R1:W-:Y:S01]  /*3b0f0*/  STG.E.U16 desc[UR60][R222.64], R228 ;  /* 0x000000e4de007986 */ /* 0x0003e2000c10153c */
[----:B0-----:R-:W-:-:S02]  /*3b100*/  PRMT R232, R228, 0x7632, R232 ;  /* 0x00007632e4e87816 */ /* 0x001fc400000000e8 */
[----:B-1----:R-:W-:Y:S01]  /*3b110*/  PRMT R228, R229, 0x7632, R228 ;  /* 0x00007632e5e47816 */ /* 0x002fe200000000e4 */
[----:B------:R-:W3:Y:S04]  /*3b120*/  LDL.LU.64 R222, [R1+0x290] ;  /* 0x0002900001de7983 */ /* 0x000ee80000300a00 */
[----:B------:R-:W3:Y:S04]  /*3b130*/  LDL.LU.64 R236, [R1+0x288] ;  /* 0x0002880001ec7983 */ /* 0x000ee80000300a00 */
[----:B------:R0:W-:Y:S04]  /*3b140*/  STG.E.U16 desc[UR60][R216.64], R232 ;  /* 0x000000e8d8007986 */ /* 0x0001e8000c10153c */
[----:B0-----:R-:W3:Y:S04]  /*3b150*/  LDL.LU.64 R216, [R1+0xdf0] ;  /* 0x000df00001d87983 */ /* 0x001ee80000300a00 */
[----:B------:R-:W3:Y:S04]  /*3b160*/  LDL.LU.64 R232, [R1+0x298] ;  /* 0x0002980001e87983 */ /* 0x000ee80000300a00 */
[----:B--2---:R0:W-:Y:S04]  /*3b170*/  STG.E.U16 desc[UR60][R234.64], R229 ;  /* 0x000000e5ea007986 */ /* 0x0041e8000c10153c */
[----:B------:R1:W-:Y:S04]  /*3b180*/  STG.E.U16 desc[UR60][R230.64], R228 ;  /* 0x000000e4e6007986 */ /* 0x0003e8000c10153c */
[----:B0-----:R-:W2:Y:S04]  /*3b190*/  LDL.LU.64 R234, [R1+0x280] ;  /* 0x0002800001ea7983 */ /* 0x001ea80000300a00 */
[----:B-1----:R-:W4:Y:S02]  /*3b1a0*/  LDL.LU.64 R230, [R1+0xde8] ;  /* 0x000de80001e67983 */ /* 0x002f240000300a00 */
[----:B----4-:R-:W-:-:S02]  /*3b1b0*/  PRMT R229, R230, 0x7632, R229 ;  /* 0x00007632e6e57816 */ /* 0x010fc400000000e5 */
[----:B------:R0:W-:Y:S04]  /*3b1c0*/  STG.E.U16 desc[UR60][R238.64], R230 ;  /* 0x000000e6ee007986 */ /* 0x0001e8000c10153c */
[----:B------:R1:W-:Y:S04]  /*3b1d0*/  STG.E.U16 desc[UR60][R240.64], R229 ;  /* 0x000000e5f0007986 */ /* 0x0003e8000c10153c */
[----:B------:R4:W-:Y:S04]  /*3b1e0*/  STG.E.U16 desc[UR60][R224.64], R231 ;  /* 0x000000e7e0007986 */ /* 0x0009e8000c10153c */
[----:B0-----:R-:W2:Y:S04]  /*3b1f0*/  LDL.LU.64 R238, [R1+0x270] ;  /* 0x0002700001ee7983 */ /* 0x001ea80000300a00 */
[----:B-1----:R-:W2:Y:S04]  /*3b200*/  LDL.LU.64 R240, [R1+0x268] ;  /* 0x0002680001f07983 */ /* 0x002ea80000300a00 */
[----:B----4-:R-:W4:Y:S01]  /*3b210*/  LDL.LU.64 R224, [R1+0xde0] ;  /* 0x000de00001e07983 */ /* 0x010f220000300a00 */
[----:B------:R-:W-:-:S03]  /*3b220*/  PRMT R228, R231, 0x7632, R228 ;  /* 0x00007632e7e47816 */ /* 0x000fc600000000e4 */
[----:B------:R-:W2:Y:S04]  /*3b230*/  LDL.LU.64 R230, [R1+0x278] ;  /* 0x0002780001e67983 */ /* 0x000ea80000300a00 */
[----:B------:R0:W-:Y:S04]  /*3b240*/  STG.E.U16 desc[UR60][R242.64], R228 ;  /* 0x000000e4f2007986 */ /* 0x0001e8000c10153c */
[----:B0-----:R-:W2:Y:S01]  /*3b250*/  LDL.LU.64 R242, [R1+0x250] ;  /* 0x0002500001f27983 */ /* 0x001ea20000300a00 */
[----:B----4-:R-:W-:-:S03]  /*3b260*/  PRMT R228, R224, 0x7632, R228 ;  /* 0x00007632e0e47816 */ /* 0x010fc600000000e4 */
[----:B------:R0:W-:Y:S04]  /*3b270*/  STG.E.U16 desc[UR60][R218.64], R224 ;  /* 0x000000e0da007986 */ /* 0x0001e8000c10153c */
[----:B------:R1:W-:Y:S04]  /*3b280*/  STG.E.U16 desc[UR60][R220.64], R228 ;  /* 0x000000e4dc007986 */ /* 0x0003e8000c10153c */
[----:B------:R4:W-:Y:S01]  /*3b290*/  STG.E.U16 desc[UR60][R248.64], R225 ;  /* 0x000000e1f8007986 */ /* 0x0009e2000c10153c */
[----:B0-----:R-:W-:-:S03]  /*3b2a0*/  PRMT R224, R225, 0x7632, R224 ;  /* 0x00007632e1e07816 */ /* 0x001fc600000000e0 */
[----:B------:R-:W2:Y:S04]  /*3b2b0*/  LDL.LU.64 R218, [R1+0xdd8] ;  /* 0x000dd80001da7983 */ /* 0x000ea80000300a00 */
[----:B-1----:R-:W2:Y:S04]  /*3b2c0*/  LDL.LU.64 R220, [R1+0xdd0] ;  /* 0x000dd00001dc7983 */ /* 0x002ea80000300a00 */
[----:B------:R-:W2:Y:S04]  /*3b2d0*/  LDL.LU.64 R228, [R1+0x258] ;  /* 0x0002580001e47983 */ /* 0x000ea80000300a00 */
[----:B----4-:R-:W4:Y:S04]  /*3b2e0*/  LDL.LU.64 R248, [R1+0x248] ;  /* 0x0002480001f87983 */ /* 0x010f280000300a00 */
[----:B------:R0:W-:Y:S04]  /*3b2f0*/  STG.E.U16 desc[UR60][R226.64], R224 ;  /* 0x000000e0e2007986 */ /* 0x0001e8000c10153c */
[----:B0-----:R-:W3:Y:S02]  /*3b300*/  LDL.LU.64 R226, [R1+0xdc8] ;  /* 0x000dc80001e27983 */ /* 0x001ee40000300a00 */
[----:B---3--:R-:W-:-:S02]  /*3b310*/  PRMT R225, R226, 0x7632, R225 ;  /* 0x00007632e2e17816 */ /* 0x008fc400000000e1 */
[----:B------:R-:W-:Y:S01]  /*3b320*/  PRMT R224, R227, 0x7632, R224 ;  /* 0x00007632e3e07816 */ /* 0x000fe200000000e0 */
[----:B------:R0:W-:Y:S04]  /*3b330*/  STG.E.U16 desc[UR60][R250.64], R226 ;  /* 0x000000e2fa007986 */ /* 0x0001e8000c10153c */
[----:B------:R1:W-:Y:S04]  /*3b340*/  STG.E.U16 desc[UR60][R232.64], R225 ;  /* 0x000000e1e8007986 */ /* 0x0003e8000c10153c */
[----:B------:R-:W-:Y:S04]  /*3b350*/  STG.E.U16 desc[UR60][R222.64], R227 ;  /* 0x000000e3de007986 */ /* 0x000fe8000c10153c */
[----:B------:R2:W-:Y:S04]  /*3b360*/  STG.E.U16 desc[UR60][R236.64], R224 ;  /* 0x000000e0ec007986 */ /* 0x0005e8000c10153c */
[----:B0-----:R-:W3:Y:S04]  /*3b370*/  LDL.LU.64 R250, [R1+0x230] ;  /* 0x0002300001fa7983 */ /* 0x001ee80000300a00 */
[----:B-1----:R-:W3:Y:S01]  /*3b380*/  LDL.LU.64 R232, [R1+0x228] ;  /* 0x0002280001e87983 */ /* 0x002ee20000300a00 */
[----:B--2---:R-:W-:-:S03]  /*3b390*/  PRMT R224, R220, 0x7632, R224 ;  /* 0x00007632dce07816 */ /* 0x004fc600000000e0 */
[----:B------:R-:W2:Y:S04]  /*3b3a0*/  LDL.LU.64 R222, [R1+0xdc0] ;  /* 0x000dc00001de7983 */ /* 0x000ea80000300a00 */
[----:B------:R-:W3:Y:S04]  /*3b3b0*/  LDL.LU.64 R226, [R1+0x238] ;  /* 0x0002380001e27983 */ /* 0x000ee80000300a00 */
[----:B------:R-:W3:Y:S04]  /*3b3c0*/  LDL.LU.64 R236, [R1+0x220] ;  /* 0x0002200001ec7983 */ /* 0x000ee80000300a00 */
[----:B------:R0:W-:Y:S04]  /*3b3d0*/  STG.E.U16 desc[UR60][R234.64], R220 ;  /* 0x000000dcea007986 */ /* 0x0001e8000c10153c */
[----:B------:R1:W-:Y:S04]  /*3b3e0*/  STG.E.U16 desc[UR60][R230.64], R224 ;  /* 0x000000e0e6007986 */ /* 0x0003e8000c10153c */
[----:B0-----:R-:W3:Y:S04]  /*3b3f0*/  LDL.LU.64 R234, [R1+0x218] ;  /* 0x0002180001ea7983 */ /* 0x001ee80000300a00 */
[----:B-1----:R-:W4:Y:S01]  /*3b400*/  LDL.LU.64 R224, [R1+0x260] ;  /* 0x0002600001e07983 */ /* 0x002f220000300a00 */
[----:B------:R-:W-:-:S03]  /*3b410*/  PRMT R220, R221, 0x7632, R220 ;  /* 0x00007632dddc7816 */ /* 0x000fc600000000dc */
[----:B------:R0:W-:Y:S04]  /*3b420*/  STG.E.U16 desc[UR60][R238.64], R221 ;  /* 0x000000ddee007986 */ /* 0x0001e8000c10153c */
[----:B------:R1:W-:Y:S04]  /*3b430*/  STG.E.U16 desc[UR60][R240.64], R220 ;  /* 0x000000dcf0007986 */ /* 0x0003e8000c10153c */
[----:B------:R-:W3:Y:S04]  /*3b440*/  LDL.LU.64 R230, [R1+0x210] ;  /* 0x0002100001e67983 */ /* 0x000ee80000300a00 */
[----:B0-----:R-:W3:Y:S04]  /*3b450*/  LDL.LU.64 R238, [R1+0x208] ;  /* 0x0002080001ee7983 */ /* 0x001ee80000300a00 */
[----:B-1----:R-:W3:Y:S01]  /*3b460*/  LDL.LU.64 R240, [R1+0x200] ;  /* 0x0002000001f07983 */ /* 0x002ee20000300a00 */
[----:B--2---:R-:W-:-:S02]  /*3b470*/  PRMT R221, R222, 0x7632, R221 ;  /* 0x00007632dedd7816 */ /* 0x004fc400000000dd */
[----:B------:R-:W-:Y:S01]  /*3b480*/  PRMT R220, R223, 0x7632, R220 ;  /* 0x00007632dfdc7816 */ /* 0x000fe200000000dc */
[----:B----4-:R-:W-:Y:S04]  /*3b490*/  STG.E.U16 desc[UR60][R224.64], R222 ;  /* 0x000000dee0007986 */ /* 0x010fe8000c10153c */
[----:B------:R-:W-:Y:S04]  /*3b4a0*/  STG.E.U16 desc[UR60][R228.64], R221 ;  /* 0x000000dde4007986 */ /* 0x000fe8000c10153c */
[----:B------:R0:W-:Y:S04]  /*3b4b0*/  STG.E.U16 desc[UR60][R242.64], R223 ;  /* 0x000000dff2007986 */ /* 0x0001e8000c10153c */
[----:B0-----:R-:W2:Y:S04]  /*3b4c0*/  LDL.LU.64 R222, [R1+0x240] ;  /* 0x0002400001de7983 */ /* 0x001ea80000300a00 */
[----:B------:R-:W4:Y:S04]  /*3b4d0*/  LDL.LU.64 R224, [R1+0x1f8] ;  /* 0x0001f80001e07983 */ /* 0x000f280000300a00 */
[----:B------:R-:W4:Y:S04]  /*3b4e0*/  LDL.LU.64 R228, [R1+0x1f0] ;  /* 0x0001f00001e47983 */ /* 0x000f280000300a00 */
[----:B------:R-:W4:Y:S04]  /*3b4f0*/  LDL.LU.64 R242, [R1+0x1e8] ;  /* 0x0001e80001f27983 */ /* 0x000f280000300a00 */
[----:B------:R0:W-:Y:S04]  /*3b500*/  STG.E.U16 desc[UR60][R248.64], R220 ;  /* 0x000000dcf8007986 */ /* 0x0001e8000c10153c */
[----:B0-----:R-:W4:Y:S01]  /*3b510*/  LDL.LU.64 R248, [R1+0x1e0] ;  /* 0x0001e00001f87983 */ /* 0x001f220000300a00 */
[----:B------:R-:W-:-:S03]  /*3b520*/  PRMT R220, R216, 0x7632, R220 ;  /* 0x00007632d8dc7816 */ /* 0x000fc600000000dc */
[----:B--2---:R0:W-:Y:S04]  /*3b530*/  STG.E.U16 desc[UR60][R222.64], R216 ;  /* 0x000000d8de007986 */ /* 0x0041e8000c10153c */
[----:B---3--:R1:W-:Y:S04]  /*3b540*/  STG.E.U16 desc[UR60][R226.64], R220 ;  /* 0x000000dce2007986 */ /* 0x0083e8000c10153c */
[----:B------:R2:W-:Y:S01]  /*3b550*/  STG.E.U16 desc[UR60][R250.64], R217 ;  /* 0x000000d9fa007986 */ /* 0x0005e2000c10153c */
[----:B0-----:R-:W-:-:S03]  /*3b560*/  PRMT R216, R217, 0x7632, R216 ;  /* 0x00007632d9d87816 */ /* 0x001fc600000000d8 */
[----:B-1----:R-:W3:Y:S01]  /*3b570*/  LDL.LU.64 R220, [R1+0x1d0] ;  /* 0x0001d00001dc7983 */ /* 0x002ee20000300a00 */
[----:B--2---:R-:W-:-:S03]  /*3b580*/  PRMT R217, R218, 0x7632, R217 ;  /* 0x00007632dad97816 */ /* 0x004fc600000000d9 */
[----:B------:R-:W2:Y:S04]  /*3b590*/  LDL.LU.64 R250, [R1+0x1c8] ;  /* 0x0001c80001fa7983 */ /* 0x000ea80000300a00 */
[----:B------:R0:W-:Y:S04]  /*3b5a0*/  STG.E.U16 desc[UR60][R232.64], R216 ;  /* 0x000000d8e8007986 */ /* 0x0001e8000c10153c */
[----:B------:R1:W-:Y:S04]  /*3b5b0*/  STG.E.U16 desc[UR60][R236.64], R218 ;  /* 0x000000daec007986 */ /* 0x0003e8000c10153c */
[----:B------:R4:W-:Y:S04]  /*3b5c0*/  STG.E.U16 desc[UR60][R234.64], R217 ;  /* 0x000000d9ea007986 */ /* 0x0009e8000c10153c */
[----:B0-----:R-:W2:Y:S01]  /*3b5d0*/  LDL.LU.64 R232, [R1+0x1c0] ;  /* 0x0001c00001e87983 */ /* 0x001ea20000300a00 */
[----:B------:R-:W-:-:S03]  /*3b5e0*/  PRMT R216, R219, 0x7632, R216 ;  /* 0x00007632dbd87816 */ /* 0x000fc600000000d8 */
[----:B------:R-:W2:Y:S04]  /*3b5f0*/  LDL.LU.64 R226, [R1+0x1b8] ;  /* 0x0001b80001e27983 */ /* 0x000ea80000300a00 */
[----:B-1----:R-:W2:Y:S04]  /*3b600*/  LDL.LU.64 R236, [R1+0x1b0] ;  /* 0x0001b00001ec7983 */ /* 0x002ea80000300a00 */
[----:B----4-:R-:W4:Y:S04]  /*3b610*/  LDL.LU.64 R234, [R1+0x1a8] ;  /* 0x0001a80001ea7983 */ /* 0x010f280000300a00 */
[----:B------:R0:W-:Y:S04]  /*3b620*/  STG.E.U16 desc[UR60][R230.64], R219 ;  /* 0x000000dbe6007986 */ /* 0x0001e8000c10153c */
[----:B0-----:R-:W3:Y:S04]  /*3b630*/  LDL.LU.64 R218, [R1+0x1d8] ;  /* 0x0001d80001da7983 */ /* 0x001ee80000300a00 */
[----:B------:R-:W4:Y:S04]  /*3b640*/  LDL.LU.64 R222, [R1+0x1a0] ;  /* 0x0001a00001de7983 */ /* 0x000f280000300a00 */
[----:B------:R0:W-:Y:S04]  /*3b650*/  STG.E.U16 desc[UR60][R238.64], R216 ;  /* 0x000000d8ee007986 */ /* 0x0001e8000c10153c */
[----:B------:R-:W4:Y:S04]  /*3b660*/  LDL.LU.64 R230, [R1+0x198] ;  /* 0x0001980001e67983 */ /* 0x000f280000300a00 */
[----:B0-----:R-:W4:Y:S01]  /*3b670*/  LDL.LU.64 R238, [R1+0x190] ;  /* 0x0001900001ee7983 */ /* 0x001f220000300a00 */
[----:B------:R-:W-:-:S03]  /*3b680*/  PRMT R216, R212, 0x7632, R216 ;  /* 0x00007632d4d87816 */ /* 0x000fc600000000d8 */
[----:B------:R0:W-:Y:S04]  /*3b690*/  STG.E.U16 desc[UR60][R240.64], R212 ;  /* 0x000000d4f0007986 */ /* 0x0001e8000c10153c */
[----:B------:R-:W-:Y:S04]  /*3b6a0*/  STG.E.U16 desc[UR60][R224.64], R216 ;  /* 0x000000d8e0007986 */ /* 0x000fe8000c10153c */
[----:B------:R-:W-:Y:S01]  /*3b6b0*/  STG.E.U16 desc[UR60][R228.64], R213 ;  /* 0x000000d5e4007986 */ /* 0x000fe2000c10153c */
[----:B0-----:R-:W-:-:S03]  /*3b6c0*/  PRMT R212, R213, 0x7632, R212 ;  /* 0x00007632d5d47816 */ /* 0x001fc600000000d4 */
[----:B------:R-:W4:Y:S04]  /*3b6d0*/  LDL.LU.64 R240, [R1+0x188] ;  /* 0x0001880001f07983 */ /* 0x000f280000300a00 */
[----:B------:R0:W-:Y:S04]  /*3b6e0*/  STG.E.U16 desc[UR60][R242.64], R212 ;  /* 0x000000d4f2007986 */ /* 0x0001e8000c10153c */
[----:B------:R1:W-:Y:S04]  /*3b6f0*/  STG.E.U16 desc[UR60][R248.64], R214 ;  /* 0x000000d6f8007986 */ /* 0x0003e8000c10153c */
[----:B0-----:R-:W4:Y:S04]  /*3b700*/  LDL.LU.64 R242, [R1+0x180] ;  /* 0x0001800001f27983 */ /* 0x001f280000300a00 */
[----:B------:R-:W4:Y:S04]  /*3b710*/  LDL.LU.64 R224, [R1+0x178] ;  /* 0x0001780001e07983 */ /* 0x000f280000300a00 */
[----:B------:R-:W4:Y:S04]  /*3b720*/  LDL.LU.64 R228, [R1+0x170] ;  /* 0x0001700001e47983 */ /* 0x000f280000300a00 */
[----:B-1----:R-:W4:Y:S01]  /*3b730*/  LDL.LU.64 R248, [R1+0x168] ;  /* 0x0001680001f87983 */ /* 0x002f220000300a00 */
[----:B------:R-:W-:-:S02]  /*3b740*/  PRMT R213, R214, 0x7632, R213 ;  /* 0x00007632d6d57816 */ /* 0x000fc400000000d5 */
[----:B------:R-:W-:-:S03]  /*3b750*/  PRMT R212, R215, 0x7632, R212 ;  /* 0x00007632d7d47816 */ /* 0x000fc600000000d4 */
[----:B---3--:R-:W-:Y:S04]  /*3b760*/  STG.E.U16 desc[UR60][R218.64], R213 ;  /* 0x000000d5da007986 */ /* 0x008fe8000c10153c */
[----:B------:R-:W-:Y:S04]  /*3b770*/  STG.E.U16 desc[UR60][R220.64], R215 ;  /* 0x000000d7dc007986 */ /* 0x000fe8000c10153c */
[----:B--2---:R0:W-:Y:S04]  /*3b780*/  STG.E.U16 desc[UR60][R250.64], R212 ;  /* 0x000000d4fa007986 */ /* 0x0041e8000c10153c */
[----:B------:R1:W-:Y:S04]  /*3b790*/  STG.E.U16 desc[UR60][R232.64], R208 ;  /* 0x000000d0e8007986 */ /* 0x0003e8000c10153c */
[----:B0-----:R-:W2:Y:S01]  /*3b7a0*/  LDL.LU.64 R250, [R1+0x160] ;  /* 0x0001600001fa7983 */ /* 0x001ea20000300a00 */
[----:B------:R-:W-:-:S03]  /*3b7b0*/  PRMT R212, R208, 0x7632, R212 ;  /* 0x00007632d0d47816 */ /* 0x000fc600000000d4 */
[----:B-1----:R-:W3:Y:S04]  /*3b7c0*/  LDL.LU.64 R232, [R1+0x158] ;  /* 0x0001580001e87983 */ /* 0x002ee80000300a00 */
[----:B------:R-:W-:Y:S04]  /*3b7d0*/  STG.E.U16 desc[UR60][R226.64], R212 ;  /* 0x000000d4e2007986 */ /* 0x000fe8000c10153c */
[----:B------:R0:W-:Y:S01]  /*3b7e0*/  STG.E.U16 desc[UR60][R236.64], R209 ;  /* 0x000000d1ec007986 */ /* 0x0001e2000c10153c */
[----:B------:R-:W-:-:S03]  /*3b7f0*/  PRMT R208, R209, 0x7632, R208 ;  /* 0x00007632d1d07816 */ /* 0x000fc600000000d0 */
[----:B0-----:R-:W3:Y:S01]  /*3b800*/  LDL.LU.64 R236, [R1+0x150] ;  /* 0x0001500001ec7983 */ /* 0x001ee20000300a00 */
[----:B------:R-:W-:-:S03]  /*3b810*/  PRMT R209, R210, 0x7632, R209 ;  /* 0x00007632d2d17816 */ /* 0x000fc600000000d1 */
[----:B------:R-:W3:Y:S04]  /*3b820*/  LDL.LU.64 R226, [R1+0x148] ;  /* 0x0001480001e27983 */ /* 0x000ee80000300a00 */
[----:B----4-:R0:W-:Y:S04]  /*3b830*/  STG.E.U16 desc[UR60][R234.64], R208 ;  /* 0x000000d0ea007986 */ /* 0x0101e8000c10153c */
[----:B------:R-:W-:Y:S04]  /*3b840*/  STG.E.U16 desc[UR60][R222.64], R210 ;  /* 0x000000d2de007986 */ /* 0x000fe8000c10153c */
[----:B------:R-:W-:Y:S04]  /*3b850*/  STG.E.U16 desc[UR60][R230.64], R209 ;  /* 0x000000d1e6007986 */ /* 0x000fe8000c10153c */
[----:B0-----:R-:W4:Y:S04]  /*3b860*/  LDL.LU.64 R234, [R1+0x140] ;  /* 0x0001400001ea7983 */ /* 0x001f280000300a00 */
[----:B------:R0:W-:Y:S01]  /*3b870*/  STG.E.U16 desc[UR60][R238.64], R211 ;  /* 0x000000d3ee007986 */ /* 0x0001e2000c10153c */
[----:B------:R-:W-:-:S03]  /*3b880*/  PRMT R208, R211, 0x7632, R208 ;  /* 0x00007632d3d07816 */ /* 0x000fc600000000d0 */
[----:B0-----:R-:W4:Y:S04]  /*3b890*/  LDL.LU.64 R238, [R1+0x138] ;  /* 0x0001380001ee7983 */ /* 0x001f280000300a00 */
[----:B------:R0:W-:Y:S04]  /*3b8a0*/  STG.E.U16 desc[UR60][R240.64], R208 ;  /* 0x000000d0f0007986 */ /* 0x0001e8000c10153c */
[----:B------:R-:W4:Y:S04]  /*3b8b0*/  LDL.LU.64 R230, [R1+0x130] ;  /* 0x0001300001e67983 */ /* 0x000f280000300a00 */
[----:B------:R1:W-:Y:S04]  /*3b8c0*/  STG.E.U16 desc[UR60][R242.64], R204 ;  /* 0x000000ccf2007986 */ /* 0x0003e8000c10153c */
[----:B0-----:R-:W4:Y:S01]  /*3b8d0*/  LDL.LU.64 R240, [R1+0x128] ;  /* 0x0001280001f07983 */ /* 0x001f220000300a00 */
[----:B------:R-:W-:-:S02]  /*3b8e0*/  PRMT R208, R204, 0x7632, R208 ;  /* 0x00007632ccd07816 */ /* 0x000fc400000000d0 */
[----:B-1----:R-:W-:Y:S01]  /*3b8f0*/  PRMT R204, R205, 0x7632, R204 ;  /* 0x00007632cdcc7816 */ /* 0x002fe200000000cc */
[----:B------:R-:W4:Y:S04]  /*3b900*/  LDL.LU.64 R242, [R1+0x120] ;  /* 0x0001200001f27983 */ /* 0x000f280000300a00 */
[----:B------:R-:W-:Y:S04]  /*3b910*/  STG.E.U16 desc[UR60][R224.64], R208 ;  /* 0x000000d0e0007986 */ /* 0x000fe8000c10153c */
[----:B------:R-:W-:Y:S04]  /*3b920*/  STG.E.U16 desc[UR60][R228.64], R205 ;  /* 0x000000cde4007986 */ /* 0x000fe8000c10153c */
[----:B------:R0:W-:Y:S04]  /*3b930*/  STG.E.U16 desc[UR60][R248.64], R204 ;  /* 0x000000ccf8007986 */ /* 0x0001e8000c10153c */
[----:B0-----:R-:W4:Y:S01]  /*3b940*/  LDL.LU.64 R248, [R1+0x118] ;  /* 0x0001180001f87983 */ /* 0x001f220000300a00 */
[----:B------:R-:W-:-:S03]  /*3b950*/  PRMT R205, R206, 0x7632, R205 ;  /* 0x00007632cecd7816 */ /* 0x000fc600000000cd */
[----:B------:R-:W4:Y:S04]  /*3b960*/  LDL.LU.64 R216, [R1+0x110] ;  /* 0x0001100001d87983 */ /* 0x000f280000300a00 */
[----:B------:R-:W4:Y:S01]  /*3b970*/  LDL.LU.64 R218, [R1+0x108] ;  /* 0x0001080001da7983 */ /* 0x000f220000300a00 */
[----:B------:R-:W-:-:S03]  /*3b980*/  PRMT R204, R207, 0x7632, R204 ;  /* 0x00007632cfcc7816 */ /* 0x000fc600000000cc */
[----:B--2---:R0:W-:Y:S04]  /*3b990*/  STG.E.U16 desc[UR60][R250.64], R206 ;  /* 0x000000cefa007986 */ /* 0x0041e8000c10153c */
[----:B---3--:R1:W-:Y:S04]  /*3b9a0*/  STG.E.U16 desc[UR60][R232.64], R205 ;  /* 0x000000cde8007986 */ /* 0x0083e8000c10153c */
[----:B0-----:R-:W2:Y:S04]  /*3b9b0*/  LDL.LU.64 R250, [R1+0x100] ;  /* 0x0001000001fa7983 */ /* 0x001ea80000300a00 */
[----:B------:R-:W3:Y:S04]  /*3b9c0*/  LDL.LU.64 R220, [R1+0xf8] ;  /* 0x0000f80001dc7983 */ /* 0x000ee80000300a00 */
[----:B------:R-:W3:Y:S04]  /*3b9d0*/  LDL.LU.64 R228, [R1+0xf0] ;  /* 0x0000f00001e47983 */ /* 0x000ee80000300a00 */
[----:B-1----:R-:W3:Y:S04]  /*3b9e0*/  LDL.LU.64 R232, [R1+0xe8] ;  /* 0x0000e80001e87983 */ /* 0x002ee80000300a00 */
[----:B------:R0:W-:Y:S04]  /*3b9f0*/  STG.E.U16 desc[UR60][R236.64], R207 ;  /* 0x000000cfec007986 */ /* 0x0001e8000c10153c */
[----:B------:R1:W-:Y:S04]  /*3ba00*/  STG.E.U16 desc[UR60][R226.64], R204 ;  /* 0x000000cce2007986 */ /* 0x0003e8000c10153c */
[----:B0-----:R-:W3:Y:S01]  /*3ba10*/  LDL.LU.64 R236, [R1+0xe0] ;  /* 0x0000e00001ec7983 */ /* 0x001ee20000300a00 */
[----:B-1----:R-:W-:-:S03]  /*3ba20*/  PRMT R204, R200, 0x7632, R204 ;  /* 0x00007632c8cc7816 */ /* 0x002fc600000000cc */
[----:B------:R-:W3:Y:S04]  /*3ba30*/  LDL.LU.64 R222, [R1+0xd8] ;  /* 0x0000d80001de7983 */ /* 0x000ee80000300a00 */
[----:B----4-:R0:W-:Y:S04]  /*3ba40*/  STG.E.U16 desc[UR60][R234.64], R200 ;  /* 0x000000c8ea007986 */ /* 0x0101e8000c10153c */
[----:B------:R-:W4:Y:S04]  /*3ba50*/  LDL.LU.64 R224, [R1+0xd0] ;  /* 0x0000d00001e07983 */ /* 0x000f280000300a00 */
[----:B------:R1:W-:Y:S04]  /*3ba60*/  STG.E.U16 desc[UR60][R238.64], R204 ;  /* 0x000000ccee007986 */ /* 0x0003e8000c10153c */
[----:B0-----:R-:W4:Y:S01]  /*3ba70*/  LDL.LU.64 R234, [R1+0xc8] ;  /* 0x0000c80001ea7983 */ /* 0x001f220000300a00 */
[----:B------:R-:W-:-:S03]  /*3ba80*/  PRMT R200, R201, 0x7632, R200 ;  /* 0x00007632c9c87816 */ /* 0x000fc600000000c8 */
[----:B-1----:R-:W4:Y:S04]  /*3ba90*/  LDL.LU.64 R238, [R1+0xc0] ;  /* 0x0000c00001ee7983 */ /* 0x002f280000300a00 */
[----:B------:R-:W4:Y:S04]  /*3baa0*/  LDL.LU.64 R226, [R1+0x4d0] ;  /* 0x0004d00001e27983 */ /* 0x000f280000300a00 */
[----:B------:R0:W-:Y:S04]  /*3bab0*/  STG.E.U16 desc[UR60][R230.64], R201 ;  /* 0x000000c9e6007986 */ /* 0x0001e8000c10153c */
[----:B------:R1:W-:Y:S04]  /*3bac0*/  STG.E.U16 desc[UR60][R240.64], R200 ;  /* 0x000000c8f0007986 */ /* 0x0003e8000c10153c */
[----:B0-----:R-:W4:Y:S01]  /*3bad0*/  LDL.LU.64 R230, [R1+0x4c8] ;  /* 0x0004c80001e67983 */ /* 0x001f220000300a00 */
[----:B------:R-:W-:-:S03]  /*3bae0*/  PRMT R201, R202, 0x7632, R201 ;  /* 0x00007632cac97816 */ /* 0x000fc600000000c9 */
[----:B-1----:R-:W4:Y:S04]  /*3baf0*/  LDL.LU.64 R240, [R1+0x4c0] ;  /* 0x0004c00001f07983 */ /* 0x002f280000300a00 */
[----:B------:R0:W-:Y:S04]  /*3bb00*/  STG.E.U16 desc[UR60][R242.64], R202 ;  /* 0x000000caf2007986 */ /* 0x0001e8000c10153c */
[----:B------:R1:W-:Y:S04]  /*3bb10*/  STG.E.U16 desc[UR60][R248.64], R201 ;  /* 0x000000c9f8007986 */ /* 0x0003e8000c10153c */
[----:B0-----:R-:W4:Y:S04]  /*3bb20*/  LDL.LU.64 R242, [R1+0x4b8] ;  /* 0x0004b80001f27983 */ /* 0x001f280000300a00 */
[----:B-1----:R-:W4:Y:S01]  /*3bb30*/  LDL.LU.64 R248, [R1+0x4b0] ;  /* 0x0004b00001f87983 */ /* 0x002f220000300a00 */
[----:B------:R-:W-:-:S03]  /*3bb40*/  PRMT R200, R203, 0x7632, R200 ;  /* 0x00007632cbc87816 */ /* 0x000fc600000000c8 */
[----:B------:R-:W-:Y:S04]  /*3bb50*/  STG.E.U16 desc[UR60][R216.64], R203 ;  /* 0x000000cbd8007986 */ /* 0x000fe8000c10153c */
[----:B------:R0:W-:Y:S02]  /*3bb60*/  STG.E.U16 desc[UR60][R218.64], R200 ;  /* 0x000000c8da007986 */ /* 0x0001e4000c10153c */
[----:B0-----:R-:W-:Y:S02]  /*3bb70*/  PRMT R200, R196, 0x7632, R200 ;  /* 0x00007632c4c87816 */ /* 0x001fe400000000c8 */
[----:B--2---:R0:W-:Y:S04]  /*3bb80*/  STG.E.U16 desc[UR60][R250.64], R196 ;  /* 0x000000c4fa007986 */ /* 0x0041e8000c10153c */
[----:B---3--:R-:W-:Y:S04]  /*3bb90*/  STG.E.U16 desc[UR60][R220.64], R200 ;  /* 0x000000c8dc007986 */ /* 0x008fe8000c10153c */
[----:B------:R1:W-:Y:S01]  /*3bba0*/  STG.E.U16 desc[UR60][R228.64], R197 ;  /* 0x000000c5e4007986 */ /* 0x0003e2000c10153c */
[----:B0-----:R-:W-:-:S03]  /*3bbb0*/  PRMT R196, R197, 0x7632, R196 ;  /* 0x00007632c5c47816 */ /* 0x001fc600000000c4 */
[----:B------:R-:W2:Y:S04]  /*3bbc0*/  LDL.LU.64 R250, [R1+0x4a8] ;  /* 0x0004a80001fa7983 */ /* 0x000ea80000300a00 */
[----:B------:R0:W-:Y:S04]  /*3bbd0*/  STG.E.U16 desc[UR60][R232.64], R196 ;  /* 0x000000c4e8007986 */ /* 0x0001e8000c10153c */
[----:B-1----:R-:W3:Y:S01]  /*3bbe0*/  LDL.LU.64 R228, [R1+0x4a0] ;  /* 0x0004a00001e47983 */ /* 0x002ee20000300a00 */
[----:B------:R-:W-:-:S03]  /*3bbf0*/  PRMT R197, R198, 0x7632, R197 ;  /* 0x00007632c6c57816 */ /* 0x000fc600000000c5 */
[----:B------:R1:W-:Y:S04]  /*3bc00*/  STG.E.U16 desc[UR60][R236.64], R198 ;  /* 0x000000c6ec007986 */ /* 0x0003e8000c10153c */
[----:B0-----:R-:W3:Y:S01]  /*3bc10*/  LDL.LU.64 R232, [R1+0x498] ;  /* 0x0004980001e87983 */ /* 0x001ee20000300a00 */
[----:B------:R-:W-:-:S03]  /*3bc20*/  PRMT R196, R199, 0x7632, R196 ;  /* 0x00007632c7c47816 */ /* 0x000fc600000000c4 */
[----:B-1----:R-:W3:Y:S01]  /*3bc30*/  LDL.LU.64 R236, [R1+0x490] ;  /* 0x0004900001ec7983 */ /* 0x002ee20000300a00 */
[----:B------:R-:W-:-:S03]  /*3bc40*/  PRMT R198, R192, 0x7632, R198 ;  /* 0x00007632c0c67816 */ /* 0x000fc600000000c6 */
[----:B------:R-:W-:Y:S04]  /*3bc50*/  STG.E.U16 desc[UR60][R222.64], R197 ;  /* 0x000000c5de007986 */ /* 0x000fe8000c10153c */
[----:B----4-:R-:W-:Y:S04]  /*3bc60*/  STG.E.U16 desc[UR60][R224.64], R199 ;  /* 0x000000c7e0007986 */ /* 0x010fe8000c10153c */
[----:B------:R0:W-:Y:S04]  /*3bc70*/  STG.E.U16 desc[UR60][R234.64], R196 ;  /* 0x000000c4ea007986 */ /* 0x0001e8000c10153c */
[----:B------:R1:W-:Y:S04]  /*3bc80*/  STG.E.U16 desc[UR60][R238.64], R192 ;  /* 0x000000c0ee007986 */ /* 0x0003e8000c10153c */
[----:B0-----:R-:W4:Y:S01]  /*3bc90*/  LDL.LU.64 R234, [R1+0x488] ;  /* 0x0004880001ea7983 */ /* 0x001f220000300a00 */
[----:B------:R-:W0:Y:S03]  /*3bca0*/  LDC.64 R196, c[0x0][0x270] ;  /* 0x00009c00ffc47b82 */ /* 0x000e260000000a00 */
[----:B------:R1:W-:Y:S04]  /*3bcb0*/  STG.E.U16 desc[UR60][R226.64], R198 ;  /* 0x000000c6e2007986 */ /* 0x0003e8000c10153c */
[----:B-1----:R-:W4:Y:S01]  /*3bcc0*/  LDL.LU.64 R238, [R1+0x480] ;  /* 0x0004800001ee7983 */ /* 0x002f220000300a00 */
[----:B------:R-:W-:-:S03]  /*3bcd0*/  PRMT R198, R193, 0x7632, R198 ;  /* 0x00007632c1c67816 */ /* 0x000fc600000000c6 */
[----:B------:R-:W-:Y:S04]  /*3bce0*/  STG.E.U16 desc[UR60][R230.64], R193 ;  /* 0x000000c1e6007986 */ /* 0x000fe8000c10153c */
[----:B------:R1:W-:Y:S01]  /*3bcf0*/  STG.E.U16 desc[UR60][R240.64], R198 ;  /* 0x000000c6f0007986 */ /* 0x0003e2000c10153c */
[----:B------:R-:W-:-:S03]  /*3bd00*/  PRMT R192, R194, 0x7632, R192 ;  /* 0x00007632c2c07816 */ /* 0x000fc600000000c0 */
[----:B-1----:R-:W4:Y:S01]  /*3bd10*/  LDL.LU.64 R240, [R1+0x478] ;  /* 0x0004780001f07983 */ /* 0x002f220000300a00 */
[----:B------:R-:W-:Y:S01]  /*3bd20*/  PRMT R193, R195, 0x7632, R193 ;  /* 0x00007632c3c17816 */ /* 0x000fe200000000c1 */
[----:B------:R-:W1:Y:S02]  /*3bd30*/  LDC R198, c[0x0][0x228] ;  /* 0x00008a00ffc67b82 */ /* 0x000e640000000800 */
[----:B------:R0:W-:Y:S04]  /*3bd40*/  STG.E.U16 desc[UR60][R242.64], R194 ;  /* 0x000000c2f2007986 */ /* 0x0001e8000c10153c */
[----:B------:R0:W-:Y:S04]  /*3bd50*/  STG.E.U16 desc[UR60][R248.64], R192 ;  /* 0x000000c0f8007986 */ /* 0x0001e8000c10153c */
[----:B0-----:R-:W4:Y:S01]  /*3bd60*/  LDL.LU.64 R242, [R1+0x9a8] ;  /* 0x0009a80001f27983 */ /* 0x001f220000300a00 */
[----:B------:R-:W0:Y:S03]  /*3bd70*/  LDC R194, c[0x0][0x278] ;  /* 0x00009e00ffc27b82 */ /* 0x000e260000000800 */
[----:B------:R-:W0:Y:S04]  /*3bd80*/  LDL.LU.64 R230, [R1+0x990] ;  /* 0x0009900001e67983 */ /* 0x000e280000300a00 */
[----:B------:R-:W4:Y:S01]  /*3bd90*/  LDL.LU.64 R248, [R1+0x9a0] ;  /* 0x0009a00001f87983 */ /* 0x000f220000300a00 */
[----:B------:R-:W-:-:S03]  /*3bda0*/  PRMT R192, R188, 0x7632, R192 ;  /* 0x00007632bcc07816 */ /* 0x000fc600000000c0 */
[----:B------:R-:W4:Y:S04]  /*3bdb0*/  LDL.LU.64 R224, [R1+0x998] ;  /* 0x0009980001e07983 */ /* 0x000f280000300a00 */
[----:B------:R-:W4:Y:S04]  /*3bdc0*/  LDL.LU.64 R226, [R1+0x988] ;  /* 0x0009880001e27983 */ /* 0x000f280000300a00 */
[----:B--2---:R-:W-:Y:S04]  /*3bdd0*/  STG.E.U16 desc[UR60][R250.64], R195 ;  /* 0x000000c3fa007986 */ /* 0x004fe8000c10153c */
[----:B---3--:R-:W-:Y:S04]  /*3bde0*/  STG.E.U16 desc[UR60][R228.64], R193 ;  /* 0x000000c1e4007986 */ /* 0x008fe8000c10153c */
[----:B------:R-:W-:Y:S04]  /*3bdf0*/  STG.E.U16 desc[UR60][R232.64], R188 ;  /* 0x000000bce8007986 */ /* 0x000fe8000c10153c */
[----:B------:R2:W-:Y:S04]  /*3be00*/  STG.E.U16 desc[UR60][R236.64], R192 ;  /* 0x000000c0ec007986 */ /* 0x0005e8000c10153c */
[----:B--2---:R-:W2:Y:S01]  /*3be10*/  LDL.LU.64 R236, [R1+0x980] ;  /* 0x0009800001ec7983 */ /* 0x004ea20000300a00 */
[----:B------:R-:W-:-:S03]  /*3be20*/  PRMT R192, R189, 0x7632, R192 ;  /* 0x00007632bdc07816 */ /* 0x000fc600000000c0 */
[----:B------:R-:W3:Y:S04]  /*3be30*/  LDL.LU.64 R228, [R1+0x978] ;  /* 0x0009780001e47983 */ /* 0x000ee80000300a00 */
[----:B------:R-:W3:Y:S04]  /*3be40*/  LDL.LU.64 R232, [R1+0x970] ;  /* 0x0009700001e87983 */ /* 0x000ee80000300a00 */
[----:B----4-:R-:W-:Y:S04]  /*3be50*/  STG.E.U16 desc[UR60][R234.64], R189 ;  /* 0x000000bdea007986 */ /* 0x010fe8000c10153c */
[----:B------:R-:W4:Y:S04]  /*3be60*/  LDL.LU.64 R220, [R1+0x968] ;  /* 0x0009680001dc7983 */ /* 0x000f280000300a00 */
[----:B------:R1:W-:Y:S04]  /*3be70*/  STG.E.U16 desc[UR60][R238.64], R192 ;  /* 0x000000c0ee007986 */ /* 0x0003e8000c10153c */
[----:B-1----:R-:W4:Y:S04]  /*3be80*/  LDL.LU.64 R238, [R1+0x960] ;  /* 0x0009600001ee7983 */ /* 0x002f280000300a00 */
[----:B------:R-:W4:Y:S01]  /*3be90*/  LDL.LU.64 R234, [R1+0x958] ;  /* 0x0009580001ea7983 */ /* 0x000f220000300a00 */
[----:B------:R-:W-:-:S03]  /*3bea0*/  PRMT R192, R190, 0x7632, R192 ;  /* 0x00007632bec07816 */ /* 0x000fc600000000c0 */
[----:B------:R-:W4:Y:S04]  /*3beb0*/  LDL.LU.64 R222, [R1+0x950] ;  /* 0x0009500001de7983 */ /* 0x000f280000300a00 */
[----:B------:R1:W-:Y:S04]  /*3bec0*/  STG.E.U16 desc[UR60][R240.64], R190 ;  /* 0x000000bef0007986 */ /* 0x0003e8000c10153c */
[----:B-1----:R-:W4:Y:S04]  /*3bed0*/  LDL.LU.64 R240, [R1+0x948] ;  /* 0x0009480001f07983 */ /* 0x002f280000300a00 */
[----:B------:R1:W-:Y:S04]  /*3bee0*/  STG.E.U16 desc[UR60][R242.64], R192 ;  /* 0x000000c0f2007986 */ /* 0x0003e8000c10153c */
[----:B------:R0:W-:Y:S04]  /*3bef0*/  STG.E.U16 desc[UR60][R248.64], R191 ;  /* 0x000000bff8007986 */ /* 0x0001e8000c10153c */
[----:B-1----:R-:W4:Y:S04]  /*3bf00*/  LDL.LU.64 R242, [R1+0x940] ;  /* 0x0009400001f27983 */ /* 0x002f280000300a00 */
[----:B0-----:R-:W4:Y:S01]  /*3bf10*/  LDL.LU.64 R248, [R1+0x938] ;  /* 0x0009380001f87983 */ /* 0x001f220000300a00 */
[----:B------:R-:W0:Y:S01]  /*3bf20*/  S2R R252, SR_CTAID.X ;  /* 0x0000000000fc7919 */ /* 0x000e220000002500 */
[----:B------:R-:W1:Y:S01]  /*3bf30*/  S2R R251, SR_TID.X ;  /* 0x0000000000fb7919 */ /* 0x000e620000002100 */
[----:B------:R-:W1:Y:S01]  /*3bf40*/  S2R R250, SR_CTAID.Y ;  /* 0x0000000000fa7919 */ /* 0x000e620000002600 */
[----:B0-----:R-:W-:-:S04]  /*3bf50*/  SHF.L.U32 R252, R252, 0x7, RZ ;  /* 0x00000007fcfc7819 */ /* 0x001fc800000006ff */
[----:B-1----:R-:W-:Y:S02]  /*3bf60*/  LOP3.LUT R252, R252, 0x7f, R251, 0xf8, !PT ;  /* 0x0000007ffcfc7812 */ /* 0x002fe400078ef8fb */
[----:B------:R-:W0:Y:S01]  /*3bf70*/  LDC R251, c[0x0][0x278] ;  /* 0x00009e00fffb7b82 */ /* 0x000e220000000800 */
[----:B------:R-:W-:Y:S02]  /*3bf80*/  IMAD R196, R250, R196, RZ ;  /* 0x000000c4fac47224 */ /* 0x000fe400078e02ff */
[----:B------:R-:W-:-:S03]  /*3bf90*/  IMAD R188, R252, R197, RZ ;  /* 0x000000c5fcbc7224 */ /* 0x000fc600078e02ff */
[----:B------:R-:W-:Y:S02]  /*3bfa0*/  SHF.L.U32 R189, R196, 0x1, RZ ;  /* 0x00000001c4bd7819 */ /* 0x000fe400000006ff */
[----:B------:R-:W-:-:S04]  /*3bfb0*/  SHF.L.U32 R188, R188, 0x1, RZ ;  /* 0x00000001bcbc7819 */ /* 0x000fc800000006ff */
[--C-:B------:R-:W-:Y:S02]  /*3bfc0*/  IADD3 R188, R188, R198, R189.reuse ;  /* 0x000000c6bcbc7210 */ /* 0x100fe40007ffe0bd */
[----:B------:R-:W-:-:S03]  /*3bfd0*/  PRMT R189, R191, 0x7632, R189 ;  /* 0x00007632bfbd7816 */ /* 0x000fc600000000bd */
[----:B------:R-:W-:Y:S02]  /*3bfe0*/  IMAD R230, R194, 0x100, R188 ;  /* 0x00000100c2e67824 */ /* 0x000fe400078e02bc */
[----:B------:R1:W-:Y:S04]  /*3bff0*/  STG.E.U16 desc[UR60][R224.64], R189 ;  /* 0x000000bde0007986 */ /* 0x0003e8000c10153c */
[----:B------:R1:W-:Y:S02]  /*3c000*/  STG.E.U16 desc[UR60][R230.64], R184 ;  /* 0x000000b8e6007986 */ /* 0x0003e4000c10153c */
[----:B-1----:R-:W-:Y:S02]  /*3c010*/  PRMT R189, R184, 0x7632, R189 ;  /* 0x00007632b8bd7816 */ /* 0x002fe400000000bd */
[----:B------:R-:W4:Y:S01]  /*3c020*/  LDL.LU.64 R224, [R1+0x930] ;  /* 0x0009300001e07983 */ /* 0x000f220000300a00 */
[----:B------:R-:W-:-:S03]  /*3c030*/  PRMT R184, R185, 0x7632, R184 ;  /* 0x00007632b9b87816 */ /* 0x000fc600000000b8 */
[----:B------:R-:W4:Y:S04]  /*3c040*/  LDL.LU.64 R230, [R1+0x928] ;  /* 0x0009280001e67983 */ /* 0x000f280000300a00 */
[----:B------:R1:W-:Y:S04]  /*3c050*/  STG.E.U16 desc[UR60][R226.64], R189 ;  /* 0x000000bde2007986 */ /* 0x0003e8000c10153c */
[----:B-1----:R-:W4:Y:S01]  /*3c060*/  LDL.LU.64 R226, [R1+0x920] ;  /* 0x0009200001e27983 */ /* 0x002f220000300a00 */
[----:B------:R-:W1:Y:S03]  /*3c070*/  LDC R189, c[0x0][0x278] ;  /* 0x00009e00ffbd7b82 */ /* 0x000e660000000800 */
[----:B--2---:R2:W-:Y:S04]  /*3c080*/  STG.E.U16 desc[UR60][R236.64], R185 ;  /* 0x000000b9ec007986 */ /* 0x0045e8000c10153c */
[----:B---3--:R3:W-:Y:S04]  /*3c090*/  STG.E.U16 desc[UR60][R228.64], R184 ;  /* 0x000000b8e4007986 */ /* 0x0087e8000c10153c */
[----:B--2---:R-:W2:Y:S01]  /*3c0a0*/  LDL.LU.64 R236, [R1+0x918] ;  /* 0x0009180001ec7983 */ /* 0x004ea20000300a00 */
[----:B------:R-:W-:-:S03]  /*3c0b0*/  PRMT R185, R186, 0x7632, R185 ;  /* 0x00007632bab97816 */ /* 0x000fc600000000b9 */
[----:B---3--:R-:W3:Y:S04]  /*3c0c0*/  LDL.LU.64 R228, [R1+0x910] ;  /* 0x0009100001e47983 */ /* 0x008ee80000300a00 */
[----:B------:R0:W-:Y:S01]  /*3c0d0*/  STG.E.U16 desc[UR60][R232.64], R186 ;  /* 0x000000bae8007986 */ /* 0x0001e2000c10153c */
[----:B------:R-:W-:-:S03]  /*3c0e0*/  PRMT R184, R187, 0x7632, R184 ;  /* 0x00007632bbb87816 */ /* 0x000fc600000000b8 */
[----:B----4-:R4:W-:Y:S04]  /*3c0f0*/  STG.E.U16 desc[UR60][R220.64], R185 ;  /* 0x000000b9dc007986 */ /* 0x0109e8000c10153c */
[----:B0-----:R-:W3:Y:S04]  /*3c100*/  LDL.LU.64 R232, [R1+0x908] ;  /* 0x0009080001e87983 */ /* 0x001ee80000300a00 */
[----:B----4-:R-:W4:Y:S04]  /*3c110*/  LDL.LU.64 R220, [R1+0x900] ;  /* 0x0009000001dc7983 */ /* 0x010f280000300a00 */
[----:B------:R0:W-:Y:S04]  /*3c120*/  STG.E.U16 desc[UR60][R238.64], R187 ;  /* 0x000000bbee007986 */ /* 0x0001e8000c10153c */
[----:B------:R1:W-:Y:S04]  /*3c130*/  STG.E.U16 desc[UR60][R234.64], R184 ;  /* 0x000000b8ea007986 */ /* 0x0003e8000c10153c */
[----:B0-----:R-:W4:Y:S01]  /*3c140*/  LDL.LU.64 R238, [R1+0x8f8] ;  /* 0x0008f80001ee7983 */ /* 0x001f220000300a00 */
[----:B-1----:R-:W-:-:S03]  /*3c150*/  PRMT R184, R180, 0x7632, R184 ;  /* 0x00007632b4b87816 */ /* 0x002fc600000000b8 */
        /* <DEDUP_REMOVED lines=10> */
[----:B------:R-:W-:-:S02]  /*3c200*/  PRMT R181, R182, 0x7632, R181 ;  /* 0x00007632b6b57816 */ /* 0x000fc400000000b5 */
[----:B------:R-:W-:Y:S01]  /*3c210*/  PRMT R180, R183, 0x7632, R180 ;  /* 0x00007632b7b47816 */ /* 0x000fe200000000b4 */
[----:B------:R0:W-:Y:S04]  /*3c220*/  STG.E.U16 desc[UR60][R224.64], R182 ;  /* 0x000000b6e0007986 */ /* 0x0001e8000c10153c */
[----:B------:R1:W-:Y:S04]  /*3c230*/  STG.E.U16 desc[UR60][R230.64], R181 ;  /* 0x000000b5e6007986 */ /* 0x0003e8000c10153c */
[----:B0-----:R-:W4:Y:S04]  /*3c240*/  LDL.LU.64 R224, [R1+0x8c8] ;  /* 0x0008c80001e07983 */ /* 0x001f280000300a00 */
[----:B-1----:R-:W4:Y:S04]  /*3c250*/  LDL.LU.64 R230, [R1+0x8c0] ;  /* 0x0008c00001e67983 */ /* 0x002f280000300a00 */
[----:B------:R0:W-:Y:S04]  /*3c260*/  STG.E.U16 desc[UR60][R226.64], R183 ;  /* 0x000000b7e2007986 */ /* 0x0001e8000c10153c */
[----:B0-----:R-:W4:Y:S04]  /*3c270*/  LDL.LU.64 R226, [R1+0x8b8] ;  /* 0x0008b80001e27983 */ /* 0x001f280000300a00 */
[----:B--2---:R0:W-:Y:S04]  /*3c280*/  STG.E.U16 desc[UR60][R236.64], R180 ;  /* 0x000000b4ec007986 */ /* 0x0041e8000c10153c */
[----:B---3--:R1:W-:Y:S01]  /*3c290*/  STG.E.U16 desc[UR60][R228.64], R176 ;  /* 0x000000b0e4007986 */ /* 0x0083e2000c10153c */
[----:B0-----:R-:W-:-:S03]  /*3c2a0*/  PRMT R180, R176, 0x7632, R180 ;  /* 0x00007632b0b47816 */ /* 0x001fc600000000b4 */
[----:B------:R-:W2:Y:S01]  /*3c2b0*/  LDL.LU.64 R236, [R1+0x8b0] ;  /* 0x0008b00001ec7983 */ /* 0x000ea20000300a00 */
[----:B-1----:R-:W-:-:S03]  /*3c2c0*/  PRMT R176, R177, 0x7632, R176 ;  /* 0x00007632b1b07816 */ /* 0x002fc600000000b0 */
[----:B------:R-:W3:Y:S04]  /*3c2d0*/  LDL.LU.64 R228, [R1+0x8a8] ;  /* 0x0008a80001e47983 */ /* 0x000ee80000300a00 */
[----:B------:R0:W-:Y:S04]  /*3c2e0*/  STG.E.U16 desc[UR60][R232.64], R180 ;  /* 0x000000b4e8007986 */ /* 0x0001e8000c10153c */
[----:B----4-:R1:W-:Y:S04]  /*3c2f0*/  STG.E.U16 desc[UR60][R220.64], R177 ;  /* 0x000000b1dc007986 */ /* 0x0103e8000c10153c */
[----:B0-----:R-:W4:Y:S04]  /*3c300*/  LDL.LU.64 R232, [R1+0x8a0] ;  /* 0x0008a00001e87983 */ /* 0x001f280000300a00 */
[----:B-1----:R-:W4:Y:S04]  /*3c310*/  LDL.LU.64 R220, [R1+0x898] ;  /* 0x0008980001dc7983 */ /* 0x002f280000300a00 */
[----:B------:R0:W-:Y:S01]  /*3c320*/  STG.E.U16 desc[UR60][R238.64], R176 ;  /* 0x000000b0ee007986 */ /* 0x0001e2000c10153c */
[----:B------:R-:W-:-:S03]  /*3c330*/  PRMT R177, R178, 0x7632, R177 ;  /* 0x00007632b2b17816 */ /* 0x000fc600000000b1 */
[----:B------:R1:W-:Y:S04]  /*3c340*/  STG.E.U16 desc[UR60][R234.64], R178 ;  /* 0x000000b2ea007986 */ /* 0x0003e8000c10153c */
[----:B0-----:R-:W4:Y:S01]  /*3c350*/  LDL.LU.64 R238, [R1+0x890] ;  /* 0x0008900001ee7983 */ /* 0x001f220000300a00 */
[----:B------:R-:W-:-:S03]  /*3c360*/  PRMT R176, R179, 0x7632, R176 ;  /* 0x00007632b3b07816 */ /* 0x000fc600000000b0 */
[----:B-1----:R-:W4:Y:S04]  /*3c370*/  LDL.LU.64 R234, [R1+0x888] ;  /* 0x0008880001ea7983 */ /* 0x002f280000300a00 */
[----:B------:R0:W-:Y:S04]  /*3c380*/  STG.E.U16 desc[UR60][R222.64], R177 ;  /* 0x000000b1de007986 */ /* 0x0001e8000c10153c */
[----:B------:R1:W-:Y:S04]  /*3c390*/  STG.E.U16 desc[UR60][R240.64], R179 ;  /* 0x000000b3f0007986 */ /* 0x0003e8000c10153c */
[----:B0-----:R-:W4:Y:S04]  /*3c3a0*/  LDL.LU.64 R222, [R1+0x880] ;  /* 0x0008800001de7983 */ /* 0x001f280000300a00 */
[----:B-1----:R-:W4:Y:S04]  /*3c3b0*/  LDL.LU.64 R240, [R1+0x878] ;  /* 0x0008780001f07983 */ /* 0x002f280000300a00 */
[----:B------:R0:W-:Y:S04]  /*3c3c0*/  STG.E.U16 desc[UR60][R242.64], R176 ;  /* 0x000000b0f2007986 */ /* 0x0001e8000c10153c */
[----:B------:R1:W-:Y:S04]  /*3c3d0*/  STG.E.U16 desc[UR60][R248.64], R172 ;  /* 0x000000acf8007986 */ /* 0x0003e8000c10153c */
[----:B0-----:R-:W4:Y:S04]  /*3c3e0*/  LDL.LU.64 R242, [R1+0x870] ;  /* 0x0008700001f27983 */ /* 0x001f280000300a00 */
[----:B-1----:R-:W4:Y:S01]  /*3c3f0*/  LDL.LU.64 R248, [R1+0x868] ;  /* 0x0008680001f87983 */ /* 0x002f220000300a00 */
[----:B------:R-:W-:-:S02]  /*3c400*/  PRMT R176, R172, 0x7632, R176 ;  /* 0x00007632acb07816 */ /* 0x000fc400000000b0 */
[----:B------:R-:W-:-:S03]  /*3c410*/  PRMT R172, R173, 0x7632, R172 ;  /* 0x00007632adac7816 */ /* 0x000fc600000000ac */
[----:B------:R0:W-:Y:S04]  /*3c420*/  STG.E.U16 desc[UR60][R224.64], R176 ;  /* 0x000000b0e0007986 */ /* 0x0001e8000c10153c */
[----:B------:R1:W-:Y:S04]  /*3c430*/  STG.E.U16 desc[UR60][R230.64], R173 ;  /* 0x000000ade6007986 */ /* 0x0003e8000c10153c */
[----:B0-----:R-:W4:Y:S04]  /*3c440*/  LDL.LU.64 R224, [R1+0x860] ;  /* 0x0008600001e07983 */ /* 0x001f280000300a00 */
[----:B-1----:R-:W4:Y:S01]  /*3c450*/  LDL.LU.64 R230, [R1+0x858] ;  /* 0x0008580001e67983 */ /* 0x002f220000300a00 */
[----:B------:R-:W-:-:S03]  /*3c460*/  PRMT R173, R174, 0x7632, R173 ;  /* 0x00007632aead7816 */ /* 0x000fc600000000ad */
[----:B------:R0:W-:Y:S04]  /*3c470*/  STG.E.U16 desc[UR60][R226.64], R172 ;  /* 0x000000ace2007986 */ /* 0x0001e8000c10153c */
[----:B0-----:R-:W4:Y:S01]  /*3c480*/  LDL.LU.64 R226, [R1+0x850] ;  /* 0x0008500001e27983 */ /* 0x001f220000300a00 */
[----:B------:R-:W-:-:S03]  /*3c490*/  PRMT R172, R175, 0x7632, R172 ;  /* 0x00007632afac7816 */ /* 0x000fc600000000ac */
[----:B--2---:R0:W-:Y:S04]  /*3c4a0*/  STG.E.U16 desc[UR60][R236.64], R174 ;  /* 0x000000aeec007986 */ /* 0x0041e8000c10153c */
[----:B---3--:R1:W-:Y:S04]  /*3c4b0*/  STG.E.U16 desc[UR60][R228.64], R173 ;  /* 0x000000ade4007986 */ /* 0x0083e8000c10153c */
[----:B0-----:R-:W2:Y:S04]  /*3c4c0*/  LDL.LU.64 R236, [R1+0x848] ;  /* 0x0008480001ec7983 */ /* 0x001ea80000300a00 */
[----:B-1----:R-:W3:Y:S04]  /*3c4d0*/  LDL.LU.64 R228, [R1+0x840] ;  /* 0x0008400001e47983 */ /* 0x002ee80000300a00 */
[----:B----4-:R0:W-:Y:S04]  /*3c4e0*/  STG.E.U16 desc[UR60][R232.64], R175 ;  /* 0x000000afe8007986 */ /* 0x0101e8000c10153c */
[----:B------:R1:W-:Y:S04]  /*3c4f0*/  STG.E.U16 desc[UR60][R220.64], R172 ;  /* 0x000000acdc007986 */ /* 0x0003e8000c10153c */
[----:B0-----:R-:W4:Y:S04]  /*3c500*/  LDL.LU.64 R232, [R1+0x838] ;  /* 0x0008380001e87983 */ /* 0x001f280000300a00 */
[----:B-1----:R-:W4:Y:S01]  /*3c510*/  LDL.LU.64 R220, [R1+0x830] ;  /* 0x0008300001dc7983 */ /* 0x002f220000300a00 */
[----:B------:R-:W-:-:S03]  /*3c520*/  PRMT R172, R168, 0x7632, R172 ;  /* 0x00007632a8ac7816 */ /* 0x000fc600000000ac */
[----:B------:R0:W-:Y:S04]  /*3c530*/  STG.E.U16 desc[UR60][R238.64], R168 ;  /* 0x000000a8ee007986 */ /* 0x0001e8000c10153c */
[----:B------:R1:W-:Y:S04]  /*3c540*/  STG.E.U16 desc[UR60][R234.64], R172 ;  /* 0x000000acea007986 */ /* 0x0003e8000c10153c */
[----:B0-----:R-:W4:Y:S01]  /*3c550*/  LDL.LU.64 R238, [R1+0x828] ;  /* 0x0008280001ee7983 */ /* 0x001f220000300a00 */
[----:B------:R-:W-:-:S03]  /*3c560*/  PRMT R168, R169, 0x7632, R168 ;  /* 0x00007632a9a87816 */ /* 0x000fc600000000a8 */
[----:B-1----:R-:W4:Y:S04]  /*3c570*/  LDL.LU.64 R234, [R1+0x820] ;  /* 0x0008200001ea7983 */ /* 0x002f280000300a00 */
        /* <DEDUP_REMOVED lines=10> */
[----:B------:R0:W-:Y:S04]  /*3c620*/  STG.E.U16 desc[UR60][R224.64], R171 ;  /* 0x000000abe0007986 */ /* 0x0001e8000c10153c */
[----:B------:R1:W-:Y:S04]  /*3c630*/  STG.E.U16 desc[UR60][R230.64], R168 ;  /* 0x000000a8e6007986 */ /* 0x0003e8000c10153c */
[----:B0-----:R-:W4:Y:S01]  /*3c640*/  LDL.LU.64 R224, [R1+0x7f8] ;  /* 0x0007f80001e07983 */ /* 0x001f220000300a00 */
[----:B-1----:R-:W-:-:S03]  /*3c650*/  PRMT R168, R164, 0x7632, R168 ;  /* 0x00007632a4a87816 */ /* 0x002fc600000000a8 */
[----:B------:R-:W4:Y:S04]  /*3c660*/  LDL.LU.64 R230, [R1+0x7f0] ;  /* 0x0007f00001e67983 */ /* 0x000f280000300a00 */
[----:B------:R0:W-:Y:S02]  /*3c670*/  STG.E.U16 desc[UR60][R226.64], R164 ;  /* 0x000000a4e2007986 */ /* 0x0001e4000c10153c */
[----:B0-----:R-:W-:Y:S02]  /*3c680*/  PRMT R164, R165, 0x7632, R164 ;  /* 0x00007632a5a47816 */ /* 0x001fe400000000a4 */
[----:B------:R-:W4:Y:S04]  /*3c690*/  LDL.LU.64 R226, [R1+0x7e8] ;  /* 0x0007e80001e27983 */ /* 0x000f280000300a00 */
[----:B--2---:R0:W-:Y:S04]  /*3c6a0*/  STG.E.U16 desc[UR60][R236.64], R168 ;  /* 0x000000a8ec007986 */ /* 0x0041e8000c10153c */
[----:B---3--:R1:W-:Y:S04]  /*3c6b0*/  STG.E.U16 desc[UR60][R228.64], R165 ;  /* 0x000000a5e4007986 */ /* 0x0083e8000c10153c */
[----:B0-----:R-:W2:Y:S04]  /*3c6c0*/  LDL.LU.64 R236, [R1+0x7e0] ;  /* 0x0007e00001ec7983 */ /* 0x001ea80000300a00 */
[----:B-1----:R-:W3:Y:S01]  /*3c6d0*/  LDL.LU.64 R228, [R1+0x7d8] ;  /* 0x0007d80001e47983 */ /* 0x002ee20000300a00 */
[----:B------:R-:W-:-:S03]  /*3c6e0*/  PRMT R165, R166, 0x7632, R165 ;  /* 0x00007632a6a57816 */ /* 0x000fc600000000a5 */
[----:B----4-:R0:W-:Y:S04]  /*3c6f0*/  STG.E.U16 desc[UR60][R232.64], R164 ;  /* 0x000000a4e8007986 */ /* 0x0101e8000c10153c */
[----:B------:R-:W-:Y:S04]  /*3c700*/  STG.E.U16 desc[UR60][R220.64], R166 ;  /* 0x000000a6dc007986 */ /* 0x000fe8000c10153c */
[----:B0-----:R-:W4:Y:S04]  /*3c710*/  LDL.LU.64 R232, [R1+0x7d0] ;  /* 0x0007d00001e87983 */ /* 0x001f280000300a00 */
[----:B------:R-:W4:Y:S04]  /*3c720*/  LDL.LU.64 R218, [R1+0x7c8] ;  /* 0x0007c80001da7983 */ /* 0x000f280000300a00 */
[----:B------:R0:W-:Y:S01]  /*3c730*/  STG.E.U16 desc[UR60][R238.64], R165 ;  /* 0x000000a5ee007986 */ /* 0x0001e2000c10153c */
[----:B------:R-:W-:-:S03]  /*3c740*/  PRMT R164, R167, 0x7632, R164 ;  /* 0x00007632a7a47816 */ /* 0x000fc600000000a4 */
[----:B------:R1:W-:Y:S04]  /*3c750*/  STG.E.U16 desc[UR60][R234.64], R167 ;  /* 0x000000a7ea007986 */ /* 0x0003e8000c10153c */
[----:B0-----:R-:W4:Y:S04]  /*3c760*/  LDL.LU.64 R238, [R1+0x7c0] ;  /* 0x0007c00001ee7983 */ /* 0x001f280000300a00 */
        /* <DEDUP_REMOVED lines=12> */
[----:B------:R-:W4:Y:S04]  /*3c830*/  LDL.LU.64 R220, [R1+0x790] ;  /* 0x0007900001dc7983 */ /* 0x000f280000300a00 */
[----:B------:R0:W-:Y:S04]  /*3c840*/  STG.E.U16 desc[UR60][R224.64], R160 ;  /* 0x000000a0e0007986 */ /* 0x0001e8000c10153c */
[----:B------:R1:W-:Y:S01]  /*3c850*/  STG.E.U16 desc[UR60][R230.64], R162 ;  /* 0x000000a2e6007986 */ /* 0x0003e2000c10153c */
[----:B0-----:R-:W-:-:S03]  /*3c860*/  PRMT R160, R163, 0x7632, R160 ;  /* 0x00007632a3a07816 */ /* 0x001fc600000000a0 */
[----:B-1----:R-:W4:Y:S04]  /*3c870*/  LDL.LU.64 R230, [R1+0x788] ;  /* 0x0007880001e67983 */ /* 0x002f280000300a00 */
[----:B------:R-:W4:Y:S04]  /*3c880*/  LDL.LU.64 R224, [R1+0x780] ;  /* 0x0007800001e07983 */ /* 0x000f280000300a00 */
[----:B------:R-:W-:Y:S04]  /*3c890*/  STG.E.U16 desc[UR60][R226.64], R161 ;  /* 0x000000a1e2007986 */ /* 0x000fe8000c10153c */
[----:B--2---:R0:W-:Y:S04]  /*3c8a0*/  STG.E.U16 desc[UR60][R236.64], R163 ;  /* 0x000000a3ec007986 */ /* 0x0041e8000c10153c */
[----:B---3--:R1:W-:Y:S04]  /*3c8b0*/  STG.E.U16 desc[UR60][R228.64], R160 ;  /* 0x000000a0e4007986 */ /* 0x0083e8000c10153c */
[----:B0-----:R-:W2:Y:S04]  /*3c8c0*/  LDL.LU.64 R236, [R1+0x778] ;  /* 0x0007780001ec7983 */ /* 0x001ea80000300a00 */
[----:B------:R-:W3:Y:S01]  /*3c8d0*/  LDL.LU.64 R226, [R1+0x770] ;  /* 0x0007700001e27983 */ /* 0x000ee20000300a00 */
[----:B-1----:R-:W-:-:S03]  /*3c8e0*/  PRMT R160, R156, 0x7632, R160 ;  /* 0x000076329ca07816 */ /* 0x002fc600000000a0 */
[----:B----4-:R0:W-:Y:S04]  /*3c8f0*/  STG.E.U16 desc[UR60][R232.64], R156 ;  /* 0x0000009ce8007986 */ /* 0x0101e8000c10153c */
[----:B------:R-:W-:Y:S04]  /*3c900*/  STG.E.U16 desc[UR60][R218.64], R160 ;  /* 0x000000a0da007986 */ /* 0x000fe8000c10153c */
[----:B0-----:R-:W4:Y:S01]  /*3c910*/  LDL.LU.64 R232, [R1+0x768] ;  /* 0x0007680001e87983 */ /* 0x001f220000300a00 */
[----:B------:R-:W-:-:S03]  /*3c920*/  PRMT R156, R157, 0x7632, R156 ;  /* 0x000076329d9c7816 */ /* 0x000fc6000000009c */
[----:B------:R-:W4:Y:S04]  /*3c930*/  LDL.LU.64 R228, [R1+0x760] ;  /* 0x0007600001e47983 */ /* 0x000f280000300a00 */
[----:B------:R0:W-:Y:S04]  /*3c940*/  STG.E.U16 desc[UR60][R238.64], R157 ;  /* 0x0000009dee007986 */ /* 0x0001e8000c10153c */
[----:B------:R1:W-:Y:S04]  /*3c950*/  STG.E.U16 desc[UR60][R234.64], R156 ;  /* 0x0000009cea007986 */ /* 0x0003e8000c10153c */
[----:B0-----:R-:W4:Y:S01]  /*3c960*/  LDL.LU.64 R238, [R1+0x758] ;  /* 0x0007580001ee7983 */ /* 0x001f220000300a00 */
[----:B------:R-:W-:-:S03]  /*3c970*/  PRMT R157, R158, 0x7632, R157 ;  /* 0x000076329e9d7816 */ /* 0x000fc6000000009d */
[----:B-1----:R-:W4:Y:S04]  /*3c980*/  LDL.LU.64 R234, [R1+0x750] ;  /* 0x0007500001ea7983 */ /* 0x002f280000300a00 */
[----:B------:R0:W-:Y:S04]  /*3c990*/  STG.E.U16 desc[UR60][R222.64], R158 ;  /* 0x0000009ede007986 */ /* 0x0001e8000c10153c */
[----:B------:R1:W-:Y:S01]  /*3c9a0*/  STG.E.U16 desc[UR60][R240.64], R157 ;  /* 0x0000009df0007986 */ /* 0x0003e2000c10153c */
[----:B------:R-:W-:-:S03]  /*3c9b0*/  PRMT R156, R159, 0x7632, R156 ;  /* 0x000076329f9c7816 */ /* 0x000fc6000000009c */
[----:B0-----:R-:W4:Y:S04]  /*3c9c0*/  LDL.LU.64 R222, [R1+0x748] ;  /* 0x0007480001de7983 */ /* 0x001f280000300a00 */
[----:B-1----:R-:W4:Y:S04]  /*3c9d0*/  LDL.LU.64 R240, [R1+0x740] ;  /* 0x0007400001f07983 */ /* 0x002f280000300a00 */
[----:B------:R0:W-:Y:S04]  /*3c9e0*/  STG.E.U16 desc[UR60][R242.64], R159 ;  /* 0x0000009ff2007986 */ /* 0x0001e8000c10153c */
[----:B------:R1:W-:Y:S04]  /*3c9f0*/  STG.E.U16 desc[UR60][R248.64], R156 ;  /* 0x0000009cf8007986 */ /* 0x0003e8000c10153c */
[----:B0-----:R-:W4:Y:S04]  /*3ca00*/  LDL.LU.64 R242, [R1+0x738] ;  /* 0x0007380001f27983 */ /* 0x001f280000300a00 */
[----:B-1----:R-:W4:Y:S01]  /*3ca10*/  LDL.LU.64 R248, [R1+0x730] ;  /* 0x0007300001f87983 */ /* 0x002f220000300a00 */
[----:B------:R-:W-:-:S03]  /*3ca20*/  PRMT R156, R152, 0x7632, R156 ;  /* 0x00007632989c7816 */ /* 0x000fc6000000009c */
[----:B------:R0:W-:Y:S02]  /*3ca30*/  STG.E.U16 desc[UR60][R220.64], R152 ;  /* 0x00000098dc007986 */ /* 0x0001e4000c10153c */
[----:B0-----:R-:W-:Y:S02]  /*3ca40*/  PRMT R152, R153, 0x7632, R152 ;  /* 0x0000763299987816 */ /* 0x001fe40000000098 */
[----:B------:R-:W4:Y:S04]  /*3ca50*/  LDL.LU.64 R220, [R1+0x728] ;  /* 0x0007280001dc7983 */ /* 0x000f280000300a00 */
[----:B------:R0:W-:Y:S04]  /*3ca60*/  STG.E.U16 desc[UR60][R230.64], R156 ;  /* 0x0000009ce6007986 */ /* 0x0001e8000c10153c */
[----:B------:R1:W-:Y:S04]  /*3ca70*/  STG.E.U16 desc[UR60][R224.64], R153 ;  /* 0x00000099e0007986 */ /* 0x0003e8000c10153c */
[----:B0-----:R-:W4:Y:S04]  /*3ca80*/  LDL.LU.64 R230, [R1+0x720] ;  /* 0x0007200001e67983 */ /* 0x001f280000300a00 */
[----:B-1----:R-:W4:Y:S01]  /*3ca90*/  LDL.LU.64 R224, [R1+0x718] ;  /* 0x0007180001e07983 */ /* 0x002f220000300a00 */
[----:B------:R-:W-:-:S03]  /*3caa0*/  PRMT R153, R154, 0x7632, R153 ;  /* 0x000076329a997816 */ /* 0x000fc60000000099 */
[----:B--2---:R0:W-:Y:S04]  /*3cab0*/  STG.E.U16 desc[UR60][R236.64], R152 ;  /* 0x00000098ec007986 */ /* 0x0041e8000c10153c */
[----:B---3--:R-:W-:Y:S04]  /*3cac0*/  STG.E.U16 desc[UR60][R226.64], R154 ;  /* 0x0000009ae2007986 */ /* 0x008fe8000c10153c */
[----:B0-----:R-:W2:Y:S01]  /*3cad0*/  LDL.LU.64 R236, [R1+0x710] ;  /* 0x0007100001ec7983 */ /* 0x001ea20000300a00 */
[----:B------:R-:W-:-:S03]  /*3cae0*/  PRMT R152, R155, 0x7632, R152 ;  /* 0x000076329b987816 */ /* 0x000fc60000000098 */
[----:B----4-:R0:W-:Y:S04]  /*3caf0*/  STG.E.U16 desc[UR60][R232.64], R153 ;  /* 0x00000099e8007986 */ /* 0x0101e8000c10153c */
[----:B------:R-:W-:Y:S04]  /*3cb00*/  STG.E.U16 desc[UR60][R228.64], R155 ;  /* 0x0000009be4007986 */ /* 0x000fe8000c10153c */
[----:B0-----:R-:W3:Y:S04]  /*3cb10*/  LDL.LU.64 R232, [R1+0x708] ;  /* 0x0007080001e87983 */ /* 0x001ee80000300a00 */
[----:B------:R-:W4:Y:S04]  /*3cb20*/  LDL.LU.64 R218, [R1+0x700] ;  /* 0x0007000001da7983 */ /* 0x000f280000300a00 */
[----:B------:R-:W4:Y:S04]  /*3cb30*/  LDL.LU.64 R226, [R1+0x6f8] ;  /* 0x0006f80001e27983 */ /* 0x000f280000300a00 */
[----:B------:R0:W-:Y:S04]  /*3cb40*/  STG.E.U16 desc[UR60][R238.64], R152 ;  /* 0x00000098ee007986 */ /* 0x0001e8000c10153c */
[----:B------:R1:W-:Y:S04]  /*3cb50*/  STG.E.U16 desc[UR60][R234.64], R148 ;  /* 0x00000094ea007986 */ /* 0x0003e8000c10153c */
[----:B0-----:R-:W4:Y:S01]  /*3cb60*/  LDL.LU.64 R238, [R1+0x6f0] ;  /* 0x0006f00001ee7983 */ /* 0x001f220000300a00 */
[----:B------:R-:W-:-:S03]  /*3cb70*/  PRMT R152, R148, 0x7632, R152 ;  /* 0x0000763294987816 */ /* 0x000fc60000000098 */
[----:B------:R-:W4:Y:S01]  /*3cb80*/  LDL.LU.64 R228, [R1+0x6e8] ;  /* 0x0006e80001e47983 */ /* 0x000f220000300a00 */
[----:B-1----:R-:W-:-:S03]  /*3cb90*/  PRMT R148, R149, 0x7632, R148 ;  /* 0x0000763295947816 */ /* 0x002fc60000000094 */
[----:B------:R-:W-:Y:S04]  /*3cba0*/  STG.E.U16 desc[UR60][R222.64], R152 ;  /* 0x00000098de007986 */ /* 0x000fe8000c10153c */
[----:B------:R-:W4:Y:S04]  /*3cbb0*/  LDL.LU.64 R234, [R1+0x6e0] ;  /* 0x0006e00001ea7983 */ /* 0x000f280000300a00 */
[----:B------:R0:W-:Y:S04]  /*3cbc0*/  STG.E.U16 desc[UR60][R240.64], R149 ;  /* 0x00000095f0007986 */ /* 0x0001e8000c10153c */
[----:B0-----:R-:W4:Y:S04]  /*3cbd0*/  LDL.LU.64 R240, [R1+0x6d8] ;  /* 0x0006d80001f07983 */ /* 0x001f280000300a00 */
[----:B------:R0:W-:Y:S04]  /*3cbe0*/  STG.E.U16 desc[UR60][R242.64], R148 ;  /* 0x00000094f2007986 */ /* 0x0001e8000c10153c */
[----:B------:R-:W4:Y:S04]  /*3cbf0*/  LDL.LU.64 R222, [R1+0x6d0] ;  /* 0x0006d00001de7983 */ /* 0x000f280000300a00 */
[----:B------:R1:W-:Y:S04]  /*3cc00*/  STG.E.U16 desc[UR60][R248.64], R150 ;  /* 0x00000096f8007986 */ /* 0x0003e8000c10153c */
[----:B0-----:R-:W4:Y:S04]  /*3cc10*/  LDL.LU.64 R242, [R1+0x6c8] ;  /* 0x0006c80001f27983 */ /* 0x001f280000300a00 */
[----:B-1----:R-:W4:Y:S01]  /*3cc20*/  LDL.LU.64 R248, [R1+0x6c0] ;  /* 0x0006c00001f87983 */ /* 0x002f220000300a00 */
[----:B------:R-:W-:-:S02]  /*3cc30*/  PRMT R149, R150, 0x7632, R149 ;  /* 0x0000763296957816 */ /* 0x000fc40000000095 */
[----:B------:R-:W-:-:S03]  /*3cc40*/  PRMT R148, R151, 0x7632, R148 ;  /* 0x0000763297947816 */ /* 0x000fc60000000094 */
[----:B------:R-:W-:Y:S04]  /*3cc50*/  STG.E.U16 desc[UR60][R220.64], R149 ;  /* 0x00000095dc007986 */ /* 0x000fe8000c10153c */
[----:B------:R0:W-:Y:S04]  /*3cc60*/  STG.E.U16 desc[UR60][R230.64], R151 ;  /* 0x00000097e6007986 */ /* 0x0001e8000c10153c */
[----:B------:R1:W-:Y:S04]  /*3cc70*/  STG.E.U16 desc[UR60][R224.64], R148 ;  /* 0x00000094e0007986 */ /* 0x0003e8000c10153c */
[----:B0-----:R-:W4:Y:S01]  /*3cc80*/  LDL.LU.64 R230, [R1+0x6b8] ;  /* 0x0006b80001e67983 */ /* 0x001f220000300a00 */
[----:B-1----:R-:W-:-:S03]  /*3cc90*/  PRMT R148, R144, 0x7632, R148 ;  /* 0x0000763290947816 */ /* 0x002fc60000000094 */
[----:B------:R-:W4:Y:S04]  /*3cca0*/  LDL.LU.64 R220, [R1+0x6b0] ;  /* 0x0006b00001dc7983 */ /* 0x000f280000300a00 */
[----:B------:R-:W4:Y:S04]  /*3ccb0*/  LDL.LU.64 R224, [R1+0x6a8] ;  /* 0x0006a80001e07983 */ /* 0x000f280000300a00 */
[----:B--2---:R0:W-:Y:S04]  /*3ccc0*/  STG.E.U16 desc[UR60][R236.64], R144 ;  /* 0x00000090ec007986 */ /* 0x0041e8000c10153c */
[----:B0-----:R-:W2:Y:S01]  /*3ccd0*/  LDL.LU.64 R236, [R1+0x6a0] ;  /* 0x0006a00001ec7983 */ /* 0x001ea20000300a00 */
[----:B------:R-:W-:-:S03]  /*3cce0*/  PRMT R144, R145, 0x7632, R144 ;  /* 0x0000763291907816 */ /* 0x000fc60000000090 */
[----:B---3--:R0:W-:Y:S04]  /*3ccf0*/  STG.E.U16 desc[UR60][R232.64], R148 ;  /* 0x00000094e8007986 */ /* 0x0081e8000c10153c */
[----:B----4-:R1:W-:Y:S04]  /*3cd00*/  STG.E.U16 desc[UR60][R218.64], R145 ;  /* 0x00000091da007986 */ /* 0x0103e8000c10153c */
[----:B------:R3:W-:Y:S04]  /*3cd10*/  STG.E.U16 desc[UR60][R226.64], R144 ;  /* 0x00000090e2007986 */ /* 0x0007e8000c10153c */
[----:B0-----:R-:W4:Y:S01]  /*3cd20*/  LDL.LU.64 R232, [R1+0x698] ;  /* 0x0006980001e87983 */ /* 0x001f220000300a00 */
[----:B-1----:R-:W-:-:S03]  /*3cd30*/  PRMT R145, R146, 0x7632, R145 ;  /* 0x0000763292917816 */ /* 0x002fc60000000091 */
[----:B---3--:R-:W3:Y:S04]  /*3cd40*/  LDL.LU.64 R226, [R1+0x690] ;  /* 0x0006900001e27983 */ /* 0x008ee80000300a00 */
[----:B------:R0:W-:Y:S01]  /*3cd50*/  STG.E.U16 desc[UR60][R238.64], R146 ;  /* 0x00000092ee007986 */ /* 0x0001e2000c10153c */
[----:B------:R-:W-:-:S03]  /*3cd60*/  PRMT R144, R147, 0x7632, R144 ;  /* 0x0000763293907816 */ /* 0x000fc60000000090 */
[----:B------:R1:W-:Y:S04]  /*3cd70*/  STG.E.U16 desc[UR60][R228.64], R145 ;  /* 0x00000091e4007986 */ /* 0x0003e8000c10153c */
[----:B0-----:R-:W3:Y:S04]  /*3cd80*/  LDL.LU.64 R238, [R1+0x688] ;  /* 0x0006880001ee7983 */ /* 0x001ee80000300a00 */
[----:B------:R0:W-:Y:S04]  /*3cd90*/  STG.E.U16 desc[UR60][R234.64], R147 ;  /* 0x00000093ea007986 */ /* 0x0001e8000c10153c */
[----:B-1----:R-:W3:Y:S04]  /*3cda0*/  LDL.LU.64 R228, [R1+0x680] ;  /* 0x0006800001e47983 */ /* 0x002ee80000300a00 */
[----:B------:R1:W-:Y:S04]  /*3cdb0*/  STG.E.U16 desc[UR60][R240.64], R144 ;  /* 0x00000090f0007986 */ /* 0x0003e8000c10153c */
[----:B0-----:R-:W3:Y:S04]  /*3cdc0*/  LDL.LU.64 R234, [R1+0x678] ;  /* 0x0006780001ea7983 */ /* 0x001ee80000300a00 */
[----:B------:R-:W-:Y:S01]  /*3cdd0*/  STG.E.U16 desc[UR60][R222.64], R140 ;  /* 0x0000008cde007986 */ /* 0x000fe2000c10153c */
[----:B-1----:R-:W-:-:S03]  /*3cde0*/  PRMT R144, R140, 0x7632, R144 ;  /* 0x000076328c907816 */ /* 0x002fc60000000090 */
[----:B------:R-:W3:Y:S04]  /*3cdf0*/  LDL.LU.64 R240, [R1+0x670] ;  /* 0x0006700001f07983 */ /* 0x000ee80000300a00 */
[----:B------:R0:W-:Y:S04]  /*3ce00*/  STG.E.U16 desc[UR60][R242.64], R144 ;  /* 0x00000090f2007986 */ /* 0x0001e8000c10153c */
[----:B------:R1:W-:Y:S04]  /*3ce10*/  STG.E.U16 desc[UR60][R248.64], R141 ;  /* 0x0000008df8007986 */ /* 0x0003e8000c10153c */
[----:B0-----:R-:W3:Y:S04]  /*3ce20*/  LDL.LU.64 R242, [R1+0x668] ;  /* 0x0006680001f27983 */ /* 0x001ee80000300a00 */
[----:B------:R-:W3:Y:S04]  /*3ce30*/  LDL.LU.64 R222, [R1+0x660] ;  /* 0x0006600001de7983 */ /* 0x000ee80000300a00 */
[----:B-1----:R-:W3:Y:S01]  /*3ce40*/  LDL.LU.64 R248, [R1+0x658] ;  /* 0x0006580001f87983 */ /* 0x002ee20000300a00 */
[----:B------:R-:W-:-:S02]  /*3ce50*/  PRMT R140, R141, 0x7632, R140 ;  /* 0x000076328d8c7816 */ /* 0x000fc4000000008c */
[----:B------:R-:W-:-:S03]  /*3ce60*/  PRMT R141, R142, 0x7632, R141 ;  /* 0x000076328e8d7816 */ /* 0x000fc6000000008d */
[----:B------:R0:W-:Y:S04]  /*3ce70*/  STG.E.U16 desc[UR60][R230.64], R140 ;  /* 0x0000008ce6007986 */ /* 0x0001e8000c10153c */
[----:B------:R-:W-:Y:S04]  /*3ce80*/  STG.E.U16 desc[UR60][R220.64], R142 ;  /* 0x0000008edc007986 */ /* 0x000fe8000c10153c */
[----:B------:R-:W-:Y:S01]  /*3ce90*/  STG.E.U16 desc[UR60][R224.64], R141 ;  /* 0x0000008de0007986 */ /* 0x000fe2000c10153c */
[----:B0-----:R-:W-:-:S03]  /*3cea0*/  PRMT R140, R143, 0x7632, R140 ;  /* 0x000076328f8c7816 */ /* 0x001fc6000000008c */
[----:B------:R-:W3:Y:S04]  /*3ceb0*/  LDL.LU.64 R230, [R1+0x650] ;  /* 0x0006500001e67983 */ /* 0x000ee80000300a00 */
[----:B------:R-:W3:Y:S04]  /*3cec0*/  LDL.LU.64 R216, [R1+0x648] ;  /* 0x0006480001d87983 */ /* 0x000ee80000300a00 */
[----:B--2---:R0:W-:Y:S04]  /*3ced0*/  STG.E.U16 desc[UR60][R236.64], R143 ;  /* 0x0000008fec007986 */ /* 0x0041e8000c10153c */
[----:B0-----:R-:W2:Y:S04]  /*3cee0*/  LDL.LU.64 R236, [R1+0x640] ;  /* 0x0006400001ec7983 */ /* 0x001ea80000300a00 */
[----:B------:R-:W2:Y:S04]  /*3cef0*/  LDL.LU.64 R224, [R1+0x638] ;  /* 0x0006380001e07983 */ /* 0x000ea80000300a00 */
[----:B----4-:R0:W-:Y:S04]  /*3cf00*/  STG.E.U16 desc[UR60][R232.64], R140 ;  /* 0x0000008ce8007986 */ /* 0x0101e8000c10153c */
[----:B---3--:R1:W-:Y:S04]  /*3cf10*/  STG.E.U16 desc[UR60][R226.64], R136 ;  /* 0x00000088e2007986 */ /* 0x0083e8000c10153c */
[----:B0-----:R-:W3:Y:S01]  /*3cf20*/  LDL.LU.64 R232, [R1+0x630] ;  /* 0x0006300001e87983 */ /* 0x001ee20000300a00 */
[----:B------:R-:W-:-:S03]  /*3cf30*/  PRMT R140, R136, 0x7632, R140 ;  /* 0x00007632888c7816 */ /* 0x000fc6000000008c */
[----:B------:R-:W4:Y:S04]  /*3cf40*/  LDL.LU.64 R218, [R1+0x628] ;  /* 0x0006280001da7983 */ /* 0x000f280000300a00 */
[----:B-1----:R-:W4:Y:S04]  /*3cf50*/  LDL.LU.64 R226, [R1+0x620] ;  /* 0x0006200001e27983 */ /* 0x002f280000300a00 */
[----:B------:R0:W-:Y:S01]  /*3cf60*/  STG.E.U16 desc[UR60][R238.64], R140 ;  /* 0x0000008cee007986 */ /* 0x0001e2000c10153c */
[----:B------:R-:W-:-:S03]  /*3cf70*/  PRMT R136, R137, 0x7632, R136 ;  /* 0x0000763289887816 */ /* 0x000fc60000000088 */
[----:B0-----:R-:W4:Y:S04]  /*3cf80*/  LDL.LU.64 R238, [R1+0x618] ;  /* 0x0006180001ee7983 */ /* 0x001f280000300a00 */
[----:B------:R0:W-:Y:S04]  /*3cf90*/  STG.E.U16 desc[UR60][R228.64], R137 ;  /* 0x00000089e4007986 */ /* 0x0001e8000c10153c */
[----:B------:R1:W-:Y:S04]  /*3cfa0*/  STG.E.U16 desc[UR60][R234.64], R136 ;  /* 0x00000088ea007986 */ /* 0x0003e8000c10153c */
[----:B0-----:R-:W4:Y:S01]  /*3cfb0*/  LDL.LU.64 R228, [R1+0x610] ;  /* 0x0006100001e47983 */ /* 0x001f220000300a00 */
[----:B------:R-:W-:-:S02]  /*3cfc0*/  PRMT R137, R138, 0x7632, R137 ;  /* 0x000076328a897816 */ /* 0x000fc40000000089 */
[----:B-1----:R-:W-:Y:S01]  /*3cfd0*/  PRMT R136, R139, 0x7632, R136 ;  /* 0x000076328b887816 */ /* 0x002fe20000000088 */
[----:B------:R0:W-:Y:S04]  /*3cfe0*/  STG.E.U16 desc[UR60][R240.64], R138 ;  /* 0x0000008af0007986 */ /* 0x0001e8000c10153c */
[----:B------:R-:W4:Y:S04]  /*3cff0*/  LDL.LU.64 R234, [R1+0x5f8] ;  /* 0x0005f80001ea7983 */ /* 0x000f280000300a00 */
[----:B0-----:R-:W4:Y:S04]  /*3d000*/  LDL.LU.64 R240, [R1+0x5f0] ;  /* 0x0005f00001f07983 */ /* 0x001f280000300a00 */
[----:B------:R0:W-:Y:S04]  /*3d010*/  STG.E.U16 desc[UR60][R242.64], R137 ;  /* 0x00000089f2007986 */ /* 0x0001e8000c10153c */
[----:B------:R-:W-:Y:S04]  /*3d020*/  STG.E.U16 desc[UR60][R222.64], R139 ;  /* 0x0000008bde007986 */ /* 0x000fe8000c10153c */
[----:B------:R1:W-:Y:S04]  /*3d030*/  STG.E.U16 desc[UR60][R248.64], R136 ;  /* 0x00000088f8007986 */ /* 0x0003e8000c10153c */
[----:B0-----:R-:W4:Y:S04]  /*3d040*/  LDL.LU.64 R242, [R1+0x5e8] ;  /* 0x0005e80001f27983 */ /* 0x001f280000300a00 */
[----:B-1----:R-:W4:Y:S01]  /*3d050*/  LDL.LU.64 R248, [R1+0x5e0] ;  /* 0x0005e00001f87983 */ /* 0x002f220000300a00 */
[----:B------:R-:W-:-:S03]  /*3d060*/  PRMT R136, R132, 0x7632, R136 ;  /* 0x0000763284887816 */ /* 0x000fc60000000088 */
[----:B------:R-:W4:Y:S04]  /*3d070*/  LDL.LU.64 R220, [R1+0x5d8] ;  /* 0x0005d80001dc7983 */ /* 0x000f280000300a00 */
[----:B------:R-:W4:Y:S04]  /*3d080*/  LDL.LU.64 R222, [R1+0x5d0] ;  /* 0x0005d00001de7983 */ /* 0x000f280000300a00 */
[----:B------:R0:W-:Y:S04]  /*3d090*/  STG.E.U16 desc[UR60][R230.64], R132 ;  /* 0x00000084e6007986 */ /* 0x0001e8000c10153c */
[----:B------:R-:W-:Y:S04]  /*3d0a0*/  STG.E.U16 desc[UR60][R216.64], R136 ;  /* 0x00000088d8007986 */ /* 0x000fe8000c10153c */
[----:B0-----:R-:W4:Y:S01]  /*3d0b0*/  LDL.LU.64 R230, [R1+0x5c8] ;  /* 0x0005c80001e67983 */ /* 0x001f220000300a00 */
[----:B------:R-:W-:-:S03]  /*3d0c0*/  PRMT R132, R133, 0x7632, R132 ;  /* 0x0000763285847816 */ /* 0x000fc60000000084 */
[----:B--2---:R0:W-:Y:S04]  /*3d0d0*/  STG.E.U16 desc[UR60][R236.64], R133 ;  /* 0x00000085ec007986 */ /* 0x0041e8000c10153c */
[----:B------:R1:W-:Y:S04]  /*3d0e0*/  STG.E.U16 desc[UR60][R224.64], R132 ;  /* 0x00000084e0007986 */ /* 0x0003e8000c10153c */
[----:B0-----:R-:W2:Y:S01]  /*3d0f0*/  LDL.LU.64 R236, [R1+0x9c0] ;  /* 0x0009c00001ec7983 */ /* 0x001ea20000300a00 */
[----:B------:R-:W-:-:S03]  /*3d100*/  PRMT R133, R134, 0x7632, R133 ;  /* 0x0000763286857816 */ /* 0x000fc60000000085 */
[----:B-1----:R-:W2:Y:S01]  /*3d110*/  LDL.LU.64 R224, [R1+0x9b8] ;  /* 0x0009b80001e07983 */ /* 0x002ea20000300a00 */
[----:B------:R-:W-:-:S03]  /*3d120*/  PRMT R132, R135, 0x7632, R132 ;  /* 0x0000763287847816 */ /* 0x000fc60000000084 */
[----:B---3--:R0:W-:Y:S04]  /*3d130*/  STG.E.U16 desc[UR60][R232.64], R134 ;  /* 0x00000086e8007986 */ /* 0x0081e8000c10153c */
[----:B----4-:R-:W-:Y:S04]  /*3d140*/  STG.E.U16 desc[UR60][R218.64], R133 ;  /* 0x00000085da007986 */ /* 0x010fe8000c10153c */
[----:B------:R-:W-:Y:S04]  /*3d150*/  STG.E.U16 desc[UR60][R226.64], R135 ;  /* 0x00000087e2007986 */ /* 0x000fe8000c10153c */
[----:B0-----:R-:W3:Y:S04]  /*3d160*/  LDL.LU.64 R232, [R1+0x9b0] ;  /* 0x0009b00001e87983 */ /* 0x001ee80000300a00 */
[----:B------:R0:W-:Y:S04]  /*3d170*/  STG.E.U16 desc[UR60][R238.64], R132 ;  /* 0x00000084ee007986 */ /* 0x0001e8000c10153c */
[----:B0-----:R-:W4:Y:S01]  /*3d180*/  LDL.LU.64 R238, [R1+0x9e0] ;  /* 0x0009e00001ee7983 */ /* 0x001f220000300a00 */
[----:B------:R-:W-:-:S03]  /*3d190*/  PRMT R132, R128, 0x7632, R132 ;  /* 0x0000763280847816 */ /* 0x000fc60000000084 */
[----:B------:R0:W-:Y:S04]  /*3d1a0*/  STG.E.U16 desc[UR60][R228.64], R128 ;  /* 0x00000080e4007986 */ /* 0x0001e8000c10153c */
[----:B------:R-:W4:Y:S04]  /*3d1b0*/  LDL.LU.64 R226, [R1+0x9d8] ;  /* 0x0009d80001e27983 */ /* 0x000f280000300a00 */
[----:B------:R1:W-:Y:S01]  /*3d1c0*/  STG.E.U16 desc[UR60][R234.64], R132 ;  /* 0x00000084ea007986 */ /* 0x0003e2000c10153c */
[----:B0-----:R-:W-:-:S03]  /*3d1d0*/  PRMT R128, R129, 0x7632, R128 ;  /* 0x0000763281807816 */ /* 0x001fc60000000080 */
[----:B------:R-:W4:Y:S04]  /*3d1e0*/  LDL.LU.64 R228, [R1+0x9d0] ;  /* 0x0009d00001e47983 */ /* 0x000f280000300a00 */
[----:B------:R0:W-:Y:S01]  /*3d1f0*/  STG.E.U16 desc[UR60][R240.64], R129 ;  /* 0x00000081f0007986 */ /* 0x0001e2000c10153c */
[----:B-1----:R-:W1:Y:S03]  /*3d200*/  LDC R132, c[0x0][0x278] ;  /* 0x00009e00ff847b82 */ /* 0x002e660000000800 */
[----:B0-----:R-:W4:Y:S04]  /*3d210*/  LDL.LU.64 R240, [R1+0x9f8] ;  /* 0x0009f80001f07983 */ /* 0x001f280000300a00 */
[----:B------:R0:W-:Y:S04]  /*3d220*/  STG.E.U16 desc[UR60][R242.64], R128 ;  /* 0x00000080f2007986 */ /* 0x0001e8000c10153c */
[----:B------:R0:W-:Y:S04]  /*3d230*/  STG.E.U16 desc[UR60][R248.64], R130 ;  /* 0x00000082f8007986 */ /* 0x0001e8000c10153c */
[----:B0-----:R-:W4:Y:S04]  /*3d240*/  LDL.LU.64 R242, [R1+0x9f0] ;  /* 0x0009f00001f27983 */ /* 0x001f280000300a00 */
[----:B------:R-:W1:Y:S04]  /*3d250*/  LDL.LU.64 R234, [R1+0xa08] ;  /* 0x000a080001ea7983 */ /* 0x000e680000300a00 */
[----:B------:R-:W4:Y:S01]  /*3d260*/  LDL.LU.64 R248, [R1+0xa00] ;  /* 0x000a000001f87983 */ /* 0x000f220000300a00 */
[----:B------:R-:W-:-:S02]  /*3d270*/  PRMT R129, R130, 0x7632, R129 ;  /* 0x0000763282817816 */ /* 0x000fc40000000081 */
[----:B------:R-:W-:Y:S01]  /*3d280*/  PRMT R128, R131, 0x7632, R128 ;  /* 0x0000763283807816 */ /* 0x000fe20000000080 */
[----:B------:R-:W0:Y:S02]  /*3d290*/  LDC R130, c[0x0][0x278] ;  /* 0x00009e00ff827b82 */ /* 0x000e240000000800 */
[----:B------:R0:W-:Y:S04]  /*3d2a0*/  STG.E.U16 desc[UR60][R220.64], R129 ;  /* 0x00000081dc007986 */ /* 0x0001e8000c10153c */
[----:B------:R0:W-:Y:S02]  /*3d2b0*/  STG.E.U16 desc[UR60][R222.64], R131 ;  /* 0x00000083de007986 */ /* 0x0001e4000c10153c */
[----:B0-----:R-:W0:Y:S08]  /*3d2c0*/  LDC R129, c[0x0][0x278] ;  /* 0x00009e00ff817b82 */ /* 0x001e300000000800 */
[----:B------:R-:W0:Y:S01]  /*3d2d0*/  LDC R131, c[0x0][0x278] ;  /* 0x00009e00ff837b82 */ /* 0x000e220000000800 */
[----:B------:R0:W-:Y:S02]  /*3d2e0*/  STG.E.U16 desc[UR60][R230.64], R128 ;  /* 0x00000080e6007986 */ /* 0x0001e4000c10153c */
[----:B0-----:R-:W-:-:S02]  /*3d2f0*/  PRMT R128, R124, 0x7632, R128 ;  /* 0x000076327c807816 */ /* 0x001fc40000000080 */
[----:B--2---:R0:W-:Y:S04]  /*3d300*/  STG.E.U16 desc[UR60][R236.64], R124 ;  /* 0x0000007cec007986 */ /* 0x0041e8000c10153c */
[----:B------:R2:W-:Y:S04]  /*3d310*/  STG.E.U16 desc[UR60][R224.64], R128 ;  /* 0x00000080e0007986 */ /* 0x0005e8000c10153c */
[----:B0-----:R-:W4:Y:S04]  /*3d320*/  LDL.LU.64 R236, [R1+0xa20] ;  /* 0x000a200001ec7983 */ /* 0x001f280000300a00 */
[----:B------:R-:W4:Y:S01]  /*3d330*/  LDL.LU.64 R230, [R1+0xa18] ;  /* 0x000a180001e67983 */ /* 0x000f220000300a00 */
[----:B------:R-:W-:Y:S01]  /*3d340*/  PRMT R124, R126, 0x7632, R124 ;  /* 0x000076327e7c7816 */ /* 0x000fe2000000007c */
[----:B--2---:R-:W0:Y:S02]  /*3d350*/  LDC R128, c[0x0][0x278] ;  /* 0x00009e00ff807b82 */ /* 0x004e240000000800 */
[----:B---3--:R2:W-:Y:S02]  /*3d360*/  STG.E.U16 desc[UR60][R232.64], R125 ;  /* 0x0000007de8007986 */ /* 0x0085e4000c10153c */
[----:B--2---:R-:W-:-:S02]  /*3d370*/  PRMT R125, R125, 0x7632, R125 ;  /* 0x000076327d7d7816 */ /* 0x004fc4000000007d */
[----:B------:R-:W2:Y:S04]  /*3d380*/  LDL.LU.64 R232, [R1+0xa30] ;  /* 0x000a300001e87983 */ /* 0x000ea80000300a00 */
[----:B----4-:R3:W-:Y:S04]  /*3d390*/  STG.E.U16 desc[UR60][R238.64], R125 ;  /* 0x0000007dee007986 */ /* 0x0107e8000c10153c */
[----:B---3--:R-:W3:Y:S01]  /*3d3a0*/  LDL.LU.64 R238, [R1+0xa28] ;  /* 0x000a280001ee7983 */ /* 0x008ee20000300a00 */
[----:B------:R-:W4:Y:S03]  /*3d3b0*/  LDC R125, c[0x0][0x278] ;  /* 0x00009e00ff7d7b82 */ /* 0x000f260000000800 */
[----:B------:R0:W-:Y:S04]  /*3d3c0*/  STG.E.U16 desc[UR60][R226.64], R126 ;  /* 0x0000007ee2007986 */ /* 0x0001e8000c10153c */
[----:B------:R0:W-:Y:S02]  /*3d3d0*/  STG.E.U16 desc[UR60][R228.64], R124 ;  /* 0x0000007ce4007986 */ /* 0x0001e4000c10153c */
[----:B0-----:R-:W3:Y:S01]  /*3d3e0*/  LDC R126, c[0x0][0x278] ;  /* 0x00009e00ff7e7b82 */ /* 0x001ee20000000800 */
[----:B------:R-:W-:Y:S01]  /*3d3f0*/  PRMT R124, R127, 0x7632, R124 ;  /* 0x000076327f7c7816 */ /* 0x000fe2000000007c */
[----:B------:R-:W4:Y:S04]  /*3d400*/  LDL.LU.64 R228, [R1+0xa48] ;  /* 0x000a480001e47983 */ /* 0x000f280000300a00 */
[----:B------:R0:W-:Y:S04]  /*3d410*/  STG.E.U16 desc[UR60][R240.64], R127 ;  /* 0x0000007ff0007986 */ /* 0x0001e8000c10153c */
[----:B0-----:R-:W4:Y:S01]  /*3d420*/  LDL.LU.64 R240, [R1+0xa40] ;  /* 0x000a400001f07983 */ /* 0x001f220000300a00 */
[----:B------:R-:W0:Y:S01]  /*3d430*/  LDC R127, c[0x0][0x278] ;  /* 0x00009e00ff7f7b82 */ /* 0x000e220000000800 */
[----:B-1----:R-:W-:-:S02]  /*3d440*/  LEA R234, R132, R188, 0x9 ;  /* 0x000000bc84ea7211 */ /* 0x002fc400078e48ff */
[----:B------:R1:W-:Y:S01]  /*3d450*/  STG.E.U16 desc[UR60][R242.64], R124 ;  /* 0x0000007cf2007986 */ /* 0x0003e2000c10153c */
[----:B------:R-:W-:-:S03]  /*3d460*/  IMAD R248, R129, 0x202, R188 ;  /* 0x0000020281f87824 */ /* 0x000fc600078e02bc */
[----:B------:R1:W-:Y:S01]  /*3d470*/  STG.E.U16 desc[UR60][R234.64], R120 ;  /* 0x00000078ea007986 */ /* 0x0003e2000c10153c */
[----:B------:R-:W0:Y:S01]  /*3d480*/  LDC R129, c[0x0][0x278] ;  /* 0x00009e00ff817b82 */ /* 0x000e220000000800 */
[----:B-1----:R-:W-:Y:S02]  /*3d490*/  PRMT R124, R120, 0x7632, R124 ;  /* 0x00007632787c7816 */ /* 0x002fe4000000007c */
[----:B------:R-:W4:Y:S04]  /*3d4a0*/  LDL.LU.64 R242, [R1+0xa58] ;  /* 0x000a580001f27983 */ /* 0x000f280000300a00 */
[----:B------:R-:W4:Y:S04]  /*3d4b0*/  LDL.LU.64 R234, [R1+0xa50] ;  /* 0x000a500001ea7983 */ /* 0x000f280000300a00 */
[----:B------:R1:W-:Y:S04]  /*3d4c0*/  STG.E.U16 desc[UR60][R248.64], R124 ;  /* 0x0000007cf8007986 */ /* 0x0003e8000c10153c */
[----:B-1----:R-:W4:Y:S01]  /*3d4d0*/  LDL.LU.64 R248, [R1+0xa38] ;  /* 0x000a380001f87983 */ /* 0x002f220000300a00 */
[----:B------:R-:W-:Y:S01]  /*3d4e0*/  PRMT R120, R121, 0x7632, R120 ;  /* 0x0000763279787816 */ /* 0x000fe20000000078 */
[----:B------:R-:W1:Y:S01]  /*3d4f0*/  LDC R124, c[0x0][0x278] ;  /* 0x00009e00ff7c7b82 */ /* 0x000e620000000800 */
[----:B------:R-:W-:-:S07]  /*3d500*/  IMAD R236, R128, 0x204, R188 ;  /* 0x0000020480ec7824 */ /* 0x000fce00078e02bc */
[----:B------:R-:W1:Y:S01]  /*3d510*/  LDC R128, c[0x0][0x278] ;  /* 0x00009e00ff807b82 */ /* 0x000e620000000800 */
[--C-:B------:R-:W-:Y:S01]  /*3d520*/  IMAD R230, R131, 0x206, R188.reuse ;  /* 0x0000020683e67824 */ /* 0x100fe200078e02bc */
[----:B------:R0:W-:Y:S04]  /*3d530*/  STG.E.U16 desc[UR60][R236.64], R121 ;  /* 0x00000079ec007986 */ /* 0x0001e8000c10153c */
[----:B------:R2:W-:Y:S04]  /*3d540*/  STG.E.U16 desc[UR60][R230.64], R120 ;  /* 0x00000078e6007986 */ /* 0x0005e8000c10153c */
[----:B0-----:R-:W4:Y:S01]  /*3d550*/  LDL.LU.64 R236, [R1+0xa10] ;  /* 0x000a100001ec7983 */ /* 0x001f220000300a00 */
[----:B------:R-:W0:Y:S01]  /*3d560*/  LDC R121, c[0x0][0x278] ;  /* 0x00009e00ff797b82 */ /* 0x000e220000000800 */
[----:B--2---:R-:W-:Y:S01]  /*3d570*/  IMAD R232, R130, 0x208, R188 ;  /* 0x0000020882e87824 */ /* 0x004fe200078e02bc */
[----:B------:R-:W-:Y:S01]  /*3d580*/  PRMT R120, R122, 0x7632, R120 ;  /* 0x000076327a787816 */ /* 0x000fe20000000078 */
[----:B------:R-:W2:Y:S04]  /*3d590*/  LDL.LU.64 R230, [R1+0x9e8] ;  /* 0x0009e80001e67983 */ /* 0x000ea80000300a00 */
[----:B------:R3:W-:Y:S04]  /*3d5a0*/  STG.E.U16 desc[UR60][R232.64], R122 ;  /* 0x0000007ae8007986 */ /* 0x0007e8000c10153c */
[----:B---3--:R-:W3:Y:S01]  /*3d5b0*/  LDL.LU.64 R232, [R1+0x9c8] ;  /* 0x0009c80001e87983 */ /* 0x008ee20000300a00 */
[----:B------:R-:W3:Y:S01]  /*3d5c0*/  LDC R122, c[0x0][0x278] ;  /* 0x00009e00ff7a7b82 */ /* 0x000ee20000000800 */
[----:B------:R-:W-:-:S07]  /*3d5d0*/  IMAD R238, R126, 0x20a, R188 ;  /* 0x0000020a7eee7824 */ /* 0x000fce00078e02bc */
[----:B------:R-:W2:Y:S01]  /*3d5e0*/  LDC R126, c[0x0][0x278] ;  /* 0x00009e00ff7e7b82 */ /* 0x000ea20000000800 */
[----:B------:R1:W-:Y:S04]  /*3d5f0*/  STG.E.U16 desc[UR60][R238.64], R120 ;  /* 0x00000078ee007986 */ /* 0x0003e8000c10153c */
[----:B-1----:R-:W3:Y:S01]  /*3d600*/  LDL.LU.64 R238, [R1+0x5c0] ;  /* 0x0005c00001ee7983 */ /* 0x002ee20000300a00 */
[----:B------:R-:W-:Y:S01]  /*3d610*/  PRMT R120, R123, 0x7632, R120 ;  /* 0x000076327b787816 */ /* 0x000fe20000000078 */
[--C-:B----4-:R-:W-:Y:S02]  /*3d620*/  IMAD R228, R125, 0x20c, R188.reuse ;  /* 0x0000020c7de47824 */ /* 0x110fe400078e02bc */
[----:B------:R-:W3:Y:S03]  /*3d630*/  LDC R125, c[0x0][0x278] ;  /* 0x00009e00ff7d7b82 */ /* 0x000ee60000000800 */
[----:B------:R1:W-:Y:S01]  /*3d640*/  STG.E.U16 desc[UR60][R228.64], R123 ;  /* 0x0000007be4007986 */ /* 0x0003e2000c10153c */
[----:B------:R-:W-:-:S04]  /*3d650*/  IMAD R240, R129, 0x20e, R188 ;  /* 0x0000020e81f07824 */ /* 0x000fc800078e02bc */
[----:B-1----:R-:W1:Y:S01]  /*3d660*/  LDC R123, c[0x0][0x278] ;  /* 0x00009e00ff7b7b82 */ /* 0x002e620000000800 */
[----:B------:R4:W-:Y:S02]  /*3d670*/  STG.E.U16 desc[UR60][R240.64], R120 ;  /* 0x00000078f0007986 */ /* 0x0009e4000c10153c */
[----:B----4-:R-:W-:Y:S01]  /*3d680*/  PRMT R120, R116, 0x7632, R120 ;  /* 0x0000763274787816 */ /* 0x010fe20000000078 */
[--C-:B------:R-:W-:Y:S01]  /*3d690*/  IMAD R242, R124, 0x210, R188.reuse ;  /* 0x000002107cf27824 */ /* 0x100fe200078e02bc */
[----:B------:R-:W4:Y:S03]  /*3d6a0*/  LDL.LU.64 R240, [R1+0x5b8] ;  /* 0x0005b80001f07983 */ /* 0x000f260000300a00 */
[----:B------:R-:W4:Y:S01]  /*3d6b0*/  LDC R124, c[0x0][0x278] ;  /* 0x00009e00ff7c7b82 */ /* 0x000f220000000800 */
[--C-:B------:R-:W-:Y:S01]  /*3d6c0*/  IMAD R234, R128, 0x212, R188.reuse ;  /* 0x0000021280ea7824 */ /* 0x100fe200078e02bc */
[----:B------:R0:W-:Y:S04]  /*3d6d0*/  STG.E.U16 desc[UR60][R242.64], R116 ;  /* 0x00000074f2007986 */ /* 0x0001e8000c10153c */
[----:B------:R0:W-:Y:S04]  /*3d6e0*/  STG.E.U16 desc[UR60][R234.64], R120 ;  /* 0x00000078ea007986 */ /* 0x0001e8000c10153c */
[----:B0-----:R-:W4:Y:S01]  /*3d6f0*/  LDL.LU.64 R242, [R1+0x5b0] ;  /* 0x0005b00001f27983 */ /* 0x001f220000300a00 */
[----:B------:R-:W-:-:S03]  /*3d700*/  IMAD R248, R121, 0x214, R188 ;  /* 0x0000021479f87824 */ /* 0x000fc600078e02bc */
[----:B------:R-:W4:Y:S01]  /*3d710*/  LDL.LU.64 R234, [R1+0x5a8] ;  /* 0x0005a80001ea7983 */ /* 0x000f220000300a00 */
[----:B------:R-:W-:Y:S01]  /*3d720*/  PRMT R116, R117, 0x7632, R116 ;  /* 0x0000763275747816 */ /* 0x000fe20000000074 */
[----:B------:R-:W0:Y:S02]  /*3d730*/  LDC R121, c[0x0][0x278] ;  /* 0x00009e00ff797b82 */ /* 0x000e240000000800 */
[----:B------:R1:W-:Y:S06]  /*3d740*/  STG.E.U16 desc[UR60][R248.64], R117 ;  /* 0x00000075f8007986 */ /* 0x0003ec000c10153c */
[----:B------:R-:W0:Y:S01]  /*3d750*/  LDC R120, c[0x0][0x278] ;  /* 0x00009e00ff787b82 */ /* 0x000e220000000800 */
[----:B-1----:R-:W4:Y:S07]  /*3d760*/  LDL.LU.64 R248, [R1+0x5a0] ;  /* 0x0005a00001f87983 */ /* 0x002f2e0000300a00 */
[----:B------:R-:W1:Y:S01]  /*3d770*/  LDC R117, c[0x0][0x278] ;  /* 0x00009e00ff757b82 */ /* 0x000e620000000800 */
[----:B------:R-:W1:Y:S01]  /*3d780*/  LDL.LU.64 R228, [R1+0x598] ;  /* 0x0005980001e47983 */ /* 0x000e620000300a00 */
[----:B------:R-:W-:-:S05]  /*3d790*/  IMAD R236, R127, 0x216, R188 ;  /* 0x000002167fec7824 */ /* 0x000fca00078e02bc */
[----:B------:R0:W-:Y:S01]  /*3d7a0*/  STG.E.U16 desc[UR60][R236.64], R116 ;  /* 0x00000074ec007986 */ /* 0x0001e2000c10153c */
[----:B--2---:R-:W-:-:S05]  /*3d7b0*/  IMAD R230, R126, 0x218, R188 ;  /* 0x000002187ee67824 */ /* 0x004fca00078e02bc */
[----:B------:R2:W-:Y:S04]  /*3d7c0*/  STG.E.U16 desc[UR60][R230.64], R118 ;  /* 0x00000076e6007986 */ /* 0x0005e8000c10153c */
[----:B0-----:R-:W4:Y:S01]  /*3d7d0*/  LDL.LU.64 R236, [R1+0x590] ;  /* 0x0005900001ec7983 */ /* 0x001f220000300a00 */
[----:B------:R-:W-:Y:S01]  /*3d7e0*/  PRMT R116, R118, 0x7632, R116 ;  /* 0x0000763276747816 */ /* 0x000fe20000000074 */
[--C-:B---3--:R-:W-:Y:S02]  /*3d7f0*/  IMAD R232, R125, 0x21a, R188.reuse ;  /* 0x0000021a7de87824 */ /* 0x108fe400078e02bc */
[----:B--2---:R-:W2:Y:S01]  /*3d800*/  LDL.LU.64 R230, [R1+0x588] ;  /* 0x0005880001e67983 */ /* 0x004ea20000300a00 */
[----:B------:R-:W0:Y:S03]  /*3d810*/  LDC R118, c[0x0][0x278] ;  /* 0x00009e00ff767b82 */ /* 0x000e260000000800 */
[----:B------:R3:W-:Y:S04]  /*3d820*/  STG.E.U16 desc[UR60][R232.64], R116 ;  /* 0x00000074e8007986 */ /* 0x0007e8000c10153c */
[----:B---3--:R-:W3:Y:S01]  /*3d830*/  LDL.LU.64 R232, [R1+0x580] ;  /* 0x0005800001e87983 */ /* 0x008ee20000300a00 */
[----:B------:R-:W-:-:S05]  /*3d840*/  IMAD R238, R123, 0x21c, R188 ;  /* 0x0000021c7bee7824 */ /* 0x000fca00078e02bc */
[----:B------:R0:W-:Y:S01]  /*3d850*/  STG.E.U16 desc[UR60][R238.64], R119 ;  /* 0x00000077ee007986 */ /* 0x0001e2000c10153c */
[----:B------:R-:W-:-:S03]  /*3d860*/  PRMT R116, R119, 0x7632, R116 ;  /* 0x0000763277747816 */ /* 0x000fc60000000074 */
[----:B0-----:R-:W3:Y:S01]  /*3d870*/  LDL.LU.64 R238, [R1+0x578] ;  /* 0x0005780001ee7983 */ /* 0x001ee20000300a00 */
[----:B------:R-:W2:Y:S01]  /*3d880*/  LDC R119, c[0x0][0x278] ;  /* 0x00009e00ff777b82 */ /* 0x000ea20000000800 */
[----:B----4-:R-:W-:-:S05]  /*3d890*/  IMAD R240, R124, 0x21e, R188 ;  /* 0x0000021e7cf07824 */ /* 0x010fca00078e02bc */
[----:B------:R0:W-:Y:S01]  /*3d8a0*/  STG.E.U16 desc[UR60][R240.64], R116 ;  /* 0x00000074f0007986 */ /* 0x0001e2000c10153c */
[----:B------:R-:W-:-:S03]  /*3d8b0*/  IMAD R242, R122, 0x220, R188 ;  /* 0x000002207af27824 */ /* 0x000fc600078e02bc */
[----:B0-----:R-:W4:Y:S01]  /*3d8c0*/  LDL.LU.64 R240, [R1+0x570] ;  /* 0x0005700001f07983 */ /* 0x001f220000300a00 */
[----:B------:R-:W3:Y:S01]  /*3d8d0*/  LDC R116, c[0x0][0x278] ;  /* 0x00009e00ff747b82 */ /* 0x000ee20000000800 */
[--C-:B------:R-:W-:Y:S01]  /*3d8e0*/  IMAD R234, R121, 0x222, R188.reuse ;  /* 0x0000022279ea7824 */ /* 0x100fe200078e02bc */
[----:B------:R-:W-:Y:S01]  /*3d8f0*/  PRMT R121, R112, 0x7632, R121 ;  /* 0x0000763270797816 */ /* 0x000fe20000000079 */
[----:B------:R0:W-:Y:S04]  /*3d900*/  STG.E.U16 desc[UR60][R242.64], R112 ;  /* 0x00000070f2007986 */ /* 0x0001e8000c10153c */
[----:B------:R1:W-:Y:S01]  /*3d910*/  STG.E.U16 desc[UR60][R234.64], R121 ;  /* 0x00000079ea007986 */ /* 0x0003e2000c10153c */
[----:B------:R-:W3:Y:S03]  /*3d920*/  LDC R122, c[0x0][0x278] ;  /* 0x00009e00ff7a7b82 */ /* 0x000ee60000000800 */
[----:B0-----:R-:W4:Y:S05]  /*3d930*/  LDL.LU.64 R242, [R1+0x568] ;  /* 0x0005680001f27983 */ /* 0x001f2a0000300a00 */
[----:B------:R-:W4:Y:S01]  /*3d940*/  LDC R112, c[0x0][0x278] ;  /* 0x00009e00ff707b82 */ /* 0x000f220000000800 */
[--C-:B------:R-:W-:Y:S01]  /*3d950*/  IMAD R248, R120, 0x224, R188.reuse ;  /* 0x0000022478f87824 */ /* 0x100fe200078e02bc */
[----:B-1----:R-:W4:Y:S04]  /*3d960*/  LDL.LU.64 R234, [R1+0x560] ;  /* 0x0005600001ea7983 */ /* 0x002f280000300a00 */
[----:B------:R0:W-:Y:S01]  /*3d970*/  STG.E.U16 desc[UR60][R248.64], R113 ;  /* 0x00000071f8007986 */ /* 0x0001e2000c10153c */
[----:B------:R-:W-:Y:S01]  /*3d980*/  IMAD R228, R117, 0x226, R188 ;  /* 0x0000022675e47824 */ /* 0x000fe200078e02bc */
[----:B------:R-:W1:Y:S02]  /*3d990*/  LDC R120, c[0x0][0x278] ;  /* 0x00009e00ff787b82 */ /* 0x000e640000000800 */
[----:B0-----:R-:W4:Y:S01]  /*3d9a0*/  LDL.LU.64 R248, [R1+0x558] ;  /* 0x0005580001f87983 */ /* 0x001f220000300a00 */
[----:B------:R-:W-:-:S05]  /*3d9b0*/  PRMT R117, R113, 0x7632, R117 ;  /* 0x0000763271757816 */ /* 0x000fca0000000075 */
[----:B------:R-:W0:Y:S01]  /*3d9c0*/  LDC R113, c[0x0][0x278] ;  /* 0x00009e00ff717b82 */ /* 0x000e220000000800 */
[----:B------:R1:W-:Y:S07]  /*3d9d0*/  STG.E.U16 desc[UR60][R228.64], R117 ;  /* 0x00000075e4007986 */ /* 0x0003ee000c10153c */
[----:B-1----:R-:W1:Y:S01]  /*3d9e0*/  LDC R117, c[0x0][0x278] ;  /* 0x00009e00ff757b82 */ /* 0x002e620000000800 */
[----:B------:R-:W-:Y:S01]  /*3d9f0*/  IMAD R236, R118, 0x228, R188 ;  /* 0x0000022876ec7824 */ /* 0x000fe200078e02bc */
[----:B------:R-:W-:-:S04]  /*3da00*/  PRMT R118, R114, 0x7632, R118 ;  /* 0x0000763272767816 */ /* 0x000fc80000000076 */
[----:B------:R0:W-:Y:S01]  /*3da10*/  STG.E.U16 desc[UR60][R236.64], R114 ;  /* 0x00000072ec007986 */ /* 0x0001e2000c10153c */
[----:B--2---:R-:W-:-:S05]  /*3da20*/  IMAD R230, R119, 0x22a, R188 ;  /* 0x0000022a77e67824 */ /* 0x004fca00078e02bc */
[----:B------:R2:W-:Y:S04]  /*3da30*/  STG.E.U16 desc[UR60][R230.64], R118 ;  /* 0x00000076e6007986 */ /* 0x0005e8000c10153c */
[----:B0-----:R-:W4:Y:S01]  /*3da40*/  LDL.LU.64 R236, [R1+0x550] ;  /* 0x0005500001ec7983 */ /* 0x001f220000300a00 */
[----:B------:R-:W0:Y:S03]  /*3da50*/  LDC R114, c[0x0][0x278] ;  /* 0x00009e00ff727b82 */ /* 0x000e260000000800 */
[----:B------:R-:W4:Y:S01]  /*3da60*/  LDL.LU.64 R228, [R1+0x548] ;  /* 0x0005480001e47983 */ /* 0x000f220000300a00 */
[----:B---3--:R-:W-:Y:S01]  /*3da70*/  IMAD R232, R116, 0x22c, R188 ;  /* 0x0000022c74e87824 */ /* 0x008fe200078e02bc */
[----:B------:R-:W-:-:S02]  /*3da80*/  PRMT R116, R115, 0x7632, R116 ;  /* 0x0000763273747816 */ /* 0x000fc40000000074 */
[----:B--2---:R-:W2:Y:S01]  /*3da90*/  LDL.LU.64 R230, [R1+0x540] ;  /* 0x0005400001e67983 */ /* 0x004ea20000300a00 */
[----:B------:R-:W3:Y:S03]  /*3daa0*/  LDC R118, c[0x0][0x278] ;  /* 0x00009e00ff767b82 */ /* 0x000ee60000000800 */
[----:B------:R1:W-:Y:S05]  /*3dab0*/  STG.E.U16 desc[UR60][R232.64], R115 ;  /* 0x00000073e8007986 */ /* 0x0003ea000c10153c */
[----:B-1----:R-:W1:Y:S01]  /*3dac0*/  LDC R115, c[0x0][0x278] ;  /* 0x00009e00ff737b82 */ /* 0x002e620000000800 */
[----:B------:R-:W-:-:S05]  /*3dad0*/  IMAD R238, R122, 0x22e, R188 ;  /* 0x0000022e7aee7824 */ /* 0x000fca00078e02bc */
[----:B------:R0:W-:Y:S04]  /*3dae0*/  STG.E.U16 desc[UR60][R238.64], R116 ;  /* 0x00000074ee007986 */ /* 0x0001e8000c10153c */
[----:B0-----:R-:W3:Y:S01]  /*3daf0*/  LDL.LU.64 R238, [R1+0x538] ;  /* 0x0005380001ee7983 */ /* 0x001ee20000300a00 */
[----:B------:R-:W-:Y:S01]  /*3db00*/  PRMT R116, R108, 0x7632, R116 ;  /* 0x000076326c747816 */ /* 0x000fe20000000074 */
[--C-:B----4-:R-:W-:Y:S02]  /*3db10*/  IMAD R240, R112, 0x230, R188.reuse ;  /* 0x0000023070f07824 */ /* 0x110fe400078e02bc */
[----:B------:R-:W2:Y:S03]  /*3db20*/  LDC R112, c[0x0][0x278] ;  /* 0x00009e00ff707b82 */ /* 0x000ea60000000800 */
[----:B------:R0:W-:Y:S01]  /*3db30*/  STG.E.U16 desc[UR60][R240.64], R108 ;  /* 0x0000006cf0007986 */ /* 0x0001e2000c10153c */
[----:B------:R-:W-:-:S03]  /*3db40*/  IMAD R242, R120, 0x232, R188 ;  /* 0x0000023278f27824 */ /* 0x000fc600078e02bc */
[----:B0-----:R-:W4:Y:S01]  /*3db50*/  LDL.LU.64 R240, [R1+0x530] ;  /* 0x0005300001f07983 */ /* 0x001f220000300a00 */
[----:B------:R-:W4:Y:S01]  /*3db60*/  LDC R108, c[0x0][0x278] ;  /* 0x00009e00ff6c7b82 */ /* 0x000f220000000800 */
[--C-:B------:R-:W-:Y:S01]  /*3db70*/  IMAD R234, R113, 0x234, R188.reuse ;  /* 0x0000023471ea7824 */ /* 0x100fe200078e02bc */
[----:B------:R-:W-:Y:S01]  /*3db80*/  PRMT R113, R109, 0x7632, R113 ;  /* 0x000076326d717816 */ /* 0x000fe20000000071 */
[----:B------:R0:W-:Y:S04]  /*3db90*/  STG.E.U16 desc[UR60][R242.64], R116 ;  /* 0x00000074f2007986 */ /* 0x0001e8000c10153c */
[----:B------:R1:W-:Y:S04]  /*3dba0*/  STG.E.U16 desc[UR60][R234.64], R109 ;  /* 0x0000006dea007986 */ /* 0x0003e8000c10153c */
[----:B0-----:R-:W4:Y:S01]  /*3dbb0*/  LDL.LU.64 R242, [R1+0x528] ;  /* 0x0005280001f27983 */ /* 0x001f220000300a00 */
[----:B------:R-:W0:Y:S01]  /*3dbc0*/  LDC R116, c[0x0][0x278] ;  /* 0x00009e00ff747b82 */ /* 0x000e220000000800 */
[----:B------:R-:W-:-:S02]  /*3dbd0*/  IMAD R248, R117, 0x236, R188 ;  /* 0x0000023675f87824 */ /* 0x000fc400078e02bc */
[----:B------:R-:W4:Y:S04]  /*3dbe0*/  LDL.LU.64 R232, [R1+0x520] ;  /* 0x0005200001e87983 */ /* 0x000f280000300a00 */
[----:B------:R1:W-:Y:S02]  /*3dbf0*/  STG.E.U16 desc[UR60][R248.64], R113 ;  /* 0x00000071f8007986 */ /* 0x0003e4000c10153c */
[----:B-1----:R-:W1:Y:S02]  /*3dc00*/  LDC R109, c[0x0][0x278] ;  /* 0x00009e00ff6d7b82 */ /* 0x002e640000000800 */
[----:B------:R-:W4:Y:S04]  /*3dc10*/  LDL.LU.64 R234, [R1+0x518] ;  /* 0x0005180001ea7983 */ /* 0x000f280000300a00 */
[----:B------:R-:W4:Y:S02]  /*3dc20*/  LDL.LU.64 R248, [R1+0x510] ;  /* 0x0005100001f87983 */ /* 0x000f240000300a00 */
[----:B------:R-:W1:Y:S01]  /*3dc30*/  LDC R113, c[0x0][0x278] ;  /* 0x00009e00ff717b82 */ /* 0x000e620000000800 */
[----:B------:R-:W-:Y:S01]  /*3dc40*/  IMAD R236, R114, 0x238, R188 ;  /* 0x0000023872ec7824 */ /* 0x000fe200078e02bc */
[----:B------:R-:W-:Y:S01]  /*3dc50*/  PRMT R114, R110, 0x7632, R114 ;  /* 0x000076326e727816 */ /* 0x000fe20000000072 */
[----:B------:R-:W-:-:S03]  /*3dc60*/  IMAD R228, R115, 0x23a, R188 ;  /* 0x0000023a73e47824 */ /* 0x000fc600078e02bc */
[----:B------:R0:W-:Y:S01]  /*3dc70*/  STG.E.U16 desc[UR60][R236.64], R110 ;  /* 0x0000006eec007986 */ /* 0x0001e2000c10153c */
[----:B--2---:R-:W-:-:S03]  /*3dc80*/  IMAD R230, R112, 0x23c, R188 ;  /* 0x0000023c70e67824 */ /* 0x004fc600078e02bc */
[----:B------:R2:W-:Y:S01]  /*3dc90*/  STG.E.U16 desc[UR60][R228.64], R114 ;  /* 0x00000072e4007986 */ /* 0x0005e2000c10153c */
[----:B------:R-:W-:-:S03]  /*3dca0*/  PRMT R112, R111, 0x7632, R112 ;  /* 0x000076326f707816 */ /* 0x000fc60000000070 */
[----:B0-----:R-:W4:Y:S01]  /*3dcb0*/  LDL.LU.64 R236, [R1+0x508] ;  /* 0x0005080001ec7983 */ /* 0x001f220000300a00 */
[----:B------:R-:W0:Y:S03]  /*3dcc0*/  LDC R110, c[0x0][0x278] ;  /* 0x00009e00ff6e7b82 */ /* 0x000e260000000800 */
[----:B--2---:R-:W2:Y:S04]  /*3dcd0*/  LDL.LU.64 R228, [R1+0x500] ;  /* 0x0005000001e47983 */ /* 0x004ea80000300a00 */
[----:B------:R1:W-:Y:S01]  /*3dce0*/  STG.E.U16 desc[UR60][R230.64], R111 ;  /* 0x0000006fe6007986 */ /* 0x0003e2000c10153c */
[----:B------:R-:W2:Y:S08]  /*3dcf0*/  LDC R114, c[0x0][0x278] ;  /* 0x00009e00ff727b82 */ /* 0x000eb00000000800 */
[----:B-1----:R-:W1:Y:S01]  /*3dd00*/  LDC R111, c[0x0][0x278] ;  /* 0x00009e00ff6f7b82 */ /* 0x002e620000000800 */
[----:B---3--:R-:W-:-:S05]  /*3dd10*/  IMAD R238, R118, 0x23e, R188 ;  /* 0x0000023e76ee7824 */ /* 0x008fca00078e02bc */
[----:B------:R3:W-:Y:S04]  /*3dd20*/  STG.E.U16 desc[UR60][R238.64], R112 ;  /* 0x00000070ee007986 */ /* 0x0007e8000c10153c */
[----:B---3--:R-:W3:Y:S01]  /*3dd30*/  LDL.LU.64 R238, [R1+0x4f8] ;  /* 0x0004f80001ee7983 */ /* 0x008ee20000300a00 */
[----:B------:R-:W-:-:S03]  /*3dd40*/  PRMT R112, R104, 0x7632, R112 ;  /* 0x0000763268707816 */ /* 0x000fc60000000070 */
[----:B------:R-:W3:Y:S01]  /*3dd50*/  LDL.LU.64 R230, [R1+0x4f0] ;  /* 0x0004f00001e67983 */ /* 0x000ee20000300a00 */
[--C-:B----4-:R-:W-:Y:S02]  /*3dd60*/  IMAD R240, R108, 0x240, R188.reuse ;  /* 0x000002406cf07824 */ /* 0x110fe400078e02bc */
[----:B------:R-:W2:Y:S03]  /*3dd70*/  LDC R108, c[0x0][0x278] ;  /* 0x00009e00ff6c7b82 */ /* 0x000ea60000000800 */
[----:B------:R4:W-:Y:S01]  /*3dd80*/  STG.E.U16 desc[UR60][R240.64], R104 ;  /* 0x00000068f0007986 */ /* 0x0009e2000c10153c */
[----:B------:R-:W-:-:S03]  /*3dd90*/  IMAD R242, R116, 0x242, R188 ;  /* 0x0000024274f27824 */ /* 0x000fc600078e02bc */
[----:B----4-:R-:W4:Y:S01]  /*3dda0*/  LDL.LU.64 R240, [R1+0x4e8] ;  /* 0x0004e80001f07983 */ /* 0x010f220000300a00 */
[----:B------:R-:W3:Y:S01]  /*3ddb0*/  LDC R104, c[0x0][0x278] ;  /* 0x00009e00ff687b82 */ /* 0x000ee20000000800 */
[--C-:B------:R-:W-:Y:S01]  /*3ddc0*/  IMAD R232, R109, 0x244, R188.reuse ;  /* 0x000002446de87824 */ /* 0x100fe200078e02bc */
[----:B------:R-:W-:Y:S01]  /*3ddd0*/  PRMT R109, R105, 0x7632, R109 ;  /* 0x00007632696d7816 */ /* 0x000fe2000000006d */
[----:B------:R1:W-:Y:S01]  /*3dde0*/  STG.E.U16 desc[UR60][R242.64], R112 ;  /* 0x00000070f2007986 */ /* 0x0003e2000c10153c */
[----:B------:R-:W-:-:S03]  /*3ddf0*/  IMAD R234, R113, 0x246, R188 ;  /* 0x0000024671ea7824 */ /* 0x000fc600078e02bc */
[----:B------:R1:W-:Y:S01]  /*3de00*/  STG.E.U16 desc[UR60][R232.64], R105 ;  /* 0x00000069e8007986 */ /* 0x0003e2000c10153c */
[----:B0-----:R-:W-:-:S03]  /*3de10*/  IMAD R248, R110, 0x248, R188 ;  /* 0x000002486ef87824 */ /* 0x001fc600078e02bc */
[----:B-1----:R-:W4:Y:S01]  /*3de20*/  LDL.LU.64 R242, [R1+0x4e0] ;  /* 0x0004e00001f27983 */ /* 0x002f220000300a00 */
[----:B------:R-:W4:Y:S03]  /*3de30*/  LDC R112, c[0x0][0x278] ;  /* 0x00009e00ff707b82 */ /* 0x000f260000000800 */
[----:B------:R0:W-:Y:S04]  /*3de40*/  STG.E.U16 desc[UR60][R234.64], R109 ;  /* 0x0000006dea007986 */ /* 0x0001e8000c10153c */
[----:B------:R-:W4:Y:S01]  /*3de50*/  LDL.LU.64 R232, [R1+0x4d8] ;  /* 0x0004d80001e87983 */ /* 0x000f220000300a00 */
[----:B------:R-:W1:Y:S03]  /*3de60*/  LDC R105, c[0x0][0x278] ;  /* 0x00009e00ff697b82 */ /* 0x000e660000000800 */
[----:B------:R0:W-:Y:S04]  /*3de70*/  STG.E.U16 desc[UR60][R248.64], R106 ;  /* 0x0000006af8007986 */ /* 0x0001e8000c10153c */
[----:B0-----:R-:W4:Y:S01]  /*3de80*/  LDL.LU.64 R234, [R1+0x470] ;  /* 0x0004700001ea7983 */ /* 0x001f220000300a00 */
[----:B------:R-:W-:Y:S01]  /*3de90*/  PRMT R110, R106, 0x7632, R110 ;  /* 0x000076326a6e7816 */ /* 0x000fe2000000006e */
[----:B------:R-:W0:Y:S02]  /*3dea0*/  LDC R109, c[0x0][0x278] ;  /* 0x00009e00ff6d7b82 */ /* 0x000e240000000800 */
[----:B------:R-:W4:Y:S06]  /*3deb0*/  LDL.LU.64 R248, [R1+0x468] ;  /* 0x0004680001f87983 */ /* 0x000f2c0000300a00 */
[----:B------:R-:W0:Y:S01]  /*3dec0*/  LDC R106, c[0x0][0x278] ;  /* 0x00009e00ff6a7b82 */ /* 0x000e220000000800 */
[----:B------:R-:W-:-:S07]  /*3ded0*/  IMAD R236, R111, 0x24a, R188 ;  /* 0x0000024a6fec7824 */ /* 0x000fce00078e02bc */
[----:B------:R-:W0:Y:S01]  /*3dee0*/  LDC R111, c[0x0][0x278] ;  /* 0x00009e00ff6f7b82 */ /* 0x000e220000000800 */
[----:B--2---:R-:W-:Y:S01]  /*3def0*/  IMAD R228, R108, 0x24c, R188 ;  /* 0x0000024c6ce47824 */ /* 0x004fe200078e02bc */
[----:B------:R2:W-:Y:S01]  /*3df00*/  STG.E.U16 desc[UR60][R236.64], R110 ;  /* 0x0000006eec007986 */ /* 0x0005e2000c10153c */
[----:B------:R-:W-:-:S03]  /*3df10*/  PRMT R108, R107, 0x7632, R108 ;  /* 0x000076326b6c7816 */ /* 0x000fc6000000006c */
[----:B------:R1:W-:Y:S04]  /*3df20*/  STG.E.U16 desc[UR60][R228.64], R107 ;  /* 0x0000006be4007986 */ /* 0x0003e8000c10153c */
[----:B--2---:R-:W2:Y:S01]  /*3df30*/  LDL.LU.64 R236, [R1+0x460] ;  /* 0x0004600001ec7983 */ /* 0x004ea20000300a00 */
[----:B-1----:R-:W1:Y:S01]  /*3df40*/  LDC R107, c[0x0][0x278] ;  /* 0x00009e00ff6b7b82 */ /* 0x002e620000000800 */
[----:B---3--:R-:W-:-:S05]  /*3df50*/  IMAD R238, R114, 0x24e, R188 ;  /* 0x0000024e72ee7824 */ /* 0x008fca00078e02bc */
[----:B------:R3:W-:Y:S01]  /*3df60*/  STG.E.U16 desc[UR60][R238.64], R108 ;  /* 0x0000006cee007986 */ /* 0x0007e2000c10153c */
[----:B------:R-:W-:Y:S02]  /*3df70*/  IMAD R230, R104, 0x250, R188 ;  /* 0x0000025068e67824 */ /* 0x000fe400078e02bc */
[----:B------:R-:W2:Y:S01]  /*3df80*/  LDC R104, c[0x0][0x278] ;  /* 0x00009e00ff687b82 */ /* 0x000ea20000000800 */
[----:B---3--:R-:W3:Y:S01]  /*3df90*/  LDL.LU.64 R238, [R1+0x458] ;  /* 0x0004580001ee7983 */ /* 0x008ee20000300a00 */
[----:B------:R-:W-:-:S03]  /*3dfa0*/  PRMT R108, R100, 0x7632, R108 ;  /* 0x00007632646c7816 */ /* 0x000fc6000000006c */
[----:B------:R0:W-:Y:S04]  /*3dfb0*/  STG.E.U16 desc[UR60][R230.64], R100 ;  /* 0x00000064e6007986 */ /* 0x0001e8000c10153c */
[----:B------:R-:W3:Y:S01]  /*3dfc0*/  LDL.LU.64 R228, [R1+0x450] ;  /* 0x0004500001e47983 */ /* 0x000ee20000300a00 */
[----:B0-----:R-:W3:Y:S01]  /*3dfd0*/  LDC R100, c[0x0][0x278] ;  /* 0x00009e00ff647b82 */ /* 0x001ee20000000800 */
[----:B----4-:R-:W-:-:S05]  /*3dfe0*/  IMAD R240, R112, 0x252, R188 ;  /* 0x0000025270f07824 */ /* 0x010fca00078e02bc */
[----:B------:R0:W-:Y:S04]  /*3dff0*/  STG.E.U16 desc[UR60][R240.64], R108 ;  /* 0x0000006cf0007986 */ /* 0x0001e8000c10153c */
[----:B0-----:R-:W4:Y:S01]  /*3e000*/  LDL.LU.64 R240, [R1+0x448] ;  /* 0x0004480001f07983 */ /* 0x001f220000300a00 */
[----:B------:R-:W-:Y:S01]  /*3e010*/  PRMT R108, R101, 0x7632, R108 ;  /* 0x00007632656c7816 */ /* 0x000fe2000000006c */
[--C-:B------:R-:W-:Y:S02]  /*3e020*/  IMAD R242, R105, 0x254, R188.reuse ;  /* 0x0000025469f27824 */ /* 0x100fe400078e02bc */
[----:B------:R-:W4:Y:S01]  /*3e030*/  LDL.LU.64 R230, [R1+0x440] ;  /* 0x0004400001e67983 */ /* 0x000f220000300a00 */
[----:B------:R-:W0:Y:S01]  /*3e040*/  LDC R105, c[0x0][0x278] ;  /* 0x00009e00ff697b82 */ /* 0x000e220000000800 */
[----:B------:R-:W-:-:S02]  /*3e050*/  IMAD R232, R109, 0x256, R188 ;  /* 0x000002566de87824 */ /* 0x000fc400078e02bc */
[----:B------:R1:W-:Y:S05]  /*3e060*/  STG.E.U16 desc[UR60][R242.64], R101 ;  /* 0x00000065f2007986 */ /* 0x0003ea000c10153c */
[----:B------:R-:W4:Y:S01]  /*3e070*/  LDC R109, c[0x0][0x278] ;  /* 0x00009e00ff6d7b82 */ /* 0x000f220000000800 */
[--C-:B------:R-:W-:Y:S01]  /*3e080*/  IMAD R234, R106, 0x258, R188.reuse ;  /* 0x000002586aea7824 */ /* 0x100fe200078e02bc */
[----:B------:R1:W-:Y:S06]  /*3e090*/  STG.E.U16 desc[UR60][R232.64], R108 ;  /* 0x0000006ce8007986 */ /* 0x0003ec000c10153c */
[----:B------:R-:W4:Y:S01]  /*3e0a0*/  LDC R106, c[0x0][0x278] ;  /* 0x00009e00ff6a7b82 */ /* 0x000f220000000800 */
[----:B-1----:R-:W4:Y:S01]  /*3e0b0*/  LDL.LU.64 R242, [R1+0xb8] ;  /* 0x0000b80001f27983 */ /* 0x002f220000300a00 */
[----:B------:R-:W-:Y:S01]  /*3e0c0*/  IMAD R248, R107, 0x25a, R188 ;  /* 0x0000025a6bf87824 */ /* 0x000fe200078e02bc */
[----:B------:R-:W-:-:S02]  /*3e0d0*/  PRMT R107, R102, 0x7632, R107 ;  /* 0x00007632666b7816 */ /* 0x000fc4000000006b */
[----:B------:R-:W-:Y:S03]  /*3e0e0*/  STG.E.U16 desc[UR60][R234.64], R102 ;  /* 0x00000066ea007986 */ /* 0x000fe6000c10153c */
[----:B------:R-:W4:Y:S01]  /*3e0f0*/  LDC R101, c[0x0][0x278] ;  /* 0x00009e00ff657b82 */ /* 0x000f220000000800 */
[----:B------:R1:W-:Y:S04]  /*3e100*/  STG.E.U16 desc[UR60][R248.64], R107 ;  /* 0x0000006bf8007986 */ /* 0x0003e8000c10153c */
[----:B------:R-:W4:Y:S03]  /*3e110*/  LDL.LU.64 R232, [R1+0xb0] ;  /* 0x0000b00001e87983 */ /* 0x000f260000300a00 */
[----:B------:R-:W4:Y:S01]  /*3e120*/  LDC R108, c[0x0][0x278] ;  /* 0x00009e00ff6c7b82 */ /* 0x000f220000000800 */
[----:B-1----:R-:W4:Y:S01]  /*3e130*/  LDL.LU.64 R248, [R1+0xa8] ;  /* 0x0000a80001f87983 */ /* 0x002f220000300a00 */
[----:B------:R-:W-:-:S06]  /*3e140*/  PRMT R102, R103, 0x7632, R102 ;  /* 0x0000763267667816 */ /* 0x000fcc0000000066 */
[----:B------:R-:W1:Y:S01]  /*3e150*/  LDC R107, c[0x0][0x278] ;  /* 0x00009e00ff6b7b82 */ /* 0x000e620000000800 */
[----:B------:R-:W4:Y:S01]  /*3e160*/  LDL.LU.64 R234, [R1+0xa0] ;  /* 0x0000a00001ea7983 */ /* 0x000f220000300a00 */
[----:B--2---:R-:W-:-:S06]  /*3e170*/  IMAD R236, R104, 0x25c, R188 ;  /* 0x0000025c68ec7824 */ /* 0x004fcc00078e02bc */
[----:B------:R-:W2:Y:S01]  /*3e180*/  LDC R104, c[0x0][0x278] ;  /* 0x00009e00ff687b82 */ /* 0x000ea20000000800 */
[----:B------:R0:W-:Y:S07]  /*3e190*/  STG.E.U16 desc[UR60][R236.64], R103 ;  /* 0x00000067ec007986 */ /* 0x0001ee000c10153c */
[----:B0-----:R-:W0:Y:S01]  /*3e1a0*/  LDC R103, c[0x0][0x278] ;  /* 0x00009e00ff677b82 */ /* 0x001e220000000800 */
[----:B------:R-:W2:Y:S01]  /*3e1b0*/  LDL.LU.64 R236, [R1+0x98] ;  /* 0x0000980001ec7983 */ /* 0x000ea20000300a00 */
[----:B---3--:R-:W-:-:S06]  /*3e1c0*/  IMAD R238, R100, 0x25e, R188 ;  /* 0x0000025e64ee7824 */ /* 0x008fcc00078e02bc */
[----:B------:R-:W3:Y:S01]  /*3e1d0*/  LDC R100, c[0x0][0x278] ;  /* 0x00009e00ff647b82 */ /* 0x000ee20000000800 */
[--C-:B------:R-:W-:Y:S01]  /*3e1e0*/  IMAD R228, R105, 0x260, R188.reuse ;  /* 0x0000026069e47824 */ /* 0x100fe200078e02bc */
[----:B------:R1:W-:Y:S06]  /*3e1f0*/  STG.E.U16 desc[UR60][R238.64], R102 ;  /* 0x00000066ee007986 */ /* 0x0003ec000c10153c */
[----:B------:R-:W2:Y:S01]  /*3e200*/  LDC R105, c[0x0][0x278] ;  /* 0x00009e00ff697b82 */ /* 0x000ea20000000800 */
[----:B------:R0:W-:Y:S04]  /*3e210*/  STG.E.U16 desc[UR60][R228.64], R96 ;  /* 0x00000060e4007986 */ /* 0x0001e8000c10153c */
[----:B-1----:R-:W2:Y:S03]  /*3e220*/  LDL.LU.64 R238, [R1+0x90] ;  /* 0x0000900001ee7983 */ /* 0x002ea60000300a00 */
[----:B------:R-:W1:Y:S01]  /*3e230*/  LDC R102, c[0x0][0x278] ;  /* 0x00009e00ff667b82 */ /* 0x000e620000000800 */
[----:B----4-:R-:W-:Y:S01]  /*3e240*/  IMAD R240, R101, 0x262, R188 ;  /* 0x0000026265f07824 */ /* 0x010fe200078e02bc */
[----:B------:R-:W-:-:S06]  /*3e250*/  PRMT R101, R96, 0x7632, R101 ;  /* 0x0000763260657816 */ /* 0x000fcc0000000065 */
[----:B0-----:R-:W0:Y:S01]  /*3e260*/  LDC R96, c[0x0][0x278] ;  /* 0x00009e00ff607b82 */ /* 0x001e220000000800 */
[----:B------:R-:W-:Y:S01]  /*3e270*/  IMAD R230, R108, 0x264, R188 ;  /* 0x000002646ce67824 */ /* 0x000fe200078e02bc */
[----:B------:R4:W-:Y:S04]  /*3e280*/  STG.E.U16 desc[UR60][R240.64], R101 ;  /* 0x00000065f0007986 */ /* 0x0009e8000c10153c */
[----:B------:R3:W-:Y:S01]  /*3e290*/  STG.E.U16 desc[UR60][R230.64], R97 ;  /* 0x00000061e6007986 */ /* 0x0007e2000c10153c */
[----:B----4-:R-:W-:-:S03]  /*3e2a0*/  PRMT R101, R97, 0x7632, R101 ;  /* 0x0000763261657816 */ /* 0x010fc60000000065 */
[----:B------:R-:W4:Y:S01]  /*3e2b0*/  LDL.LU.64 R240, [R1+0x88] ;  /* 0x0000880001f07983 */ /* 0x000f220000300a00 */
[----:B---3--:R-:W4:Y:S03]  /*3e2c0*/  LDC R97, c[0x0][0x278] ;  /* 0x00009e00ff617b82 */ /* 0x008f260000000800 */
[----:B------:R-:W3:Y:S01]  /*3e2d0*/  LDL.LU.64 R224, [R1+0x80] ;  /* 0x0000800001e07983 */ /* 0x000ee20000300a00 */
[----:B------:R-:W-:-:S03]  /*3e2e0*/  IMAD R242, R106, 0x266, R188 ;  /* 0x000002666af27824 */ /* 0x000fc600078e02bc */
[----:B------:R-:W3:Y:S04]  /*3e2f0*/  LDL.LU.64 R226, [R1+0x78] ;  /* 0x0000780001e27983 */ /* 0x000ee80000300a00 */
[----:B------:R1:W-:Y:S01]  /*3e300*/  STG.E.U16 desc[UR60][R242.64], R101 ;  /* 0x00000065f2007986 */ /* 0x0003e2000c10153c */
[--C-:B------:R-:W-:Y:S02]  /*3e310*/  IMAD R232, R100, 0x268, R188.reuse ;  /* 0x0000026864e87824 */ /* 0x100fe400078e02bc */
[----:B------:R-:W3:Y:S01]  /*3e320*/  LDC R100, c[0x0][0x278] ;  /* 0x00009e00ff647b82 */ /* 0x000ee20000000800 */
[--C-:B------:R-:W-:Y:S01]  /*3e330*/  IMAD R248, R103, 0x26a, R188.reuse ;  /* 0x0000026a67f87824 */ /* 0x100fe200078e02bc */
[----:B------:R-:W-:Y:S01]  /*3e340*/  PRMT R103, R98, 0x7632, R103 ;  /* 0x0000763262677816 */ /* 0x000fe20000000067 */
[----:B------:R-:W-:Y:S05]  /*3e350*/  STG.E.U16 desc[UR60][R232.64], R98 ;  /* 0x00000062e8007986 */ /* 0x000fea000c10153c */
[----:B-1----:R-:W3:Y:S01]  /*3e360*/  LDC R101, c[0x0][0x278] ;  /* 0x00009e00ff657b82 */ /* 0x002ee20000000800 */
[----:B------:R-:W3:Y:S04]  /*3e370*/  LDL.LU.64 R242, [R1+0x70] ;  /* 0x0000700001f27983 */ /* 0x000ee80000300a00 */
[----:B------:R1:W-:Y:S04]  /*3e380*/  STG.E.U16 desc[UR60][R248.64], R103 ;  /* 0x00000067f8007986 */ /* 0x0003e8000c10153c */
[----:B-1----:R-:W3:Y:S01]  /*3e390*/  LDL.LU.64 R248, [R1+0x68] ;  /* 0x0000680001f87983 */ /* 0x002ee20000300a00 */
[----:B--2---:R-:W-:Y:S01]  /*3e3a0*/  IMAD R234, R104, 0x26c, R188 ;  /* 0x0000026c68ea7824 */ /* 0x004fe200078e02bc */
[----:B------:R-:W-:Y:S01]  /*3e3b0*/  PRMT R98, R89, 0x7632, R98 ;  /* 0x0000763259627816 */ /* 0x000fe20000000062 */
[----:B------:R-:W1:Y:S01]  /*3e3c0*/  LDC R103, c[0x0][0x278] ;  /* 0x00009e00ff677b82 */ /* 0x000e620000000800 */
[----:B------:R-:W2:Y:S04]  /*3e3d0*/  LDL.LU.64 R228, [R1+0x60] ;  /* 0x0000600001e47983 */ /* 0x000ea80000300a00 */
[----:B------:R-:W2:Y:S01]  /*3e3e0*/  LDL.LU.64 R230, [R1+0x58] ;  /* 0x0000580001e67983 */ /* 0x000ea20000300a00 */
[----:B------:R-:W-:-:S03]  /*3e3f0*/  IMAD R236, R102, 0x26e, R188 ;  /* 0x0000026e66ec7824 */ /* 0x000fc600078e02bc */
[----:B------:R1:W-:Y:S01]  /*3e400*/  STG.E.U16 desc[UR60][R234.64], R99 ;  /* 0x00000063ea007986 */ /* 0x0003e2000c10153c */
[----:B0-----:R-:W-:-:S03]  /*3e410*/  IMAD R238, R96, 0x270, R188 ;  /* 0x0000027060ee7824 */ /* 0x001fc600078e02bc */
[----:B------:R-:W2:Y:S01]  /*3e420*/  LDL.LU.64 R232, [R1+0x50] ;  /* 0x0000500001e87983 */ /* 0x000ea20000300a00 */
[----:B----4-:R-:W-:-:S03]  /*3e430*/  IMAD R240, R97, 0x272, R188 ;  /* 0x0000027261f07824 */ /* 0x010fc600078e02bc */
[----:B-1----:R-:W4:Y:S01]  /*3e440*/  LDL.LU.64 R234, [R1+0x48] ;  /* 0x0000480001ea7983 */ /* 0x002f220000300a00 */
[----:B------:R-:W-:Y:S01]  /*3e450*/  PRMT R102, R99, 0x7632, R102 ;  /* 0x0000763263667816 */ /* 0x000fe20000000066 */
[----:B------:R-:W0:Y:S01]  /*3e460*/  LDC R97, c[0x0][0x278] ;  /* 0x00009e00ff617b82 */ /* 0x000e220000000800 */
[----:B------:R-:W-:Y:S01]  /*3e470*/  PRMT R96, R88, 0x7632, R96 ;  /* 0x0000763258607816 */ /* 0x000fe20000000060 */
[--C-:B---3--:R-:W-:Y:S02]  /*3e480*/  IMAD R224, R101, 0x274, R188.reuse ;  /* 0x0000027465e07824 */ /* 0x108fe400078e02bc */
[----:B------:R1:W-:Y:S01]  /*3e490*/  STG.E.U16 desc[UR60][R236.64], R102 ;  /* 0x00000066ec007986 */ /* 0x0003e2000c10153c */
[----:B------:R-:W-:-:S03]  /*3e4a0*/  IMAD R226, R105, 0x276, R188 ;  /* 0x0000027669e27824 */ /* 0x000fc600078e02bc */
[----:B------:R3:W-:Y:S01]  /*3e4b0*/  STG.E.U16 desc[UR60][R238.64], R88 ;  /* 0x00000058ee007986 */ /* 0x0007e2000c10153c */
[----:B------:R-:W4:Y:S03]  /*3e4c0*/  LDC R99, c[0x0][0x278] ;  /* 0x00009e00ff637b82 */ /* 0x000f260000000800 */
[----:B------:R3:W-:Y:S04]  /*3e4d0*/  STG.E.U16 desc[UR60][R240.64], R96 ;  /* 0x00000060f0007986 */ /* 0x0007e8000c10153c */
[----:B-1----:R-:W4:Y:S01]  /*3e4e0*/  LDL.LU.64 R236, [R1+0x40] ;  /* 0x0000400001ec7983 */ /* 0x002f220000300a00 */
[----:B------:R-:W1:Y:S01]  /*3e4f0*/  LDC R101, c[0x0][0x278] ;  /* 0x00009e00ff657b82 */ /* 0x000e620000000800 */
[----:B---3--:R-:W-:-:S02]  /*3e500*/  PRMT R88, R90, 0x7632, R88 ;  /* 0x000076325a587816 */ /* 0x008fc40000000058 */
[----:B------:R3:W-:Y:S04]  /*3e510*/  STG.E.U16 desc[UR60][R224.64], R89 ;  /* 0x00000059e0007986 */ /* 0x0007e8000c10153c */
[----:B------:R-:W4:Y:S01]  /*3e520*/  LDL.LU.64 R238, [R1+0x38] ;  /* 0x0000380001ee7983 */ /* 0x000f220000300a00 */
[----:B------:R-:W1:Y:S01]  /*3e530*/  LDC R105, c[0x0][0x278] ;  /* 0x00009e00ff697b82 */ /* 0x000e620000000800 */
[--C-:B------:R-:W-:Y:S02]  /*3e540*/  IMAD R242, R100, 0x278, R188.reuse ;  /* 0x0000027864f27824 */ /* 0x100fe400078e02bc */
[----:B------:R-:W-:Y:S04]  /*3e550*/  STG.E.U16 desc[UR60][R226.64], R98 ;  /* 0x00000062e2007986 */ /* 0x000fe8000c10153c */
[----:B------:R-:W4:Y:S01]  /*3e560*/  LDL.LU.64 R240, [R1+0x30] ;  /* 0x0000300001f07983 */ /* 0x000f220000300a00 */
[----:B------:R-:W-:-:S03]  /*3e570*/  IMAD R248, R107, 0x27a, R188 ;  /* 0x0000027a6bf87824 */ /* 0x000fc600078e02bc */
[----:B------:R0:W-:Y:S01]  /*3e580*/  STG.E.U16 desc[UR60][R242.64], R90 ;  /* 0x0000005af2007986 */ /* 0x0001e2000c10153c */
[----:B------:R-:W1:Y:S03]  /*3e590*/  LDC R107, c[0x0][0x278] ;  /* 0x00009e00ff6b7b82 */ /* 0x000e660000000800 */
[----:B------:R0:W-:Y:S01]  /*3e5a0*/  STG.E.U16 desc[UR60][R248.64], R88 ;  /* 0x00000058f8007986 */ /* 0x0001e2000c10153c */
[----:B--2---:R-:W-:Y:S01]  /*3e5b0*/  IMAD R228, R109, 0x27c, R188 ;  /* 0x0000027c6de47824 */ /* 0x004fe200078e02bc */
[----:B------:R-:W-:Y:S01]  /*3e5c0*/  PRMT R96, R91, 0x7632, R96 ;  /* 0x000076325b607816 */ /* 0x000fe20000000060 */
[----:B------:R-:W-:Y:S02]  /*3e5d0*/  IMAD R230, R111, 0x27e, R188 ;  /* 0x0000027e6fe67824 */ /* 0x000fe400078e02bc */
[----:B---3--:R-:W2:Y:S01]  /*3e5e0*/  LDC R89, c[0x0][0x278] ;  /* 0x00009e00ff597b82 */ /* 0x008ea20000000800 */
[----:B0-----:R-:W3:Y:S04]  /*3e5f0*/  LDL.LU.64 R242, [R1+0x28] ;  /* 0x0000280001f27983 */ /* 0x001ee80000300a00 */
[----:B------:R-:W3:Y:S01]  /*3e600*/  LDL.LU.64 R248, [R1+0x20] ;  /* 0x0000200001f87983 */ /* 0x000ee20000300a00 */
[----:B------:R-:W-:-:S02]  /*3e610*/  PRMT R90, R92, 0x7632, R90 ;  /* 0x000076325c5a7816 */ /* 0x000fc4000000005a */
[----:B------:R-:W0:Y:S01]  /*3e620*/  LDC R109, c[0x0][0x278] ;  /* 0x00009e00ff6d7b82 */ /* 0x000e220000000800 */
[----:B------:R-:W-:Y:S01]  /*3e630*/  PRMT R88, R93, 0x7632, R88 ;  /* 0x000076325d587816 */ /* 0x000fe20000000058 */
[----:B------:R1:W-:Y:S04]  /*3e640*/  STG.E.U16 desc[UR60][R228.64], R91 ;  /* 0x0000005be4007986 */ /* 0x0003e8000c10153c */
[----:B------:R2:W-:Y:S02]  /*3e650*/  STG.E.U16 desc[UR60][R230.64], R96 ;  /* 0x00000060e6007986 */ /* 0x0005e4000c10153c */
[----:B------:R-:W0:Y:S01]  /*3e660*/  LDC R111, c[0x0][0x278] ;  /* 0x00009e00ff6f7b82 */ /* 0x000e220000000800 */
[----:B-1----:R-:W-:Y:S01]  /*3e670*/  PRMT R91, R94, 0x7632, R91 ;  /* 0x000076325e5b7816 */ /* 0x002fe2000000005b */
[----:B--2---:R-:W-:-:S06]  /*3e680*/  IMAD R89, R89, 0x147, RZ ;  /* 0x0000014759597824 */ /* 0x004fcc00078e02ff */
[----:B------:R-:W1:Y:S01]  /*3e690*/  LDC R98, c[0x0][0x278] ;  /* 0x00009e00ff627b82 */ /* 0x000e620000000800 */
[----:B------:R-:W-:Y:S02]  /*3e6a0*/  PRMT R102, R95, 0x7632, R102 ;  /* 0x000076325f667816 */ /* 0x000fe40000000066 */
[----:B------:R-:W-:-:S05]  /*3e6b0*/  LEA.HI.X.SX32 R89, R89, R3, 0x1, P4 ;  /* 0x0000000359597211 */ /* 0x000fca00020f0eff */
[----:B------:R-:W2:Y:S01]  /*3e6c0*/  LDC R96, c[0x0][0x278] ;  /* 0x00009e00ff607b82 */ /* 0x000ea20000000800 */
[----:B------:R-:W-:Y:S01]  /*3e6d0*/  IMAD R251, R251, 0x148, RZ ;  /* 0x00000148fbfb7824 */ /* 0x000fe200078e02ff */
[----:B------:R-:W-:-:S06]  /*3e6e0*/  PRMT R106, R85, 0x7632, R106 ;  /* 0x00007632556a7816 */ /* 0x000fcc000000006a */
[----:B------:R-:W2:Y:S08]  /*3e6f0*/  LDC R100, c[0x0][0x278] ;  /* 0x00009e00ff647b82 */ /* 0x000eb00000000800 */
[----:B------:R-:W2:Y:S01]  /*3e700*/  LDC R104, c[0x0][0x278] ;  /* 0x00009e00ff687b82 */ /* 0x000ea20000000800 */
[----:B------:R-:W-:-:S07]  /*3e710*/  IMAD R232, R97, 0x280, R188 ;  /* 0x0000028061e87824 */ /* 0x000fce00078e02bc */
[----:B------:R-:W1:Y:S01]  /*3e720*/  LDC R97, c[0x0][0x278] ;  /* 0x00009e00ff617b82 */ /* 0x000e620000000800 */
[----:B------:R0:W-:Y:S07]  /*3e730*/  STG.E.U16 desc[UR60][R232.64], R92 ;  /* 0x0000005ce8007986 */ /* 0x0001ee000c10153c */
[----:B0-----:R-:W0:Y:S01]  /*3e740*/  LDC R92, c[0x0][0x278] ;  /* 0x00009e00ff5c7b82 */ /* 0x001e220000000800 */
[----:B----4-:R-:W-:-:S07]  /*3e750*/  IMAD R234, R99, 0x282, R188 ;  /* 0x0000028263ea7824 */ /* 0x010fce00078e02bc */
[----:B------:R-:W4:Y:S01]  /*3e760*/  LDC R99, c[0x0][0x278] ;  /* 0x00009e00ff637b82 */ /* 0x000f220000000800 */
[----:B------:R2:W-:Y:S01]  /*3e770*/  STG.E.U16 desc[UR60][R234.64], R90 ;  /* 0x0000005aea007986 */ /* 0x0005e2000c10153c */
[----:B------:R-:W-:-:S06]  /*3e780*/  IMAD R236, R101, 0x284, R188 ;  /* 0x0000028465ec7824 */ /* 0x000fcc00078e02bc */
[----:B--2---:R-:W2:Y:S01]  /*3e790*/  LDC R234, c[0x0][0x278] ;  /* 0x00009e00ffea7b82 */ /* 0x004ea20000000800 */
[----:B------:R1:W-:Y:S01]  /*3e7a0*/  STG.E.U16 desc[UR60][R236.64], R93 ;  /* 0x0000005dec007986 */ /* 0x0003e2000c10153c */
[----:B------:R-:W-:-:S06]  /*3e7b0*/  IMAD R238, R103, 0x286, R188 ;  /* 0x0000028667ee7824 */ /* 0x000fcc00078e02bc */
[----:B------:R-:W2:Y:S01]  /*3e7c0*/  LDC R101, c[0x0][0x278] ;  /* 0x00009e00ff657b82 */ /* 0x000ea20000000800 */
[----:B------:R-:W-:Y:S01]  /*3e7d0*/  STG.E.U16 desc[UR60][R238.64], R88 ;  /* 0x00000058ee007986 */ /* 0x000fe2000c10153c */
[----:B------:R-:W-:-:S06]  /*3e7e0*/  IMAD R240, R105, 0x288, R188 ;  /* 0x0000028869f07824 */ /* 0x000fcc00078e02bc */
[----:B-1----:R-:W1:Y:S01]  /*3e7f0*/  LDC R236, c[0x0][0x278] ;  /* 0x00009e00ffec7b82 */ /* 0x002e620000000800 */
[----:B------:R0:W-:Y:S01]  /*3e800*/  STG.E.U16 desc[UR60][R240.64], R94 ;  /* 0x0000005ef0007986 */ /* 0x0001e2000c10153c */
[----:B---3--:R-:W-:-:S06]  /*3e810*/  IMAD R242, R107, 0x28a, R188 ;  /* 0x0000028a6bf27824 */ /* 0x008fcc00078e02bc */
[----:B0-----:R-:W0:Y:S01]  /*3e820*/  LDC R94, c[0x0][0x278] ;  /* 0x00009e00ff5e7b82 */ /* 0x001e220000000800 */
[--C-:B----4-:R-:W-:Y:S01]  /*3e830*/  IMAD R248, R99, 0x28c, R188.reuse ;  /* 0x0000028c63f87824 */ /* 0x110fe200078e02bc */
[----:B------:R-:W-:Y:S04]  /*3e840*/  STG.E.U16 desc[UR60][R242.64], R91 ;  /* 0x0000005bf2007986 */ /* 0x000fe8000c10153c */
[----:B------:R3:W-:Y:S01]  /*3e850*/  STG.E.U16 desc[UR60][R248.64], R95 ;  /* 0x0000005ff8007986 */ /* 0x0007e2000c10153c */
[--C-:B------:R-:W-:Y:S01]  /*3e860*/  IMAD R88, R109, 0x28e, R188.reuse ;  /* 0x0000028e6d587824 */ /* 0x100fe200078e02bc */
[----:B------:R-:W4:Y:S01]  /*3e870*/  LDC R99, c[0x0][0x278] ;  /* 0x00009e00ff637b82 */ /* 0x000f220000000800 */
[----:B------:R-:W-:Y:S01]  /*3e880*/  IMAD R97, R97, 0x294, RZ ;  /* 0x0000029461617824 */ /* 0x000fe200078e02ff */
[----:B------:R-:W4:Y:S06]  /*3e890*/  LDL.LU R239, [R1+0xa6c] ;  /* 0x000a6c0001ef7983 */ /* 0x000f2c0000300800 */
[----:B---3--:R-:W3:Y:S01]  /*3e8a0*/  LDC R249, c[0x0][0x278] ;  /* 0x00009e00fff97b82 */ /* 0x008ee20000000800 */
[----:B------:R2:W-:Y:S01]  /*3e8b0*/  STG.E.U16 desc[UR60][R88.64], R102 ;  /* 0x0000006658007986 */ /* 0x0005e2000c10153c */
[----:B------:R-:W-:Y:S01]  /*3e8c0*/  IMAD R90, R111, 0x290, R188 ;  /* 0x000002906f5a7824 */ /* 0x000fe200078e02bc */
[----:B------:R-:W-:Y:S01]  /*3e8d0*/  LEA.HI.X.SX32 R91, R251, R3, 0x1, P6 ;  /* 0x00000003fb5b7211 */ /* 0x000fe200030f0eff */
[----:B------:R-:W-:Y:S01]  /*3e8e0*/  IMAD R103, R98, 0x296, RZ ;  /* 0x0000029662677824 */ /* 0x000fe200078e02ff */
[----:B------:R-:W4:Y:S01]  /*3e8f0*/  LDL.LU R237, [R1+0xa68] ;  /* 0x000a680001ed7983 */ /* 0x000f220000300800 */
[----:B--2---:R-:W-:Y:S01]  /*3e900*/  IADD3 R88, P4, R97, R2, RZ ;  /* 0x0000000261587210 */ /* 0x004fe20007f9e0ff */
[----:B---3--:R-:W-:-:S02]  /*3e910*/  IMAD R249, R249, 0x14a, RZ ;  /* 0x0000014af9f97824 */ /* 0x008fc400078e02ff */
[----:B------:R2:W-:Y:S01]  /*3e920*/  STG.E.U16 desc[UR60][R90.64], R84 ;  /* 0x000000545a007986 */ /* 0x0005e2000c10153c */
[----:B------:R-:W-:Y:S01]  /*3e930*/  IMAD R93, R92, 0x149, RZ ;  /* 0x000001495c5d7824 */ /* 0x000fe200078e02ff */
[----:B------:R-:W3:Y:S01]  /*3e940*/  LDC R98, c[0x0][0x278] ;  /* 0x00009e00ff627b82 */ /* 0x000ee20000000800 */
[-C--:B------:R-:W-:Y:S01]  /*3e950*/  LEA.HI.X.SX32 R89, R249, R3.reuse, 0x1, P4 ;  /* 0x00000003f9597211 */ /* 0x080fe200020f0eff */
[----:B------:R-:W-:Y:S01]  /*3e960*/  IMAD R95, R96, 0x14b, RZ ;  /* 0x0000014b605f7824 */ /* 0x000fe200078e02ff */
[----:B------:R-:W3:Y:S05]  /*3e970*/  LDL.LU R238, [R1+0xa64] ;  /* 0x000a640001ee7983 */ /* 0x000eea0000300800 */
[----:B------:R-:W1:Y:S01]  /*3e980*/  LDC R249, c[0x0][0x278] ;  /* 0x00009e00fff97b82 */ /* 0x000e620000000800 */
[----:B------:R-:W-:Y:S01]  /*3e990*/  IMAD R188, R189, 0x292, R188 ;  /* 0x00000292bdbc7824 */ /* 0x000fe200078e02bc */
[-C--:B--2---:R-:W-:Y:S01]  /*3e9a0*/  IADD3 R90, P6, R103, R2.reuse, RZ ;  /* 0x00000002675a7210 */ /* 0x084fe20007fde0ff */
[----:B------:R-:W-:Y:S01]  /*3e9b0*/  IMAD R101, R101, 0x29c, RZ ;  /* 0x0000029c65657824 */ /* 0x000fe200078e02ff */
[-C--:B------:R-:W-:Y:S01]  /*3e9c0*/  LEA.HI.X.SX32 R189, R93, R3.reuse, 0x1, P5 ;  /* 0x000000035dbd7211 */ /* 0x080fe200028f0eff */
[----:B------:R-:W-:Y:S01]  /*3e9d0*/  IMAD R105, R100, 0x29a, RZ ;  /* 0x0000029a64697824 */ /* 0x000fe200078e02ff */
[----:B------:R-:W-:Y:S01]  /*3e9e0*/  PRMT R84, R84, 0x7632, R84 ;  /* 0x0000763254547816 */ /* 0x000fe20000000054 */
[----:B------:R-:W2:Y:S01]  /*3e9f0*/  LDL.LU R240, [R1+0xa60] ;  /* 0x000a600001f07983 */ /* 0x000ea20000300800 */
[-C--:B------:R-:W-:Y:S01]  /*3ea00*/  LEA.HI.X.SX32 R91, R95, R3.reuse, 0x1, P6 ;  /* 0x000000035f5b7211 */ /* 0x080fe200030f0eff */
[----:B----4-:R-:W-:Y:S01]  /*3ea10*/  IMAD R95, R99, 0x298, RZ ;  /* 0x00000298635f7824 */ /* 0x010fe200078e02ff */
[----:B------:R-:W4:Y:S01]  /*3ea20*/  LDC R92, c[0x0][0x278] ;  /* 0x00009e00ff5c7b82 */ /* 0x000f220000000800 */
[----:B------:R-:W-:Y:S04]  /*3ea30*/  STG.E.U16 desc[UR60][R188.64], R84 ;  /* 0x00000054bc007986 */ /* 0x000fe8000c10153c */
[----:B------:R0:W-:Y:S03]  /*3ea40*/  STG.E.U16 desc[UR60][R88.64], R85 ;  /* 0x0000005558007986 */ /* 0x0001e6000c10153c */
[----:B------:R-:W4:Y:S01]  /*3ea50*/  LDC R102, c[0x0][0x278] ;  /* 0x00009e00ff667b82 */ /* 0x000f220000000800 */
[----:B-1----:R-:W-:Y:S01]  /*3ea60*/  IMAD R249, R249, 0x14c, RZ ;  /* 0x0000014cf9f97824 */ /* 0x002fe200078e02ff */
[----:B------:R-:W2:Y:S01]  /*3ea70*/  LDL.LU R243, [R1+0x60c] ;  /* 0x00060c0001f37983 */ /* 0x000ea20000300800 */
[----:B0-----:R-:W-:Y:S01]  /*3ea80*/  IMAD R93, R94, 0x14d, RZ ;  /* 0x0000014d5e5d7824 */ /* 0x001fe200078e02ff */
[-C--:B------:R-:W-:Y:S01]  /*3ea90*/  IADD3 R88, P5, R95, R2.reuse, RZ ;  /* 0x000000025f587210 */ /* 0x080fe20007fbe0ff */
[----:B---3--:R-:W-:Y:S01]  /*3eaa0*/  IMAD R85, R98, 0x29e, RZ ;  /* 0x0000029e62557824 */ /* 0x008fe200078e02ff */
[----:B------:R0:W-:Y:S01]  /*3eab0*/  STG.E.U16 desc[UR60][R90.64], R106 ;  /* 0x0000006a5a007986 */ /* 0x0001e2000c10153c */
[-C--:B------:R-:W-:Y:S01]  /*3eac0*/  IADD3 R84, P4, R105, R2.reuse, RZ ;  /* 0x0000000269547210 */ /* 0x080fe20007f9e0ff */
[----:B------:R-:W1:Y:S01]  /*3ead0*/  LDC R103, c[0x0][0x278] ;  /* 0x00009e00ff677b82 */ /* 0x000e620000000800 */
[----:B------:R-:W-:Y:S01]  /*3eae0*/  LEA.HI.X.SX32 R89, R249, R3, 0x1, P5 ;  /* 0x00000003f9597211 */ /* 0x000fe200028f0eff */
[----:B------:R-:W3:Y:S06]  /*3eaf0*/  LDL.LU R241, [R1+0x608] ;  /* 0x0006080001f17983 */ /* 0x000eec0000300800 */
[----:B------:R-:W1:Y:S01]  /*3eb00*/  LDC R249, c[0x0][0x278] ;  /* 0x00009e00fff97b82 */ /* 0x000e620000000800 */
[----:B0-----:R-:W-:Y:S01]  /*3eb10*/  IADD3 R90, P5, R101, R2, RZ ;  /* 0x00000002655a7210 */ /* 0x001fe20007fbe0ff */
[----:B----4-:R-:W-:Y:S01]  /*3eb20*/  IMAD R95, R92, 0x14f, RZ ;  /* 0x0000014f5c5f7824 */ /* 0x010fe200078e02ff */
[----:B------:R-:W-:Y:S01]  /*3eb30*/  PRMT R105, R86, 0x7632, R105 ;  /* 0x0000763256697816 */ /* 0x000fe20000000069 */
[----:B------:R0:W-:Y:S01]  /*3eb40*/  STG.E.U16 desc[UR60][R88.64], R86 ;  /* 0x0000005658007986 */ /* 0x0001e2000c10153c */
[----:B------:R-:W-:-:S03]  /*3eb50*/  PRMT R106, R87, 0x7632, R106 ;  /* 0x00007632576a7816 */ /* 0x000fc6000000006a */
[----:B------:R-:W4:Y:S01]  /*3eb60*/  LDC R96, c[0x0][0x278] ;  /* 0x00009e00ff607b82 */ /* 0x000f220000000800 */
[----:B------:R-:W3:Y:S07]  /*3eb70*/  LDL.LU R242, [R1+0x604] ;  /* 0x0006040001f27983 */ /* 0x000eee0000300800 */
[----:B------:R-:W4:Y:S01]  /*3eb80*/  LDC R99, c[0x0][0x278] ;  /* 0x00009e00ff637b82 */ /* 0x000f220000000800 */
[----:B-1----:R-:W-:Y:S01]  /*3eb90*/  IMAD R249, R249, 0x14e, RZ ;  /* 0x0000014ef9f97824 */ /* 0x002fe200078e02ff */
[----:B------:R-:W-:Y:S01]  /*3eba0*/  IADD3 R92, P6, R85, R2, RZ ;  /* 0x00000002555c7210 */ /* 0x000fe20007fde0ff */
[----:B------:R-:W-:-:S05]  /*3ebb0*/  IMAD R101, R102, 0x2a0, RZ ;  /* 0x000002a066657824 */ /* 0x000fca00078e02ff */
[----:B------:R-:W1:Y:S01]  /*3ebc0*/  LDC R97, c[0x0][0x278] ;  /* 0x00009e00ff617b82 */ /* 0x000e620000000800 */
[----:B------:R-:W-:Y:S01]  /*3ebd0*/  IMAD R103, R103, 0x2a2, RZ ;  /* 0x000002a267677824 */ /* 0x000fe200078e02ff */
[-C--:B------:R-:W-:Y:S01]  /*3ebe0*/  LEA.HI.X.SX32 R91, R249, R3.reuse, 0x1, P5 ;  /* 0x00000003f95b7211 */ /* 0x080fe200028f0eff */
[----:B------:R-:W3:Y:S05]  /*3ebf0*/  LDL.LU R248, [R1+0x600] ;  /* 0x0006000001f87983 */ /* 0x000eea0000300800 */
[----:B------:R-:W1:Y:S01]  /*3ec00*/  LDC R249, c[0x0][0x278] ;  /* 0x00009e00fff97b82 */ /* 0x000e620000000800 */
[----:B------:R-:W-:Y:S02]  /*3ec10*/  LEA.HI.X.SX32 R85, R93, R3, 0x1, P4 ;  /* 0x000000035d557211 */ /* 0x000fe400020f0eff */
[----:B0-----:R-:W-:-:S03]  /*3ec20*/  IADD3 R86, P5, R101, R2, RZ ;  /* 0x0000000265567210 */ /* 0x001fc60007fbe0ff */
[----:B------:R-:W-:Y:S02]  /*3ec30*/  STG.E.U16 desc[UR60][R84.64], R105 ;  /* 0x0000006954007986 */ /* 0x000fe4000c10153c */
[----:B------:R-:W0:Y:S02]  /*3ec40*/  LDC R100, c[0x0][0x278] ;  /* 0x00009e00ff647b82 */ /* 0x000e240000000800 */
[----:B------:R1:W-:Y:S06]  /*3ec50*/  STG.E.U16 desc[UR60][R90.64], R87 ;  /* 0x000000575a007986 */ /* 0x0003ec000c10153c */
[----:B------:R-:W0:Y:S01]  /*3ec60*/  LDC R98, c[0x0][0x278] ;  /* 0x00009e00ff627b82 */ /* 0x000e220000000800 */
[----:B-1----:R-:W-:-:S07]  /*3ec70*/  IMAD R249, R249, 0x150, RZ ;  /* 0x00000150f9f97824 */ /* 0x002fce00078e02ff */
[----:B------:R-:W1:Y:S01]  /*3ec80*/  LDC R94, c[0x0][0x278] ;  /* 0x00009e00ff5e7b82 */ /* 0x000e620000000800 */
[----:B------:R-:W-:-:S07]  /*3ec90*/  LEA.HI.X.SX32 R87, R249, R3, 0x1, P5 ;  /* 0x00000003f9577211 */ /* 0x000fce00028f0eff */
[----:B------:R-:W0:Y:S01]  /*3eca0*/  LDC R249, c[0x0][0x278] ;  /* 0x00009e00fff97b82 */ /* 0x000e220000000800 */
[----:B------:R-:W-:Y:S01]  /*3ecb0*/  IMAD R85, R104, 0x2a4, RZ ;  /* 0x000002a468557824 */ /* 0x000fe200078e02ff */
[-C--:B------:R-:W-:Y:S01]  /*3ecc0*/  IADD3 R84, P4, R103, R2.reuse, RZ ;  /* 0x0000000267547210 */ /* 0x080fe20007f9e0ff */
[----:B----4-:R-:W-:Y:S01]  /*3ecd0*/  IMAD R89, R96, 0x151, RZ ;  /* 0x0000015160597824 */ /* 0x010fe200078e02ff */
[-C--:B------:R-:W-:Y:S02]  /*3ece0*/  LEA.HI.X.SX32 R93, R95, R3.reuse, 0x1, P6 ;  /* 0x000000035f5d7211 */ /* 0x080fe400030f0eff */
[-C--:B------:R-:W-:Y:S02]  /*3ecf0*/  IADD3 R88, P5, R85, R2.reuse, RZ ;  /* 0x0000000255587210 */ /* 0x080fe40007fbe0ff */
[----:B------:R-:W4:Y:S01]  /*3ed00*/  LDC R95, c[0x0][0x278] ;  /* 0x00009e00ff5f7b82 */ /* 0x000f220000000800 */
[-C--:B------:R-:W-:Y:S01]  /*3ed10*/  LEA.HI.X.SX32 R85, R89, R3.reuse, 0x1, P4 ;  /* 0x0000000359557211 */ /* 0x080fe200020f0eff */
[----:B0-----:R-:W-:Y:S01]  /*3ed20*/  IMAD R249, R249, 0x152, RZ ;  /* 0x00000152f9f97824 */ /* 0x001fe200078e02ff */
[----:B------:R-:W-:Y:S01]  /*3ed30*/  PRMT R102, R76, 0x7632, R102 ;  /* 0x000076324c667816 */ /* 0x000fe20000000066 */
[----:B------:R-:W-:Y:S01]  /*3ed40*/  IMAD R99, R99, 0x2a6, RZ ;  /* 0x000002a663637824 */ /* 0x000fe200078e02ff */
[----:B------:R-:W-:Y:S01]  /*3ed50*/  PRMT R103, R77, 0x7632, R103 ;  /* 0x000076324d677816 */ /* 0x000fe20000000067 */
[----:B------:R-:W-:Y:S01]  /*3ed60*/  IMAD R91, R97, 0x153, RZ ;  /* 0x00000153615b7824 */ /* 0x000fe200078e02ff */
[-C--:B------:R-:W-:Y:S01]  /*3ed70*/  LEA.HI.X.SX32 R89, R249, R3.reuse, 0x1, P5 ;  /* 0x00000003f9597211 */ /* 0x080fe200028f0eff */
[----:B------:R-:W-:Y:S01]  /*3ed80*/  STG.E.U16 desc[UR60][R92.64], R106 ;  /* 0x0000006a5c007986 */ /* 0x000fe2000c10153c */
[----:B------:R-:W0:Y:S03]  /*3ed90*/  LDC R249, c[0x0][0x278] ;  /* 0x00009e00fff97b82 */ /* 0x000e260000000800 */
[----:B------:R4:W-:Y:S04]  /*3eda0*/  STG.E.U16 desc[UR60][R86.64], R76 ;  /* 0x0000004c56007986 */ /* 0x0009e8000c10153c */
[----:B------:R-:W-:Y:S01]  /*3edb0*/  STG.E.U16 desc[UR60][R84.64], R102 ;  /* 0x0000006654007986 */ /* 0x000fe2000c10153c */
[-C--:B------:R-:W-:Y:S01]  /*3edc0*/  IADD3 R90, P6, R99, R2.reuse, RZ ;  /* 0x00000002635a7210 */ /* 0x080fe20007fde0ff */
[----:B------:R-:W-:Y:S01]  /*3edd0*/  IMAD R101, R100, 0x2ac, RZ ;  /* 0x000002ac64657824 */ /* 0x000fe200078e02ff */
[----:B------:R-:W1:Y:S01]  /*3ede0*/  LDC R97, c[0x0][0x278] ;  /* 0x00009e00ff617b82 */ /* 0x000e620000000800 */
[----:B----4-:R-:W-:Y:S01]  /*3edf0*/  IMAD R87, R95, 0x2a8, RZ ;  /* 0x000002a85f577824 */ /* 0x010fe200078e02ff */
[----:B------:R4:W-:Y:S06]  /*3ee00*/  STG.E.U16 desc[UR60][R88.64], R77 ;  /* 0x0000004d58007986 */ /* 0x0009ec000c10153c */
[----:B------:R-:W2:Y:S01]  /*3ee10*/  LDC R93, c[0x0][0x278] ;  /* 0x00009e00ff5d7b82 */ /* 0x000ea20000000800 */
[----:B------:R-:W-:Y:S01]  /*3ee20*/  IADD3 R76, P4, R87, R2, RZ ;  /* 0x00000002574c7210 */ /* 0x000fe20007f9e0ff */
[----:B0-----:R-:W-:Y:S01]  /*3ee30*/  IMAD R249, R249, 0x154, RZ ;  /* 0x00000154f9f97824 */ /* 0x001fe200078e02ff */
[----:B------:R-:W-:Y:S01]  /*3ee40*/  LEA.HI.X.SX32 R91, R91, R3, 0x1, P6 ;  /* 0x000000035b5b7211 */ /* 0x000fe200030f0eff */
[----:B------:R-:W-:-:S04]  /*3ee50*/  IMAD R99, R98, 0x2aa, RZ ;  /* 0x000002aa62637824 */ /* 0x000fc800078e02ff */
[----:B------:R-:W0:Y:S01]  /*3ee60*/  LDC R96, c[0x0][0x278] ;  /* 0x00009e00ff607b82 */ /* 0x000e220000000800 */
[----:B----4-:R-:W-:-:S07]  /*3ee70*/  LEA.HI.X.SX32 R77, R249, R3, 0x1, P4 ;  /* 0x00000003f94d7211 */ /* 0x010fce00020f0eff */
[----:B------:R-:W4:Y:S01]  /*3ee80*/  LDC R249, c[0x0][0x278] ;  /* 0x00009e00fff97b82 */ /* 0x000f220000000800 */
[-C--:B------:R-:W-:Y:S01]  /*3ee90*/  IADD3 R86, P6, R101, R2.reuse, RZ ;  /* 0x0000000265567210 */ /* 0x080fe20007fde0ff */
[----:B-1----:R-:W-:Y:S01]  /*3eea0*/  IMAD R85, R94, 0x155, RZ ;  /* 0x000001555e557824 */ /* 0x002fe200078e02ff */
[----:B------:R-:W-:Y:S01]  /*3eeb0*/  IADD3 R84, P5, R99, R2, RZ ;  /* 0x0000000263547210 */ /* 0x000fe20007fbe0ff */
[----:B------:R-:W-:-:S04]  /*3eec0*/  IMAD R97, R97, 0x2b4, RZ ;  /* 0x000002b461617824 */ /* 0x000fc800078e02ff */
[----:B------:R-:W1:Y:S08]  /*3eed0*/  LDC R92, c[0x0][0x278] ;  /* 0x00009e00ff5c7b82 */ /* 0x000e700000000800 */
[----:B------:R-:W1:Y:S01]  /*3eee0*/  LDC R95, c[0x0][0x278] ;  /* 0x00009e00ff5f7b82 */ /* 0x000e620000000800 */
[----:B----4-:R-:W-:Y:S01]  /*3eef0*/  IMAD R249, R249, 0x156, RZ ;  /* 0x00000156f9f97824 */ /* 0x010fe200078e02ff */
[----:B------:R-:W-:Y:S01]  /*3ef00*/  PRMT R98, R78, 0x7632, R98 ;  /* 0x000076324e627816 */ /* 0x000fe20000000062 */
[----:B------:R4:W-:Y:S05]  /*3ef10*/  STG.E.U16 desc[UR60][R90.64], R103 ;  /* 0x000000675a007986 */ /* 0x0009ea000c10153c */
[----:B------:R-:W3:Y:S01]  /*3ef20*/  LDC R88, c[0x0][0x278] ;  /* 0x00009e00ff587b82 */ /* 0x000ee20000000800 */
[----:B------:R-:W-:-:S07]  /*3ef30*/  LEA.HI.X.SX32 R87, R249, R3, 0x1, P6 ;  /* 0x00000003f9577211 */ /* 0x000fce00030f0eff */
[----:B------:R-:W3:Y:S01]  /*3ef40*/  LDC R249, c[0x0][0x278] ;  /* 0x00009e00fff97b82 */ /* 0x000ee20000000800 */
[----:B------:R-:W-:Y:S01]  /*3ef50*/  LEA.HI.X.SX32 R85, R85, R3, 0x1, P5 ;  /* 0x0000000355557211 */ /* 0x000fe200028f0eff */
[----:B--2---:R-:W-:Y:S01]  /*3ef60*/  IMAD R99, R93, 0x2ae, RZ ;  /* 0x000002ae5d637824 */ /* 0x004fe200078e02ff */
[----:B------:R-:W-:Y:S01]  /*3ef70*/  STG.E.U16 desc[UR60][R76.64], R78 ;  /* 0x0000004e4c007986 */ /* 0x000fe2000c10153c */
[----:B0-----:R-:W-:Y:S02]  /*3ef80*/  IMAD R101, R96, 0x2b0, RZ ;  /* 0x000002b060657824 */ /* 0x001fe400078e02ff */
[----:B-1----:R-:W-:Y:S02]  /*3ef90*/  IMAD R95, R95, 0x2b2, RZ ;  /* 0x000002b25f5f7824 */ /* 0x002fe400078e02ff */
[----:B----4-:R-:W0:Y:S01]  /*3efa0*/  LDC R91, c[0x0][0x278] ;  /* 0x00009e00ff5b7b82 */ /* 0x010e220000000800 */
[----:B------:R-:W-:-:S07]  /*3efb0*/  PRMT R100, R79, 0x7632, R100 ;  /* 0x000076324f647816 */ /* 0x000fce0000000064 */
[----:B------:R-:W1:Y:S01]  /*3efc0*/  LDC R89, c[0x0][0x278] ;  /* 0x00009e00ff597b82 */ /* 0x000e620000000800 */
[----:B---3--:R-:W-:Y:S01]  /*3efd0*/  IMAD R251, R249, 0x158, RZ ;  /* 0x00000158f9fb7824 */ /* 0x008fe200078e02ff */
[----:B------:R-:W-:Y:S06]  /*3efe0*/  STG.E.U16 desc[UR60][R84.64], R98 ;  /* 0x0000006254007986 */ /* 0x000fec000c10153c */
[----:B------:R-:W2:Y:S01]  /*3eff0*/  LDC R249, c[0x0][0x278] ;  /* 0x00009e00fff97b82 */ /* 0x000ea20000000800 */
[----:B------:R3:W-:Y:S07]  /*3f000*/  STG.E.U16 desc[UR60][R86.64], R79 ;  /* 0x0000004f56007986 */ /* 0x0007ee000c10153c */
[----:B------:R-:W4:Y:S01]  /*3f010*/  LDC R93, c[0x0][0x278] ;  /* 0x00009e00ff5d7b82 */ /* 0x000f220000000800 */
[-C--:B---3--:R-:W-:Y:S01]  /*3f020*/  IADD3 R86, P6, R97, R2.reuse, RZ ;  /* 0x0000000261567210 */ /* 0x088fe20007fde0ff */
[----:B------:R-:W-:Y:S01]  /*3f030*/  IMAD R77, R92, 0x157, RZ ;  /* 0x000001575c4d7824 */ /* 0x000fe200078e02ff */
[----:B------:R-:W-:-:S05]  /*3f040*/  IADD3 R76, P5, R99, R2, RZ ;  /* 0x00000002634c7210 */ /* 0x000fca0007fbe0ff */
[----:B------:R-:W3:Y:S01]  /*3f050*/  LDC R94, c[0x0][0x278] ;  /* 0x00009e00ff5e7b82 */ /* 0x000ee20000000800 */
[----:B--2---:R-:W-:Y:S01]  /*3f060*/  IMAD R249, R249, 0x15a, RZ ;  /* 0x0000015af9f97824 */ /* 0x004fe200078e02ff */
[----:B------:R-:W-:Y:S01]  /*3f070*/  IADD3 R78, P4, R101, R2, RZ ;  /* 0x00000002654e7210 */ /* 0x000fe20007f9e0ff */
[----:B------:R-:W-:Y:S01]  /*3f080*/  IMAD R85, R88, 0x159, RZ ;  /* 0x0000015958557824 */ /* 0x000fe200078e02ff */
[----:B------:R-:W-:-:S04]  /*3f090*/  LEA.HI.X.SX32 R77, R77, R3, 0x1, P5 ;  /* 0x000000034d4d7211 */ /* 0x000fc800028f0eff */
[----:B------:R-:W2:Y:S01]  /*3f0a0*/  LDC R92, c[0x0][0x278] ;  /* 0x00009e00ff5c7b82 */ /* 0x000ea20000000800 */
[----:B------:R-:W-:-:S07]  /*3f0b0*/  LEA.HI.X.SX32 R87, R249, R3, 0x1, P6 ;  /* 0x00000003f9577211 */ /* 0x000fce00030f0eff */
[----:B------:R-:W1:Y:S01]  /*3f0c0*/  LDC R249, c[0x0][0x278] ;  /* 0x00009e00fff97b82 */ /* 0x000e620000000800 */
[-C--:B------:R-:W-:Y:S01]  /*3f0d0*/  LEA.HI.X.SX32 R79, R251, R3.reuse, 0x1, P4 ;  /* 0x00000003fb4f7211 */ /* 0x080fe200020f0eff */
[----:B----4-:R-:W-:Y:S01]  /*3f0e0*/  IMAD R93, R93, 0x2b8, RZ ;  /* 0x000002b85d5d7824 */ /* 0x010fe200078e02ff */
[-C--:B------:R-:W-:Y:S01]  /*3f0f0*/  IADD3 R84, P5, R95, R2.reuse, RZ ;  /* 0x000000025f547210 */ /* 0x080fe20007fbe0ff */
[----:B------:R-:W-:Y:S03]  /*3f100*/  STG.E.U16 desc[UR60][R76.64], R100 ;  /* 0x000000644c007986 */ /* 0x000fe6000c10153c */
[-C--:B------:R-:W-:Y:S01]  /*3f110*/  LEA.HI.X.SX32 R85, R85, R3.reuse, 0x1, P5 ;  /* 0x0000000355557211 */ /* 0x080fe200028f0eff */
[----:B------:R4:W-:Y:S01]  /*3f120*/  STG.E.U16 desc[UR60][R78.64], R80 ;  /* 0x000000504e007986 */ /* 0x0009e2000c10153c */
[----:B0-----:R-:W-:Y:S01]  /*3f130*/  IMAD R97, R91, 0x2b6, RZ ;  /* 0x000002b65b617824 */ /* 0x001fe200078e02ff */
[----:B------:R-:W-:Y:S01]  /*3f140*/  PRMT R98, R80, 0x7632, R98 ;  /* 0x0000763250627816 */ /* 0x000fe20000000062 */
[----:B------:R-:W0:Y:S08]  /*3f150*/  LDC R90, c[0x0][0x278] ;  /* 0x00009e00ff5a7b82 */ /* 0x000e300000000800 */
[----:B------:R-:W0:Y:S01]  /*3f160*/  LDC R96, c[0x0][0x278] ;  /* 0x00009e00ff607b82 */ /* 0x000e220000000800 */
[-C--:B----4-:R-:W-:Y:S01]  /*3f170*/  IADD3 R78, P5, R93, R2.reuse, RZ ;  /* 0x000000025d4e7210 */ /* 0x090fe20007fbe0ff */
[----:B-1----:R-:W-:Y:S01]  /*3f180*/  IMAD R249, R249, 0x15c, RZ ;  /* 0x0000015cf9f97824 */ /* 0x002fe200078e02ff */
[----:B------:R-:W-:Y:S01]  /*3f190*/  IADD3 R76, P4, R97, R2, RZ ;  /* 0x00000002614c7210 */ /* 0x000fe20007f9e0ff */
[----:B------:R-:W-:Y:S01]  /*3f1a0*/  IMAD R77, R89, 0x15b, RZ ;  /* 0x0000015b594d7824 */ /* 0x000fe200078e02ff */
[----:B------:R0:W-:Y:S01]  /*3f1b0*/  STG.E.U16 desc[UR60][R84.64], R98 ;  /* 0x0000006254007986 */ /* 0x0001e2000c10153c */
[----:B---3--:R-:W-:Y:S01]  /*3f1c0*/  IMAD R99, R94, 0x2ba, RZ ;  /* 0x000002ba5e637824 */ /* 0x008fe200078e02ff */
[-C--:B------:R-:W-:Y:S01]  /*3f1d0*/  LEA.HI.X.SX32 R79, R249, R3.reuse, 0x1, P5 ;  /* 0x00000003f94f7211 */ /* 0x080fe200028f0eff */
[----:B--2---:R-:W-:Y:S01]  /*3f1e0*/  IMAD R97, R92, 0x2bc, RZ ;  /* 0x000002bc5c617824 */ /* 0x004fe200078e02ff */
[----:B------:R-:W1:Y:S01]  /*3f1f0*/  LDC R249, c[0x0][0x278] ;  /* 0x00009e00fff97b82 */ /* 0x000e620000000800 */
[----:B------:R2:W-:Y:S01]  /*3f200*/  STG.E.U16 desc[UR60][R86.64], R81 ;  /* 0x0000005156007986 */ /* 0x0005e2000c10153c */
[----:B------:R-:W-:-:S02]  /*3f210*/  LEA.HI.X.SX32 R77, R77, R3, 0x1, P4 ;  /* 0x000000034d4d7211 */ /* 0x000fc400020f0eff */
[----:B------:R-:W-:Y:S01]  /*3f220*/  IADD3 R80, P6, R99, R2, RZ ;  /* 0x0000000263507210 */ /* 0x000fe20007fde0ff */
[----:B0-----:R-:W-:Y:S01]  /*3f230*/  IMAD R85, R90, 0x15d, RZ ;  /* 0x0000015d5a557824 */ /* 0x001fe200078e02ff */
[----:B------:R-:W-:Y:S02]  /*3f240*/  PRMT R94, R82, 0x7632, R94 ;  /* 0x00007632525e7816 */ /* 0x000fe4000000005e */
[----:B------:R-:W0:Y:S01]  /*3f250*/  LDC R89, c[0x0][0x278] ;  /* 0x00009e00ff597b82 */ /* 0x000e220000000800 */
[----:B--2---:R-:W-:-:S05]  /*3f260*/  PRMT R86, R81, 0x7632, R86 ;  /* 0x0000763251567816 */ /* 0x004fca0000000056 */
[----:B------:R-:W-:Y:S02]  /*3f270*/  STG.E.U16 desc[UR60][R76.64], R86 ;  /* 0x000000564c007986 */ /* 0x000fe4000c10153c */
[----:B------:R-:W2:Y:S02]  /*3f280*/  LDC R95, c[0x0][0x278] ;  /* 0x00009e00ff5f7b82 */ /* 0x000ea40000000800 */
[----:B------:R3:W-:Y:S01]  /*3f290*/  STG.E.U16 desc[UR60][R78.64], R82 ;  /* 0x000000524e007986 */ /* 0x0007e2000c10153c */
[----:B-1----:R-:W-:Y:S01]  /*3f2a0*/  IMAD R249, R249, 0x15e, RZ ;  /* 0x0000015ef9f97824 */ /* 0x002fe200078e02ff */
[----:B------:R-:W-:-:S04]  /*3f2b0*/  LEA.HI.X.SX32 R81, R85, R3, 0x1, P6 ;  /* 0x0000000355517211 */ /* 0x000fc800030f0eff */
[----:B------:R-:W1:Y:S01]  /*3f2c0*/  LDC R91, c[0x0][0x278] ;  /* 0x00009e00ff5b7b82 */ /* 0x000e620000000800 */
[----:B---3--:R-:W-:-:S07]  /*3f2d0*/  IADD3 R78, P5, R97, R2, RZ ;  /* 0x00000002614e7210 */ /* 0x008fce0007fbe0ff */
[----:B------:R-:W3:Y:S01]  /*3f2e0*/  LDC R88, c[0x0][0x278] ;  /* 0x00009e00ff587b82 */ /* 0x000ee20000000800 */
[----:B------:R-:W-:-:S07]  /*3f2f0*/  LEA.HI.X.SX32 R79, R249, R3, 0x1, P5 ;  /* 0x00000003f94f7211 */ /* 0x000fce00028f0eff */
[----:B------:R-:W4:Y:S01]  /*3f300*/  LDC R249, c[0x0][0x278] ;  /* 0x00009e00fff97b82 */ /* 0x000f220000000800 */
[----:B------:R-:W-:Y:S01]  /*3f310*/  IMAD R77, R96, 0x2c0, RZ ;  /* 0x000002c0604d7824 */ /* 0x000fe200078e02ff */
[----:B------:R0:W-:Y:S06]  /*3f320*/  STG.E.U16 desc[UR60][R80.64], R94 ;  /* 0x0000005e50007986 */ /* 0x0001ec000c10153c */
[----:B------:R-:W3:Y:S01]  /*3f330*/  LDC R87, c[0x0][0x278] ;  /* 0x00009e00ff577b82 */ /* 0x000ee20000000800 */
[----:B0-----:R-:W-:-:S07]  /*3f340*/  IADD3 R80, P5, R77, R2, RZ ;  /* 0x000000024d507210 */ /* 0x001fce0007fbe0ff */
[----:B------:R-:W0:Y:S01]  /*3f350*/  LDC R92, c[0x0][0x278] ;  /* 0x00009e00ff5c7b82 */ /* 0x000e220000000800 */
[----:B----4-:R-:W-:-:S07]  /*3f360*/  IMAD R249, R249, 0x160, RZ ;  /* 0x00000160f9f97824 */ /* 0x010fce00078e02ff */
[----:B------:R-:W4:Y:S01]  /*3f370*/  LDC R90, c[0x0][0x278] ;  /* 0x00009e00ff5a7b82 */ /* 0x000f220000000800 */
[----:B------:R-:W-:-:S07]  /*3f380*/  LEA.HI.X.SX32 R81, R249, R3, 0x1, P5 ;  /* 0x00000003f9517211 */ /* 0x000fce00028f0eff */
[----:B------:R-:W0:Y:S01]  /*3f390*/  LDC R249, c[0x0][0x278] ;  /* 0x00009e00fff97b82 */ /* 0x000e220000000800 */
[----:B------:R3:W-:Y:S01]  /*3f3a0*/  STG.E.U16 desc[UR60][R78.64], R83 ;  /* 0x000000534e007986 */ /* 0x0007e2000c10153c */
[----:B--2---:R-:W-:Y:S02]  /*3f3b0*/  IMAD R95, R95, 0x2be, RZ ;  /* 0x000002be5f5f7824 */ /* 0x004fe400078e02ff */
[----:B-1----:R-:W-:Y:S02]  /*3f3c0*/  IMAD R91, R91, 0x2c2, RZ ;  /* 0x000002c25b5b7824 */ /* 0x002fe400078e02ff */
[----:B---3--:R-:W-:Y:S01]  /*3f3d0*/  IMAD R85, R88, 0x15f, RZ ;  /* 0x0000015f58557824 */ /* 0x008fe200078e02ff */
[----:B------:R-:W-:Y:S01]  /*3f3e0*/  PRMT R96, R83, 0x7632, R96 ;  /* 0x0000763253607816 */ /* 0x000fe20000000060 */
[----:B------:R-:W-:Y:S01]  /*3f3f0*/  IMAD R87, R87, 0x161, RZ ;  /* 0x0000016157577824 */ /* 0x000fe200078e02ff */
[----:B------:R-:W-:Y:S01]  /*3f400*/  PRMT R97, R72, 0x7632, R97 ;  /* 0x0000763248617816 */ /* 0x000fe20000000061 */
[----:B------:R-:W1:Y:S01]  /*3f410*/  LDC R84, c[0x0][0x278] ;  /* 0x00009e00ff547b82 */ /* 0x000e620000000800 */
[----:B------:R-:W-:-:S05]  /*3f420*/  IMAD R79, R89, 0x2c4, RZ ;  /* 0x000002c4594f7824 */ /* 0x000fca00078e02ff */
[-C--:B------:R-:W-:Y:S02]  /*3f430*/  IADD3 R78, P5, R79, R2.reuse, RZ ;  /* 0x000000024f4e7210 */ /* 0x080fe40007fbe0ff */
[----:B------:R-:W2:Y:S01]  /*3f440*/  LDC R93, c[0x0][0x278] ;  /* 0x00009e00ff5d7b82 */ /* 0x000ea20000000800 */
[----:B0-----:R-:W-:Y:S01]  /*3f450*/  IMAD R249, R249, 0x162, RZ ;  /* 0x00000162f9f97824 */ /* 0x001fe200078e02ff */
[-C--:B------:R-:W-:Y:S02]  /*3f460*/  IADD3 R76, P4, R95, R2.reuse, RZ ;  /* 0x000000025f4c7210 */ /* 0x080fe40007f9e0ff */
[----:B------:R-:W-:-:S04]  /*3f470*/  IADD3 R82, P6, R91, R2, RZ ;  /* 0x000000025b527210 */ /* 0x000fc80007fde0ff */
[----:B------:R-:W0:Y:S01]  /*3f480*/  LDC R88, c[0x0][0x278] ;  /* 0x00009e00ff587b82 */ /* 0x000e220000000800 */
[----:B------:R-:W-:-:S07]  /*3f490*/  LEA.HI.X.SX32 R79, R249, R3, 0x1, P5 ;  /* 0x00000003f94f7211 */ /* 0x000fce00028f0eff */
[----:B------:R-:W3:Y:S01]  /*3f4a0*/  LDC R249, c[0x0][0x278] ;  /* 0x00009e00fff97b82 */ /* 0x000ee20000000800 */
[-C--:B------:R-:W-:Y:S02]  /*3f4b0*/  LEA.HI.X.SX32 R77, R85, R3.reuse, 0x1, P4 ;  /* 0x00000003554d7211 */ /* 0x080fe400020f0eff */
[----:B------:R-:W-:-:S03]  /*3f4c0*/  LEA.HI.X.SX32 R83, R87, R3, 0x1, P6 ;  /* 0x0000000357537211 */ /* 0x000fc600030f0eff */
[----:B------:R-:W-:Y:S01]  /*3f4d0*/  STG.E.U16 desc[UR60][R76.64], R96 ;  /* 0x000000604c007986 */ /* 0x000fe2000c10153c */
[----:B----4-:R-:W-:Y:S01]  /*3f4e0*/  IMAD R95, R90, 0x2c6, RZ ;  /* 0x000002c65a5f7824 */ /* 0x010fe200078e02ff */
[----:B------:R-:W4:Y:S02]  /*3f4f0*/  LDC R85, c[0x0][0x278] ;  /* 0x00009e00ff557b82 */ /* 0x000f240000000800 */
[----:B------:R-:W-:Y:S04]  /*3f500*/  STG.E.U16 desc[UR60][R80.64], R72 ;  /* 0x0000004850007986 */ /* 0x000fe8000c10153c */
[----:B------:R1:W-:Y:S01]  /*3f510*/  STG.E.U16 desc[UR60][R82.64], R97 ;  /* 0x0000006152007986 */ /* 0x0003e2000c10153c */
[----:B------:R-:W-:Y:S01]  /*3f520*/  PRMT R90, R73, 0x7632, R90 ;  /* 0x00007632495a7816 */ /* 0x000fe2000000005a */
[----:B--2---:R-:W-:Y:S01]  /*3f530*/  IMAD R93, R93, 0x2ca, RZ ;  /* 0x000002ca5d5d7824 */ /* 0x004fe200078e02ff */
[----:B------:R-:W2:Y:S01]  /*3f540*/  LDC R89, c[0x0][0x278] ;  /* 0x00009e00ff597b82 */ /* 0x000ea20000000800 */
[----:B------:R4:W-:Y:S01]  /*3f550*/  STG.E.U16 desc[UR60][R78.64], R73 ;  /* 0x000000494e007986 */ /* 0x0009e2000c10153c */
[----:B---3--:R-:W-:-:S06]  /*3f560*/  IMAD R249, R249, 0x164, RZ ;  /* 0x00000164f9f97824 */ /* 0x008fcc00078e02ff */
[----:B------:R-:W3:Y:S01]  /*3f570*/  LDC R91, c[0x0][0x278] ;  /* 0x00009e00ff5b7b82 */ /* 0x000ee20000000800 */
[----:B-1----:R-:W-:-:S05]  /*3f580*/  IMAD R83, R92, 0x2c8, RZ ;  /* 0x000002c85c537824 */ /* 0x002fca00078e02ff */
[-C--:B------:R-:W-:Y:S01]  /*3f590*/  IADD3 R72, P5, R83, R2.reuse, RZ ;  /* 0x0000000253487210 */ /* 0x080fe20007fbe0ff */
[----:B------:R-:W-:Y:S01]  /*3f5a0*/  IMAD R77, R84, 0x163, RZ ;  /* 0x00000163544d7824 */ /* 0x000fe200078e02ff */
[-C--:B------:R-:W-:Y:S01]  /*3f5b0*/  IADD3 R76, P4, R95, R2.reuse, RZ ;  /* 0x000000025f4c7210 */ /* 0x080fe20007f9e0ff */
[----:B----4-:R-:W-:Y:S01]  /*3f5c0*/  IMAD R81, R85, 0x165, RZ ;  /* 0x0000016555517824 */ /* 0x010fe200078e02ff */
[-C--:B------:R-:W-:Y:S01]  /*3f5d0*/  LEA.HI.X.SX32 R73, R249, R3.reuse, 0x1, P5 ;  /* 0x00000003f9497211 */ /* 0x080fe200028f0eff */
[----:B------:R-:W1:Y:S08]  /*3f5e0*/  LDC R94, c[0x0][0x278] ;  /* 0x00009e00ff5e7b82 */ /* 0x000e700000000800 */
[----:B------:R-:W4:Y:S01]  /*3f5f0*/  LDC R249, c[0x0][0x278] ;  /* 0x00009e00fff97b82 */ /* 0x000f220000000800 */
[----:B------:R-:W-:Y:S01]  /*3f600*/  IADD3 R80, P6, R93, R2, RZ ;  /* 0x000000025d507210 */ /* 0x000fe20007fde0ff */
[----:B0-----:R-:W-:Y:S01]  /*3f610*/  IMAD R93, R88, 0x2cc, RZ ;  /* 0x000002cc585d7824 */ /* 0x001fe200078e02ff */
[----:B------:R-:W-:-:S05]  /*3f620*/  LEA.HI.X.SX32 R77, R77, R3, 0x1, P4 ;  /* 0x000000034d4d7211 */ /* 0x000fca00020f0eff */
[----:B------:R0:W-:Y:S01]  /*3f630*/  STG.E.U16 desc[UR60][R76.64], R90 ;  /* 0x0000005a4c007986 */ /* 0x0001e2000c10153c */
[----:B--2---:R-:W-:Y:S01]  /*3f640*/  IMAD R89, R89, 0x2d0, RZ ;  /* 0x000002d059597824 */ /* 0x004fe200078e02ff */
[----:B------:R-:W-:Y:S01]  /*3f650*/  PRMT R92, R74, 0x7632, R92 ;  /* 0x000076324a5c7816 */ /* 0x000fe2000000005c */
[----:B------:R-:W2:Y:S08]  /*3f660*/  LDC R86, c[0x0][0x278] ;  /* 0x00009e00ff567b82 */ /* 0x000eb00000000800 */
[----:B------:R-:W2:Y:S01]  /*3f670*/  LDC R87, c[0x0][0x278] ;  /* 0x00009e00ff577b82 */ /* 0x000ea20000000800 */
[----:B0-----:R-:W-:Y:S01]  /*3f680*/  IADD3 R76, P5, R93, R2, RZ ;  /* 0x000000025d4c7210 */ /* 0x001fe20007fbe0ff */
[----:B----4-:R-:W-:-:S06]  /*3f690*/  IMAD R249, R249, 0x166, RZ ;  /* 0x00000166f9f97824 */ /* 0x010fcc00078e02ff */
[----:B------:R-:W0:Y:S01]  /*3f6a0*/  LDC R85, c[0x0][0x278] ;  /* 0x00009e00ff557b82 */ /* 0x000e220000000800 */
[----:B------:R-:W-:-:S07]  /*3f6b0*/  LEA.HI.X.SX32 R77, R249, R3, 0x1, P5 ;  /* 0x00000003f94d7211 */ /* 0x000fce00028f0eff */
[----:B------:R-:W4:Y:S01]  /*3f6c0*/  LDC R249, c[0x0][0x278] ;  /* 0x00009e00fff97b82 */ /* 0x000f220000000800 */
[----:B------:R-:W-:Y:S01]  /*3f6d0*/  LEA.HI.X.SX32 R81, R81, R3, 0x1, P6 ;  /* 0x0000000351517211 */ /* 0x000fe200030f0eff */
[----:B------:R3:W-:Y:S01]  /*3f6e0*/  STG.E.U16 desc[UR60][R72.64], R74 ;  /* 0x0000004a48007986 */ /* 0x0007e2000c10153c */
[----:B------:R-:W-:-:S03]  /*3f6f0*/  PRMT R88, R75, 0x7632, R88 ;  /* 0x000076324b587816 */ /* 0x000fc60000000058 */
[----:B------:R-:W-:Y:S02]  /*3f700*/  STG.E.U16 desc[UR60][R80.64], R92 ;  /* 0x0000005c50007986 */ /* 0x000fe4000c10153c */
[----:B------:R-:W0:Y:S02]  /*3f710*/  LDC R84, c[0x0][0x278] ;  /* 0x00009e00ff547b82 */ /* 0x000e240000000800 */
[----:B------:R1:W-:Y:S01]  /*3f720*/  STG.E.U16 desc[UR60][R76.64], R75 ;  /* 0x0000004b4c007986 */ /* 0x0003e2000c10153c */
[----:B---3--:R-:W-:Y:S01]  /*3f730*/  IADD3 R74, P5, R89, R2, RZ ;  /* 0x00000002594a7210 */ /* 0x008fe20007fbe0ff */
[----:B------:R-:W-:-:S04]  /*3f740*/  IMAD R91, R91, 0x2ce, RZ ;  /* 0x000002ce5b5b7824 */ /* 0x000fc800078e02ff */
[----:B------:R-:W3:Y:S01]  /*3f750*/  LDC R83, c[0x0][0x278] ;  /* 0x00009e00ff537b82 */ /* 0x000ee20000000800 */
[----:B----4-:R-:W-:-:S07]  /*3f760*/  IMAD R249, R249, 0x168, RZ ;  /* 0x00000168f9f97824 */ /* 0x010fce00078e02ff */
[----:B------:R-:W4:Y:S01]  /*3f770*/  LDC R82, c[0x0][0x278] ;  /* 0x00009e00ff527b82 */ /* 0x000f220000000800 */
[----:B-1----:R-:W-:-:S07]  /*3f780*/  LEA.HI.X.SX32 R75, R249, R3, 0x1, P5 ;  /* 0x00000003f94b7211 */ /* 0x002fce00028f0eff */
[----:B------:R-:W1:Y:S01]  /*3f790*/  LDC R249, c[0x0][0x278] ;  /* 0x00009e00fff97b82 */ /* 0x000e620000000800 */
[----:B------:R-:W-:Y:S01]  /*3f7a0*/  IMAD R73, R94, 0x2d2, RZ ;  /* 0x000002d25e497824 */ /* 0x000fe200078e02ff */
[-C--:B------:R-:W-:Y:S01]  /*3f7b0*/  IADD3 R72, P4, R91, R2.reuse, RZ ;  /* 0x000000025b487210 */ /* 0x080fe20007f9e0ff */
[----:B--2---:R-:W-:Y:S02]  /*3f7c0*/  IMAD R79, R86, 0x167, RZ ;  /* 0x00000167564f7824 */ /* 0x004fe400078e02ff */
[----:B------:R-:W-:Y:S02]  /*3f7d0*/  IMAD R81, R87, 0x169, RZ ;  /* 0x0000016957517824 */ /* 0x000fe400078e02ff */
[----:B0-----:R-:W-:Y:S01]  /*3f7e0*/  IMAD R85, R85, 0x2d8, RZ ;  /* 0x000002d855557824 */ /* 0x001fe200078e02ff */
[----:B------:R-:W0:Y:S01]  /*3f7f0*/  LDC R80, c[0x0][0x278] ;  /* 0x00009e00ff507b82 */ /* 0x000e220000000800 */
[----:B-1----:R-:W-:Y:S01]  /*3f800*/  IMAD R251, R249, 0x16a, RZ ;  /* 0x0000016af9fb7824 */ /* 0x002fe200078e02ff */
[----:B------:R-:W-:-:S06]  /*3f810*/  IADD3 R78, P6, R73, R2, RZ ;  /* 0x00000002494e7210 */ /* 0x000fcc0007fde0ff */
[----:B------:R-:W1:Y:S01]  /*3f820*/  LDC R249, c[0x0][0x278] ;  /* 0x00009e00fff97b82 */ /* 0x000e620000000800 */
[-C--:B------:R-:W-:Y:S01]  /*3f830*/  LEA.HI.X.SX32 R73, R79, R3.reuse, 0x1, P4 ;  /* 0x000000034f497211 */ /* 0x080fe200020f0eff */
[----:B------:R-:W-:Y:S01]  /*3f840*/  IMAD R77, R84, 0x2d6, RZ ;  /* 0x000002d6544d7824 */ /* 0x000fe200078e02ff */
[----:B------:R-:W-:Y:S02]  /*3f850*/  LEA.HI.X.SX32 R79, R81, R3, 0x1, P6 ;  /* 0x00000003514f7211 */ /* 0x000fe400030f0eff */
[-C--:B------:R-:W-:Y:S01]  /*3f860*/  IADD3 R76, P6, R85, R2.reuse, RZ ;  /* 0x00000002554c7210 */ /* 0x080fe20007fde0ff */
[----:B------:R-:W-:Y:S01]  /*3f870*/  STG.E.U16 desc[UR60][R72.64], R88 ;  /* 0x0000005848007986 */ /* 0x000fe2000c10153c */
[----:B------:R-:W-:Y:S01]  /*3f880*/  PRMT R89, R68, 0x7632, R89 ;  /* 0x0000763244597816 */ /* 0x000fe20000000059 */
[----:B------:R-:W2:Y:S02]  /*3f890*/  LDC R86, c[0x0][0x278] ;  /* 0x00009e00ff567b82 */ /* 0x000ea40000000800 */
[----:B------:R3:W-:Y:S06]  /*3f8a0*/  STG.E.U16 desc[UR60][R74.64], R68 ;  /* 0x000000444a007986 */ /* 0x0007ec000c10153c */
[----:B------:R-:W0:Y:S01]  /*3f8b0*/  LDC R87, c[0x0][0x278] ;  /* 0x00009e00ff577b82 */ /* 0x000e220000000800 */
[----:B-1----:R-:W-:Y:S01]  /*3f8c0*/  IMAD R249, R249, 0x16c, RZ ;  /* 0x0000016cf9f97824 */ /* 0x002fe200078e02ff */
[----:B---3--:R-:W-:Y:S01]  /*3f8d0*/  IADD3 R74, P5, R77, R2, RZ ;  /* 0x000000024d4a7210 */ /* 0x008fe20007fbe0ff */
[----:B------:R-:W-:-:S05]  /*3f8e0*/  IMAD R81, R83, 0x2d4, RZ ;  /* 0x000002d453517824 */ /* 0x000fca00078e02ff */
[----:B------:R-:W1:Y:S01]  /*3f8f0*/  LDC R84, c[0x0][0x278] ;  /* 0x00009e00ff547b82 */ /* 0x000e620000000800 */
[----:B------:R-:W-:-:S07]  /*3f900*/  LEA.HI.X.SX32 R77, R249, R3, 0x1, P6 ;  /* 0x00000003f94d7211 */ /* 0x000fce00030f0eff */
[----:B------:R-:W3:Y:S01]  /*3f910*/  LDC R249, c[0x0][0x278] ;  /* 0x00009e00fff97b82 */ /* 0x000ee20000000800 */
[----:B------:R-:W-:-:S04]  /*3f920*/  IADD3 R72, P4, R81, R2, RZ ;  /* 0x0000000251487210 */ /* 0x000fc80007f9e0ff */
[-C--:B------:R-:W-:Y:S01]  /*3f930*/  LEA.HI.X.SX32 R73, R251, R3.reuse, 0x1, P4 ;  /* 0x00000003fb497211 */ /* 0x080fe200020f0eff */
[----:B----4-:R-:W-:Y:S01]  /*3f940*/  IMAD R75, R82, 0x16b, RZ ;  /* 0x0000016b524b7824 */ /* 0x010fe200078e02ff */
[----:B------:R-:W-:Y:S01]  /*3f950*/  PRMT R68, R69, 0x7632, R68 ;  /* 0x0000763245447816 */ /* 0x000fe20000000044 */
[----:B------:R4:W-:Y:S01]  /*3f960*/  STG.E.U16 desc[UR60][R78.64], R89 ;  /* 0x000000594e007986 */ /* 0x0009e2000c10153c */
[----:B------:R-:W1:Y:S08]  /*3f970*/  LDC R83, c[0x0][0x278] ;  /* 0x00009e00ff537b82 */ /* 0x000e700000000800 */
[----:B------:R-:W1:Y:S01]  /*3f980*/  LDC R85, c[0x0][0x278] ;  /* 0x00009e00ff557b82 */ /* 0x000e620000000800 */
[----:B---3--:R-:W-:Y:S01]  /*3f990*/  IMAD R251, R249, 0x16e, RZ ;  /* 0x0000016ef9fb7824 */ /* 0x008fe200078e02ff */
[----:B------:R-:W-:-:S06]  /*3f9a0*/  LEA.HI.X.SX32 R75, R75, R3, 0x1, P5 ;  /* 0x000000034b4b7211 */ /* 0x000fcc00028f0eff */
[----:B------:R-:W3:Y:S01]  /*3f9b0*/  LDC R249, c[0x0][0x278] ;  /* 0x00009e00fff97b82 */ /* 0x000ee20000000800 */
[----:B------:R-:W-:Y:S04]  /*3f9c0*/  STG.E.U16 desc[UR60][R72.64], R69 ;  /* 0x0000004548007986 */ /* 0x000fe8000c10153c */
[----:B------:R-:W-:Y:S03]  /*3f9d0*/  STG.E.U16 desc[UR60][R74.64], R68 ;  /* 0x000000444a007986 */ /* 0x000fe6000c10153c */
[----:B----4-:R-:W4:Y:S01]  /*3f9e0*/  LDC R78, c[0x0][0x278] ;  /* 0x00009e00ff4e7b82 */ /* 0x010f220000000800 */
[----:B------:R1:W-:Y:S01]  /*3f9f0*/  STG.E.U16 desc[UR60][R76.64], R70 ;  /* 0x000000464c007986 */ /* 0x0003e2000c10153c */
[----:B--2---:R-:W-:-:S02]  /*3fa00*/  IMAD R89, R86, 0x2da, RZ ;  /* 0x000002da56597824 */ /* 0x004fc400078e02ff */
[----:B0-----:R-:W-:Y:S01]  /*3fa10*/  IMAD R87, R87, 0x2dc, RZ ;  /* 0x000002dc57577824 */ /* 0x001fe200078e02ff */
[----:B------:R-:W-:-:S03]  /*3fa20*/  PRMT R88, R70, 0x7632, R88 ;  /* 0x0000763246587816 */ /* 0x000fc60000000058 */
[----:B------:R-:W0:Y:S01]  /*3fa30*/  LDC R82, c[0x0][0x278] ;  /* 0x00009e00ff527b82 */ /* 0x000e220000000800 */
        /* <DEDUP_REMOVED lines=8> */
[----:B------:R-:W-:-:S07]  /*3fac0*/  LEA.HI.X.SX32 R77, R249, R3, 0x1, P6 ;  /* 0x00000003f94d7211 */ /* 0x000fce00030f0eff */
[----:B------:R-:W2:Y:S01]  /*3fad0*/  LDC R249, c[0x0][0x278] ;  /* 0x00009e00fff97b82 */ /* 0x000ea20000000800 */
[-C--:B------:R-:W-:Y:S01]  /*3fae0*/  LEA.HI.X.SX32 R69, R69, R3.reuse, 0x1, P5 ;  /* 0x0000000345457211 */ /* 0x080fe200028f0eff */
[----:B----4-:R-:W-:Y:S01]  /*3faf0*/  IMAD R75, R78, 0x16f, RZ ;  /* 0x0000016f4e4b7824 */ /* 0x010fe200078e02ff */
[-C--:B------:R-:W-:Y:S01]  /*3fb00*/  LEA.HI.X.SX32 R73, R251, R3.reuse, 0x1, P4 ;  /* 0x00000003fb497211 */ /* 0x080fe200020f0eff */
[----:B------:R-:W-:Y:S01]  /*3fb10*/  IMAD R85, R85, 0x2e4, RZ ;  /* 0x000002e455557824 */ /* 0x000fe200078e02ff */
[-C--:B------:R-:W-:Y:S01]  /*3fb20*/  IADD3 R74, P5, R83, R2.reuse, RZ ;  /* 0x00000002534a7210 */ /* 0x080fe20007fbe0ff */
[----:B------:R-:W-:Y:S02]  /*3fb30*/  STG.E.U16 desc[UR60][R68.64], R88 ;  /* 0x0000005844007986 */ /* 0x000fe4000c10153c */
[----:B------:R-:W3:Y:S01]  /*3fb40*/  LDC R80, c[0x0][0x278] ;  /* 0x00009e00ff507b82 */ /* 0x000ee20000000800 */
[----:B------:R-:W-:Y:S01]  /*3fb50*/  LEA.HI.X.SX32 R75, R75, R3, 0x1, P5 ;  /* 0x000000034b4b7211 */ /* 0x000fe200028f0eff */
[----:B------:R4:W-:Y:S06]  /*3fb60*/  STG.E.U16 desc[UR60][R72.64], R71 ;  /* 0x0000004748007986 */ /* 0x0009ec000c10153c */
[----:B------:R-:W3:Y:S01]  /*3fb70*/  LDC R86, c[0x0][0x278] ;  /* 0x00009e00ff567b82 */ /* 0x000ee20000000800 */
[----:B----4-:R-:W-:Y:S01]  /*3fb80*/  IADD3 R72, P5, R85, R2, RZ ;  /* 0x0000000255487210 */ /* 0x010fe20007fbe0ff */
[----:B--2---:R-:W-:Y:S01]  /*3fb90*/  IMAD R249, R249, 0x172, RZ ;  /* 0x00000172f9f97824 */ /* 0x004fe200078e02ff */
[----:B------:R-:W-:Y:S01]  /*3fba0*/  PRMT R70, R71, 0x7632, R70 ;  /* 0x0000763247467816 */ /* 0x000fe20000000046 */
[----:B0-----:R-:W-:-:S04]  /*3fbb0*/  IMAD R87, R82, 0x2e2, RZ ;  /* 0x000002e252577824 */ /* 0x001fc800078e02ff */
[----:B------:R-:W0:Y:S01]  /*3fbc0*/  LDC R81, c[0x0][0x278] ;  /* 0x00009e00ff517b82 */ /* 0x000e220000000800 */
[----:B------:R-:W-:-:S07]  /*3fbd0*/  LEA.HI.X.SX32 R73, R249, R3, 0x1, P5 ;  /* 0x00000003f9497211 */ /* 0x000fce00028f0eff */
[----:B------:R-:W2:Y:S01]  /*3fbe0*/  LDC R249, c[0x0][0x278] ;  /* 0x00009e00fff97b82 */ /* 0x000ea20000000800 */
[----:B-1----:R-:W-:Y:S01]  /*3fbf0*/  IMAD R69, R79, 0x171, RZ ;  /* 0x000001714f457824 */ /* 0x002fe200078e02ff */
[----:B------:R-:W-:Y:S01]  /*3fc00*/  IADD3 R68, P4, R87, R2, RZ ;  /* 0x0000000257447210 */ /* 0x000fe20007f9e0ff */
[----:B------:R-:W-:Y:S01]  /*3fc10*/  STG.E.U16 desc[UR60][R74.64], R70 ;  /* 0x000000464a007986 */ /* 0x000fe2000c10153c */
[----:B---3--:R-:W-:Y:S02]  /*3fc20*/  IMAD R85, R80, 0x2e8, RZ ;  /* 0x000002e850557824 */ /* 0x008fe400078e02ff */
[----:B------:R-:W-:Y:S01]  /*3fc30*/  LEA.HI.X.SX32 R69, R69, R3, 0x1, P4 ;  /* 0x0000000345457211 */ /* 0x000fe200020f0eff */
[----:B------:R1:W-:Y:S01]  /*3fc40*/  STG.E.U16 desc[UR60][R76.64], R64 ;  /* 0x000000404c007986 */ /* 0x0003e2000c10153c */
[----:B------:R-:W3:Y:S01]  /*3fc50*/  LDC R84, c[0x0][0x278] ;  /* 0x00009e00ff547b82 */ /* 0x000ee20000000800 */
[----:B------:R-:W-:Y:S01]  /*3fc60*/  IMAD R89, R86, 0x2e6, RZ ;  /* 0x000002e656597824 */ /* 0x000fe200078e02ff */
[----:B------:R-:W-:Y:S01]  /*3fc70*/  PRMT R86, R65, 0x7632, R86 ;  /* 0x0000763241567816 */ /* 0x000fe20000000056 */
[----:B0-----:R-:W-:-:S05]  /*3fc80*/  IMAD R71, R81, 0x173, RZ ;  /* 0x0000017351477824 */ /* 0x001fca00078e02ff */
[----:B------:R-:W0:Y:S01]  /*3fc90*/  LDC R83, c[0x0][0x278] ;  /* 0x00009e00ff537b82 */ /* 0x000e220000000800 */
[----:B-1----:R-:W-:-:S05]  /*3fca0*/  PRMT R64, R64, 0x7632, R64 ;  /* 0x0000763240407816 */ /* 0x002fca0000000040 */
[----:B------:R1:W-:Y:S01]  /*3fcb0*/  STG.E.U16 desc[UR60][R68.64], R64 ;  /* 0x0000004044007986 */ /* 0x0003e2000c10153c */
[----:B--2---:R-:W-:Y:S01]  /*3fcc0*/  IMAD R249, R249, 0x174, RZ ;  /* 0x00000174f9f97824 */ /* 0x004fe200078e02ff */
[-C--:B------:R-:W-:Y:S01]  /*3fcd0*/  IADD3 R70, P6, R89, R2.reuse, RZ ;  /* 0x0000000259467210 */ /* 0x080fe20007fde0ff */
[----:B------:R-:W2:Y:S01]  /*3fce0*/  LDC R78, c[0x0][0x278] ;  /* 0x00009e00ff4e7b82 */ /* 0x000ea20000000800 */
[----:B------:R4:W-:Y:S07]  /*3fcf0*/  STG.E.U16 desc[UR60][R72.64], R65 ;  /* 0x0000004148007986 */ /* 0x0009ee000c10153c */
[----:B------:R-:W2:Y:S01]  /*3fd00*/  LDC R77, c[0x0][0x278] ;  /* 0x00009e00ff4d7b82 */ /* 0x000ea20000000800 */
[----:B-1----:R-:W-:-:S04]  /*3fd10*/  IADD3 R64, P5, R85, R2, RZ ;  /* 0x0000000255407210 */ /* 0x002fc80007fbe0ff */
[----:B----4-:R-:W-:-:S03]  /*3fd20*/  LEA.HI.X.SX32 R65, R249, R3, 0x1, P5 ;  /* 0x00000003f9417211 */ /* 0x010fc600028f0eff */
[----:B------:R-:W1:Y:S01]  /*3fd30*/  LDC R249, c[0x0][0x278] ;  /* 0x00009e00fff97b82 */ /* 0x000e620000000800 */
[----:B------:R-:W-:-:S05]  /*3fd40*/  LEA.HI.X.SX32 R71, R71, R3, 0x1, P6 ;  /* 0x0000000347477211 */ /* 0x000fca00030f0eff */
[----:B------:R3:W-:Y:S02]  /*3fd50*/  STG.E.U16 desc[UR60][R70.64], R86 ;  /* 0x0000005646007986 */ /* 0x0007e4000c10153c */
[----:B------:R-:W4:Y:S08]  /*3fd60*/  LDC R80, c[0x0][0x278] ;  /* 0x00009e00ff507b82 */ /* 0x000f300000000800 */
[----:B------:R-:W4:Y:S01]  /*3fd70*/  LDC R82, c[0x0][0x278] ;  /* 0x00009e00ff527b82 */ /* 0x000f220000000800 */
[----:B---3--:R-:W-:-:S05]  /*3fd80*/  IMAD R71, R84, 0x2ec, RZ ;  /* 0x000002ec54477824 */ /* 0x008fca00078e02ff */
[----:B------:R-:W-:Y:S01]  /*3fd90*/  IADD3 R70, P5, R71, R2, RZ ;  /* 0x0000000247467210 */ /* 0x000fe20007fbe0ff */
[----:B-1----:R-:W-:Y:S01]  /*3fda0*/  IMAD R249, R249, 0x176, RZ ;  /* 0x00000176f9f97824 */ /* 0x002fe200078e02ff */
[----:B------:R-:W1:Y:S04]  /*3fdb0*/  LDC R79, c[0x0][0x278] ;  /* 0x00009e00ff4f7b82 */ /* 0x000e680000000800 */
[----:B------:R-:W-:-:S04]  /*3fdc0*/  LEA.HI.X.SX32 R71, R249, R3, 0x1, P5 ;  /* 0x00000003f9477211 */ /* 0x000fc800028f0eff */
[----:B------:R-:W3:Y:S01]  /*3fdd0*/  LDC R249, c[0x0][0x278] ;  /* 0x00009e00fff97b82 */ /* 0x000ee20000000800 */
[----:B0-----:R-:W-:Y:S02]  /*3fde0*/  IMAD R83, R83, 0x2ea, RZ ;  /* 0x000002ea53537824 */ /* 0x001fe400078e02ff */
[----:B--2---:R-:W-:-:S03]  /*3fdf0*/  IMAD R69, R78, 0x175, RZ ;  /* 0x000001754e457824 */ /* 0x004fc600078e02ff */
[----:B------:R-:W-:Y:S01]  /*3fe00*/  IADD3 R68, P4, R83, R2, RZ ;  /* 0x0000000253447210 */ /* 0x000fe20007f9e0ff */
[----:B------:R-:W-:Y:S01]  /*3fe10*/  IMAD R83, R77, 0x2f0, RZ ;  /* 0x000002f04d537824 */ /* 0x000fe200078e02ff */
[----:B------:R0:W-:Y:S01]  /*3fe20*/  STG.E.U16 desc[UR60][R64.64], R66 ;  /* 0x0000004240007986 */ /* 0x0001e2000c10153c */
[----:B------:R-:W2:Y:S01]  /*3fe30*/  LDC R74, c[0x0][0x278] ;  /* 0x00009e00ff4a7b82 */ /* 0x000ea20000000800 */
[----:B------:R-:W-:Y:S01]  /*3fe40*/  LEA.HI.X.SX32 R69, R69, R3, 0x1, P4 ;  /* 0x0000000345457211 */ /* 0x000fe200020f0eff */
[----:B----4-:R-:W-:-:S06]  /*3fe50*/  IMAD R85, R82, 0x2ee, RZ ;  /* 0x000002ee52557824 */ /* 0x010fcc00078e02ff */
[----:B------:R-:W4:Y:S01]  /*3fe60*/  LDC R75, c[0x0][0x278] ;  /* 0x00009e00ff4b7b82 */ /* 0x000f220000000800 */
[----:B0-----:R-:W-:Y:S02]  /*3fe70*/  PRMT R65, R66, 0x7632, R65 ;  /* 0x0000763242417816 */ /* 0x001fe40000000041 */
[----:B------:R-:W-:Y:S01]  /*3fe80*/  IADD3 R64, P5, R83, R2, RZ ;  /* 0x0000000253407210 */ /* 0x000fe20007fbe0ff */
[----:B---3--:R-:W-:Y:S02]  /*3fe90*/  IMAD R249, R249, 0x178, RZ ;  /* 0x00000178f9f97824 */ /* 0x008fe400078e02ff */
[----:B------:R0:W-:Y:S02]  /*3fea0*/  STG.E.U16 desc[UR60][R68.64], R65 ;  /* 0x0000004144007986 */ /* 0x0001e4000c10153c */
[----:B------:R-:W3:Y:S08]  /*3feb0*/  LDC R81, c[0x0][0x278] ;  /* 0x00009e00ff517b82 */ /* 0x000ef00000000800 */
[----:B------:R-:W3:Y:S01]  /*3fec0*/  LDC R76, c[0x0][0x278] ;  /* 0x00009e00ff4c7b82 */ /* 0x000ee20000000800 */
[----:B0-----:R-:W-:-:S07]  /*3fed0*/  LEA.HI.X.SX32 R65, R249, R3, 0x1, P5 ;  /* 0x00000003f9417211 */ /* 0x001fce00028f0eff */
[----:B------:R-:W0:Y:S01]  /*3fee0*/  LDC R249, c[0x0][0x278] ;  /* 0x00009e00fff97b82 */ /* 0x000e220000000800 */
[----:B------:R-:W-:-:S05]  /*3fef0*/  IMAD R69, R80, 0x2f4, RZ ;  /* 0x000002f450457824 */ /* 0x000fca00078e02ff */
[----:B------:R-:W-:Y:S02]  /*3ff00*/  IADD3 R68, P5, R69, R2, RZ ;  /* 0x0000000245447210 */ /* 0x000fe40007fbe0ff */
[----:B------:R-:W3:Y:S01]  /*3ff10*/  LDC R82, c[0x0][0x278] ;  /* 0x00009e00ff527b82 */ /* 0x000ee20000000800 */
[----:B-1----:R-:W-:Y:S01]  /*3ff20*/  IMAD R79, R79, 0x2f2, RZ ;  /* 0x000002f24f4f7824 */ /* 0x002fe200078e02ff */
[----:B------:R-:W-:-:S06]  /*3ff30*/  PRMT R84, R67, 0x7632, R84 ;  /* 0x0000763243547816 */ /* 0x000fcc0000000054 */
[----:B------:R-:W1:Y:S01]  /*3ff40*/  LDC R78, c[0x0][0x278] ;  /* 0x00009e00ff4e7b82 */ /* 0x000e620000000800 */
[----:B0-----:R-:W-:-:S07]  /*3ff50*/  IMAD R249, R249, 0x17a, RZ ;  /* 0x0000017af9f97824 */ /* 0x001fce00078e02ff */
[----:B------:R-:W0:Y:S01]  /*3ff60*/  LDC R77, c[0x0][0x278] ;  /* 0x00009e00ff4d7b82 */ /* 0x000e220000000800 */
[----:B------:R-:W-:-:S07]  /*3ff70*/  LEA.HI.X.SX32 R69, R249, R3, 0x1, P5 ;  /* 0x00000003f9457211 */ /* 0x000fce00028f0eff */
[----:B------:R-:W1:Y:S01]  /*3ff80*/  LDC R249, c[0x0][0x278] ;  /* 0x00009e00fff97b82 */ /* 0x000e620000000800 */
[----:B--2---:R-:W-:Y:S01]  /*3ff90*/  IMAD R73, R74, 0x177, RZ ;  /* 0x000001774a497824 */ /* 0x004fe200078e02ff */
[-C--:B------:R-:W-:Y:S01]  /*3ffa0*/  IADD3 R72, P6, R85, R2.reuse, RZ ;  /* 0x0000000255487210 */ /* 0x080fe20007fde0ff */
[----:B----4-:R-:W-:Y:S01]  /*3ffb0*/  IMAD R75, R75, 0x179, RZ ;  /* 0x000001794b4b7824 */ /* 0x010fe200078e02ff */
[----:B------:R-:W-:Y:S01]  /*3ffc0*/  IADD3 R66, P4, R79, R2, RZ ;  /* 0x000000024f427210 */ /* 0x000fe20007f9e0ff */
[----:B---3--:R-:W-:Y:S01]  /*3ffd0*/  IMAD R81, R81, 0x2f6, RZ ;  /* 0x000002f651517824 */ /* 0x008fe200078e02ff */
[----:B------:R-:W-:Y:S01]  /*3ffe0*/  LEA.HI.X.SX32 R73, R73, R3, 0x1, P6 ;  /* 0x0000000349497211 */ /* 0x000fe200030f0eff */
[----:B------:R2:W-:Y:S01]  /*3fff0*/  STG.E.U16 desc[UR60][R70.64], R67 ;  /* 0x0000004346007986 */ /* 0x0005e2000c10153c */
[----:B------:R-:W-:Y:S01]  /*40000*/  PRMT R80, R52, 0x7632, R80 ;  /* 0x0000763234507816 */ /* 0x000fe20000000050 */
[----:B------:R-:W3:Y:S01]  /*40010*/  LDC R74, c[0x0][0x278] ;  /* 0x00009e00ff4a7b82 */ /* 0x000ee20000000800 */
[----:B-1----:R-:W-:-:S07]  /*40020*/  IMAD R251, R249, 0x17c, RZ ;  /* 0x0000017cf9fb7824 */ /* 0x002fce00078e02ff */
[----:B------:R-:W1:Y:S01]  /*40030*/  LDC R249, c[0x0][0x278] ;  /* 0x00009e00fff97b82 */ /* 0x000e620000000800 */
[----:B--2---:R-:W-:Y:S01]  /*40040*/  IMAD R71, R76, 0x17b, RZ ;  /* 0x0000017b4c477824 */ /* 0x004fe200078e02ff */
[-C--:B------:R-:W-:Y:S01]  /*40050*/  IADD3 R70, P6, R81, R2.reuse, RZ ;  /* 0x0000000251467210 */ /* 0x080fe20007fde0ff */
[----:B------:R-:W-:Y:S01]  /*40060*/  IMAD R81, R82, 0x2fc, RZ ;  /* 0x000002fc52517824 */ /* 0x000fe200078e02ff */
[-C--:B------:R-:W-:Y:S01]  /*40070*/  LEA.HI.X.SX32 R67, R75, R3.reuse, 0x1, P4 ;  /* 0x000000034b437211 */ /* 0x080fe200020f0eff */
[----:B------:R2:W-:Y:S01]  /*40080*/  STG.E.U16 desc[UR60][R72.64], R84 ;  /* 0x0000005448007986 */ /* 0x0005e2000c10153c */
[----:B------:R-:W-:Y:S01]  /*40090*/  LEA.HI.X.SX32 R71, R71, R3, 0x1, P6 ;  /* 0x0000000347477211 */ /* 0x000fe200030f0eff */
[----:B0-----:R-:W-:Y:S01]  /*400a0*/  IMAD R79, R77, 0x2fa, RZ ;  /* 0x000002fa4d4f7824 */ /* 0x001fe200078e02ff */
[----:B------:R-:W-:Y:S01]  /*400b0*/  PRMT R83, R53, 0x7632, R83 ;  /* 0x0000763235537816 */ /* 0x000fe20000000053 */
[----:B------:R-:W-:Y:S01]  /*400c0*/  STG.E.U16 desc[UR60][R64.64], R52 ;  /* 0x0000003440007986 */ /* 0x000fe2000c10153c */
[----:B------:R-:W0:Y:S03]  /*400d0*/  LDC R77, c[0x0][0x278] ;  /* 0x00009e00ff4d7b82 */ /* 0x000e260000000800 */
[----:B------:R4:W-:Y:S05]  /*400e0*/  STG.E.U16 desc[UR60][R66.64], R80 ;  /* 0x0000005042007986 */ /* 0x0009ea000c10153c */
[----:B--2---:R-:W2:Y:S01]  /*400f0*/  LDC R73, c[0x0][0x278] ;  /* 0x00009e00ff497b82 */ /* 0x004ea20000000800 */
[----:B-1----:R-:W-:Y:S01]  /*40100*/  IMAD R249, R249, 0x17e, RZ ;  /* 0x0000017ef9f97824 */ /* 0x002fe200078e02ff */
[----:B----4-:R-:W-:-:S06]  /*40110*/  IADD3 R66, P6, R81, R2, RZ ;  /* 0x0000000251427210 */ /* 0x010fcc0007fde0ff */
[----:B------:R-:W1:Y:S01]  /*40120*/  LDC R75, c[0x0][0x278] ;  /* 0x00009e00ff4b7b82 */ /* 0x000e620000000800 */
[----:B------:R-:W-:-:S07]  /*40130*/  LEA.HI.X.SX32 R67, R249, R3, 0x1, P6 ;  /* 0x00000003f9437211 */ /* 0x000fce00030f0eff */
[----:B------:R-:W4:Y:S01]  /*40140*/  LDC R249, c[0x0][0x278] ;  /* 0x00009e00fff97b82 */ /* 0x000f220000000800 */
[----:B------:R-:W-:-:S05]  /*40150*/  IMAD R65, R78, 0x2f8, RZ ;  /* 0x000002f84e417824 */ /* 0x000fca00078e02ff */
[-C--:B------:R-:W-:Y:S02]  /*40160*/  IADD3 R64, P4, R65, R2.reuse, RZ ;  /* 0x0000000241407210 */ /* 0x080fe40007f9e0ff */
[----:B------:R-:W1:Y:S02]  /*40170*/  LDC R72, c[0x0][0x278] ;  /* 0x00009e00ff487b82 */ /* 0x000e640000000800 */
[----:B------:R-:W-:Y:S01]  /*40180*/  LEA.HI.X.SX32 R65, R251, R3, 0x1, P4 ;  /* 0x00000003fb417211 */ /* 0x000fe200020f0eff */
[----:B------:R3:W-:Y:S05]  /*40190*/  STG.E.U16 desc[UR60][R68.64], R53 ;  /* 0x0000003544007986 */ /* 0x0007ea000c10153c */
[----:B------:R-:W1:Y:S01]  /*401a0*/  LDC R76, c[0x0][0x278] ;  /* 0x00009e00ff4c7b82 */ /* 0x000e620000000800 */
[----:B----4-:R-:W-:Y:S01]  /*401b0*/  IMAD R251, R249, 0x180, RZ ;  /* 0x00000180f9fb7824 */ /* 0x010fe200078e02ff */
[----:B------:R-:W-:-:S06]  /*401c0*/  IADD3 R52, P5, R79, R2, RZ ;  /* 0x000000024f347210 */ /* 0x000fcc0007fbe0ff */
[----:B------:R-:W4:Y:S01]  /*401d0*/  LDC R249, c[0x0][0x278] ;  /* 0x00009e00fff97b82 */ /* 0x000f220000000800 */
[----:B---3--:R-:W-:Y:S01]  /*401e0*/  IMAD R53, R74, 0x17d, RZ ;  /* 0x0000017d4a357824 */ /* 0x008fe200078e02ff */
[----:B------:R-:W-:Y:S01]  /*401f0*/  PRMT R78, R54, 0x7632, R78 ;  /* 0x00007632364e7816 */ /* 0x000fe2000000004e */
[----:B0-----:R-:W-:-:S03]  /*40200*/  IMAD R77, R77, 0x304, RZ ;  /* 0x000003044d4d7824 */ /* 0x001fc600078e02ff */
[----:B------:R-:W-:Y:S01]  /*40210*/  LEA.HI.X.SX32 R53, R53, R3, 0x1, P5 ;  /* 0x0000000335357211 */ /* 0x000fe200028f0eff */
[----:B------:R0:W-:Y:S01]  /*40220*/  STG.E.U16 desc[UR60][R70.64], R83 ;  /* 0x0000005346007986 */ /* 0x0001e2000c10153c */
[----:B------:R-:W3:Y:S03]  /*40230*/  LDC R68, c[0x0][0x278] ;  /* 0x00009e00ff447b82 */ /* 0x000ee60000000800 */
[----:B------:R-:W-:Y:S01]  /*40240*/  STG.E.U16 desc[UR60][R64.64], R54 ;  /* 0x0000003640007986 */ /* 0x000fe2000c10153c */
[----:B--2---:R-:W-:-:S03]  /*40250*/  IMAD R79, R73, 0x2fe, RZ ;  /* 0x000002fe494f7824 */ /* 0x004fc600078e02ff */
[----:B------:R-:W-:Y:S01]  /*40260*/  STG.E.U16 desc[UR60][R52.64], R78 ;  /* 0x0000004e34007986 */ /* 0x000fe2000c10153c */
[----:B------:R-:W2:Y:S03]  /*40270*/  LDC R73, c[0x0][0x278] ;  /* 0x00009e00ff497b82 */ /* 0x000ea60000000800 */
[----:B------:R1:W-:Y:S01]  /*40280*/  STG.E.U16 desc[UR60][R66.64], R55 ;  /* 0x0000003742007986 */ /* 0x0003e2000c10153c */
[----:B----4-:R-:W-:-:S04]  /*40290*/  IMAD R249, R249, 0x182, RZ ;  /* 0x00000182f9f97824 */ /* 0x010fc800078e02ff */
[----:B0-----:R-:W0:Y:S01]  /*402a0*/  LDC R71, c[0x0][0x278] ;  /* 0x00009e00ff477b82 */ /* 0x001e220000000800 */
[----:B-1----:R-:W-:Y:S01]  /*402b0*/  IADD3 R66, P6, R77, R2, RZ ;  /* 0x000000024d427210 */ /* 0x002fe20007fde0ff */
[----:B------:R-:W-:Y:S01]  /*402c0*/  IMAD R75, R75, 0x300, RZ ;  /* 0x000003004b4b7824 */ /* 0x000fe200078e02ff */
[----:B------:R-:W-:-:S05]  /*402d0*/  PRMT R80, R55, 0x7632, R80 ;  /* 0x0000763237507816 */ /* 0x000fca0000000050 */
[----:B------:R-:W1:Y:S01]  /*402e0*/  LDC R69, c[0x0][0x278] ;  /* 0x00009e00ff457b82 */ /* 0x000e620000000800 */
[----:B------:R-:W-:-:S07]  /*402f0*/  LEA.HI.X.SX32 R67, R249, R3, 0x1, P6 ;  /* 0x00000003f9437211 */ /* 0x000fce00030f0eff */
[----:B------:R-:W4:Y:S01]  /*40300*/  LDC R249, c[0x0][0x278] ;  /* 0x00009e00fff97b82 */ /* 0x000f220000000800 */
[----:B------:R-:W-:Y:S01]  /*40310*/  IMAD R65, R72, 0x17f, RZ ;  /* 0x0000017f48417824 */ /* 0x000fe200078e02ff */
[-C--:B------:R-:W-:Y:S01]  /*40320*/  IADD3 R52, P5, R79, R2.reuse, RZ ;  /* 0x000000024f347210 */ /* 0x080fe20007fbe0ff */
[----:B------:R-:W-:Y:S01]  /*40330*/  IMAD R79, R76, 0x302, RZ ;  /* 0x000003024c4f7824 */ /* 0x000fe200078e02ff */
[-C--:B------:R-:W-:Y:S02]  /*40340*/  IADD3 R54, P4, R75, R2.reuse, RZ ;  /* 0x000000024b367210 */ /* 0x080fe40007f9e0ff */
[-C--:B------:R-:W-:Y:S01]  /*40350*/  LEA.HI.X.SX32 R53, R65, R3.reuse, 0x1, P5 ;  /* 0x0000000341357211 */ /* 0x080fe200028f0eff */
[----:B---3--:R-:W-:Y:S01]  /*40360*/  IMAD R65, R68, 0x181, RZ ;  /* 0x0000018144417824 */ /* 0x008fe200078e02ff */
[-C--:B------:R-:W-:Y:S01]  /*40370*/  LEA.HI.X.SX32 R55, R251, R3.reuse, 0x1, P4 ;  /* 0x00000003fb377211 */ /* 0x080fe200020f0eff */
[----:B--2---:R-:W-:Y:S01]  /*40380*/  IMAD R73, R73, 0x308, RZ ;  /* 0x0000030849497824 */ /* 0x004fe200078e02ff */
[----:B------:R-:W-:Y:S01]  /*40390*/  IADD3 R64, P5, R79, R2, RZ ;  /* 0x000000024f407210 */ /* 0x000fe20007fbe0ff */
[----:B------:R-:W-:Y:S01]  /*403a0*/  STG.E.U16 desc[UR60][R52.64], R80 ;  /* 0x0000005034007986 */ /* 0x000fe2000c10153c */
[----:B------:R-:W2:Y:S02]  /*403b0*/  LDC R72, c[0x0][0x278] ;  /* 0x00009e00ff487b82 */ /* 0x000ea40000000800 */
[----:B------:R-:W-:Y:S01]  /*403c0*/  LEA.HI.X.SX32 R65, R65, R3, 0x1, P5 ;  /* 0x0000000341417211 */ /* 0x000fe200028f0eff */
[----:B------:R3:W-:Y:S01]  /*403d0*/  STG.E.U16 desc[UR60][R54.64], R60 ;  /* 0x0000003c36007986 */ /* 0x0007e2000c10153c */
[----:B0-----:R-:W-:Y:S01]  /*403e0*/  IMAD R77, R71, 0x306, RZ ;  /* 0x00000306474d7824 */ /* 0x001fe200078e02ff */
[----:B------:R-:W-:-:S03]  /*403f0*/  PRMT R78, R60, 0x7632, R78 ;  /* 0x000076323c4e7816 */ /* 0x000fc6000000004e */
[----:B------:R-:W0:Y:S01]  /*40400*/  LDC R74, c[0x0][0x278] ;  /* 0x00009e00ff4a7b82 */ /* 0x000e220000000800 */
[----:B----4-:R-:W-:Y:S01]  /*40410*/  IMAD R249, R249, 0x184, RZ ;  /* 0x00000184f9f97824 */ /* 0x010fe200078e02ff */
[-C--:B---3--:R-:W-:Y:S01]  /*40420*/  IADD3 R54, P5, R73, R2.reuse, RZ ;  /* 0x0000000249367210 */ /* 0x088fe20007fbe0ff */
[----:B-1----:R-:W-:Y:S01]  /*40430*/  IMAD R53, R69, 0x183, RZ ;  /* 0x0000018345357824 */ /* 0x002fe200078e02ff */
[----:B------:R-:W-:Y:S01]  /*40440*/  IADD3 R52, P4, R77, R2, RZ ;  /* 0x000000024d347210 */ /* 0x000fe20007f9e0ff */
[----:B------:R1:W-:Y:S01]  /*40450*/  STG.E.U16 desc[UR60][R64.64], R78 ;  /* 0x0000004e40007986 */ /* 0x0003e2000c10153c */
[-C--:B------:R-:W-:Y:S02]  /*40460*/  LEA.HI.X.SX32 R55, R249, R3.reuse, 0x1, P5 ;  /* 0x00000003f9377211 */ /* 0x080fe400028f0eff */
[----:B------:R-:W3:Y:S08]  /*40470*/  LDC R70, c[0x0][0x278] ;  /* 0x00009e00ff467b82 */ /* 0x000ef00000000800 */
[----:B------:R-:W4:Y:S01]  /*40480*/  LDC R249, c[0x0][0x278] ;  /* 0x00009e00fff97b82 */ /* 0x000f220000000800 */
[----:B------:R-:W-:Y:S01]  /*40490*/  LEA.HI.X.SX32 R53, R53, R3, 0x1, P4 ;  /* 0x0000000335357211 */ /* 0x000fe200020f0eff */
[----:B--2---:R-:W-:Y:S01]  /*404a0*/  IMAD R77, R72, 0x30c, RZ ;  /* 0x0000030c484d7824 */ /* 0x004fe200078e02ff */
[----:B-1----:R-:W-:Y:S01]  /*404b0*/  PRMT R64, R61, 0x7632, R64 ;  /* 0x000076323d407816 */ /* 0x002fe20000000040 */
[----:B------:R-:W-:Y:S04]  /*404c0*/  STG.E.U16 desc[UR60][R66.64], R61 ;  /* 0x0000003d42007986 */ /* 0x000fe8000c10153c */
[----:B------:R1:W-:Y:S01]  /*404d0*/  STG.E.U16 desc[UR60][R52.64], R64 ;  /* 0x0000004034007986 */ /* 0x0003e2000c10153c */
[----:B------:R-:W2:Y:S01]  /*404e0*/  LDC R76, c[0x0][0x278] ;  /* 0x00009e00ff4c7b82 */ /* 0x000ea20000000800 */
[----:B0-----:R-:W-:-:S02]  /*404f0*/  IMAD R79, R74, 0x30a, RZ ;  /* 0x0000030a4a4f7824 */ /* 0x001fc400078e02ff */
[----:B---3--:R-:W-:-:S05]  /*40500*/  IMAD R65, R70, 0x185, RZ ;  /* 0x0000018546417824 */ /* 0x008fca00078e02ff */
[----:B------:R-:W0:Y:S01]  /*40510*/  LDC R69, c[0x0][0x278] ;  /* 0x00009e00ff457b82 */ /* 0x000e220000000800 */
[-C--:B-1----:R-:W-:Y:S01]  /*40520*/  IADD3 R52, P5, R77, R2.reuse, RZ ;  /* 0x000000024d347210 */ /* 0x082fe20007fbe0ff */
[----:B----4-:R-:W-:Y:S01]  /*40530*/  IMAD R249, R249, 0x186, RZ ;  /* 0x00000186f9f97824 */ /* 0x010fe200078e02ff */
[----:B------:R-:W-:Y:S01]  /*40540*/  IADD3 R60, P6, R79, R2, RZ ;  /* 0x000000024f3c7210 */ /* 0x000fe20007fde0ff */
[----:B------:R2:W-:Y:S01]  /*40550*/  STG.E.U16 desc[UR60][R54.64], R62 ;  /* 0x0000003e36007986 */ /* 0x0005e2000c10153c */
[----:B------:R-:W-:-:S03]  /*40560*/  PRMT R74, R62, 0x7632, R74 ;  /* 0x000076323e4a7816 */ /* 0x000fc6000000004a */
[----:B------:R-:W1:Y:S01]  /*40570*/  LDC R75, c[0x0][0x278] ;  /* 0x00009e00ff4b7b82 */ /* 0x000e620000000800 */
[----:B------:R-:W-:-:S07]  /*40580*/  LEA.HI.X.SX32 R53, R249, R3, 0x1, P5 ;  /* 0x00000003f9357211 */ /* 0x000fce00028f0eff */
[----:B------:R-:W3:Y:S01]  /*40590*/  LDC R249, c[0x0][0x278] ;  /* 0x00009e00fff97b82 */ /* 0x000ee20000000800 */
[----:B------:R-:W-:Y:S01]  /*405a0*/  LEA.HI.X.SX32 R61, R65, R3, 0x1, P6 ;  /* 0x00000003413d7211 */ /* 0x000fe200030f0eff */
[----:B--2---:R-:W-:-:S04]  /*405b0*/  IMAD R55, R76, 0x310, RZ ;  /* 0x000003104c377824 */ /* 0x004fc800078e02ff */
[----:B------:R2:W-:Y:S02]  /*405c0*/  STG.E.U16 desc[UR60][R60.64], R74 ;  /* 0x0000004a3c007986 */ /* 0x0005e4000c10153c */
[----:B------:R-:W4:Y:S08]  /*405d0*/  LDC R68, c[0x0][0x278] ;  /* 0x00009e00ff447b82 */ /* 0x000f300000000800 */
[----:B------:R-:W4:Y:S01]  /*405e0*/  LDC R71, c[0x0][0x278] ;  /* 0x00009e00ff477b82 */ /* 0x000f220000000800 */
[----:B--2---:R-:W-:Y:S01]  /*405f0*/  IADD3 R60, P5, R55, R2, RZ ;  /* 0x00000002373c7210 */ /* 0x004fe20007fbe0ff */
[----:B---3--:R-:W-:-:S06]  /*40600*/  IMAD R249, R249, 0x188, RZ ;  /* 0x00000188f9f97824 */ /* 0x008fcc00078e02ff */
[----:B------:R-:W2:Y:S01]  /*40610*/  LDC R72, c[0x0][0x278] ;  /* 0x00009e00ff487b82 */ /* 0x000ea20000000800 */
[----:B------:R-:W-:-:S07]  /*40620*/  LEA.HI.X.SX32 R61, R249, R3, 0x1, P5 ;  /* 0x00000003f93d7211 */ /* 0x000fce00028f0eff */
[----:B------:R-:W3:Y:S01]  /*40630*/  LDC R249, c[0x0][0x278] ;  /* 0x00009e00fff97b82 */ /* 0x000ee20000000800 */
[----:B------:R0:W-:Y:S01]  /*40640*/  STG.E.U16 desc[UR60][R52.64], R63 ;  /* 0x0000003f34007986 */ /* 0x0001e2000c10153c */
[----:B-1----:R-:W-:Y:S01]  /*40650*/  IMAD R75, R75, 0x30e, RZ ;  /* 0x0000030e4b4b7824 */ /* 0x002fe200078e02ff */
[----:B------:R-:W-:-:S05]  /*40660*/  PRMT R76, R63, 0x7632, R76 ;  /* 0x000076323f4c7816 */ /* 0x000fca000000004c */
[----:B------:R-:W1:Y:S01]  /*40670*/  LDC R67, c[0x0][0x278] ;  /* 0x00009e00ff437b82 */ /* 0x000e620000000800 */
[----:B0-----:R-:W-:-:S07]  /*40680*/  IMAD R53, R69, 0x314, RZ ;  /* 0x0000031445357824 */ /* 0x001fce00078e02ff */
[----:B------:R-:W0:Y:S01]  /*40690*/  LDC R70, c[0x0][0x278] ;  /* 0x00009e00ff467b82 */ /* 0x000e220000000800 */
[-C--:B------:R-:W-:Y:S01]  /*406a0*/  IADD3 R52, P5, R53, R2.reuse, RZ ;  /* 0x0000000235347210 */ /* 0x080fe20007fbe0ff */
[----:B---3--:R-:W-:Y:S01]  /*406b0*/  IMAD R249, R249, 0x18a, RZ ;  /* 0x0000018af9f97824 */ /* 0x008fe200078e02ff */
[----:B------:R-:W-:Y:S01]  /*406c0*/  IADD3 R54, P4, R75, R2, RZ ;  /* 0x000000024b367210 */ /* 0x000fe20007f9e0ff */
[----:B----4-:R-:W-:-:S04]  /*406d0*/  IMAD R65, R68, 0x187, RZ ;  /* 0x0000018744417824 */ /* 0x010fc800078e02ff */
[----:B------:R-:W3:Y:S01]  /*406e0*/  LDC R66, c[0x0][0x278] ;  /* 0x00009e00ff427b82 */ /* 0x000ee20000000800 */
[----:B------:R-:W-:-:S07]  /*406f0*/  LEA.HI.X.SX32 R53, R249, R3, 0x1, P5 ;  /* 0x00000003f9357211 */ /* 0x000fce00028f0eff */
[----:B------:R-:W4:Y:S01]  /*40700*/  LDC R249, c[0x0][0x278] ;  /* 0x00009e00fff97b82 */ /* 0x000f220000000800 */
[----:B------:R-:W-:Y:S01]  /*40710*/  LEA.HI.X.SX32 R55, R65, R3, 0x1, P4 ;  /* 0x0000000341377211 */ /* 0x000fe200020f0eff */
[----:B------:R-:W-:-:S04]  /*40720*/  IMAD R71, R71, 0x312, RZ ;  /* 0x0000031247477824 */ /* 0x000fc800078e02ff */
[----:B------:R-:W-:Y:S02]  /*40730*/  STG.E.U16 desc[UR60][R54.64], R76 ;  /* 0x0000004c36007986 */ /* 0x000fe4000c10153c */
[----:B------:R-:W3:Y:S02]  /*40740*/  LDC R74, c[0x0][0x278] ;  /* 0x00009e00ff4a7b82 */ /* 0x000ee40000000800 */
[----:B------:R2:W-:Y:S01]  /*40750*/  STG.E.U16 desc[UR60][R60.64], R56 ;  /* 0x000000383c007986 */ /* 0x0005e2000c10153c */
[----:B------:R-:W-:-:S05]  /*40760*/  IADD3 R64, P6, R71, R2, RZ ;  /* 0x0000000247407210 */ /* 0x000fca0007fde0ff */
[----:B------:R-:W3:Y:S01]  /*40770*/  LDC R71, c[0x0][0x278] ;  /* 0x00009e00ff477b82 */ /* 0x000ee20000000800 */
[----:B--2---:R-:W-:Y:S02]  /*40780*/  IMAD R61, R72, 0x318, RZ ;  /* 0x00000318483d7824 */ /* 0x004fe400078e02ff */
[----:B----4-:R-:W-:Y:S01]  /*40790*/  IMAD R249, R249, 0x18c, RZ ;  /* 0x0000018cf9f97824 */ /* 0x010fe200078e02ff */
[----:B------:R-:W-:Y:S01]  /*407a0*/  PRMT R77, R56, 0x7632, R77 ;  /* 0x00007632384d7816 */ /* 0x000fe2000000004d */
[----:B-1----:R-:W-:Y:S01]  /*407b0*/  IMAD R67, R67, 0x189, RZ ;  /* 0x0000018943437824 */ /* 0x002fe200078e02ff */
[----:B------:R-:W-:Y:S01]  /*407c0*/  IADD3 R60, P5, R61, R2, RZ ;  /* 0x000000023d3c7210 */ /* 0x000fe20007fbe0ff */
[----:B0-----:R-:W-:Y:S01]  /*407d0*/  IMAD R63, R70, 0x316, RZ ;  /* 0x00000316463f7824 */ /* 0x001fe200078e02ff */
[----:B------:R-:W0:Y:S02]  /*407e0*/  LDC R69, c[0x0][0x278] ;  /* 0x00009e00ff457b82 */ /* 0x000e240000000800 */
[----:B------:R-:W-:-:S06]  /*407f0*/  LEA.HI.X.SX32 R61, R249, R3, 0x1, P5 ;  /* 0x00000003f93d7211 */ /* 0x000fcc00028f0eff */
[----:B------:R-:W1:Y:S01]  /*40800*/  LDC R249, c[0x0][0x278] ;  /* 0x00009e00fff97b82 */ /* 0x000e620000000800 */
[-C--:B------:R-:W-:Y:S01]  /*40810*/  LEA.HI.X.SX32 R65, R67, R3.reuse, 0x1, P6 ;  /* 0x0000000343417211 */ /* 0x080fe200030f0eff */
[----:B---3--:R-:W-:Y:S01]  /*40820*/  IMAD R55, R66, 0x18b, RZ ;  /* 0x0000018b42377824 */ /* 0x008fe200078e02ff */
[-C--:B------:R-:W-:Y:S01]  /*40830*/  IADD3 R54, P4, R63, R2.reuse, RZ ;  /* 0x000000023f367210 */ /* 0x080fe20007f9e0ff */
[----:B------:R-:W-:Y:S01]  /*40840*/  IMAD R71, R71, 0x31c, RZ ;  /* 0x0000031c47477824 */ /* 0x000fe200078e02ff */
[----:B------:R-:W-:Y:S01]  /*40850*/  PRMT R56, R57, 0x7632, R56 ;  /* 0x0000763239387816 */ /* 0x000fe20000000038 */
[----:B------:R-:W-:Y:S01]  /*40860*/  STG.E.U16 desc[UR60][R64.64], R77 ;  /* 0x0000004d40007986 */ /* 0x000fe2000c10153c */
[----:B------:R-:W-:Y:S01]  /*40870*/  LEA.HI.X.SX32 R55, R55, R3, 0x1, P4 ;  /* 0x0000000337377211 */ /* 0x000fe200020f0eff */
[----:B------:R-:W2:Y:S02]  /*40880*/  LDC R67, c[0x0][0x278] ;  /* 0x00009e00ff437b82 */ /* 0x000ea40000000800 */
[----:B------:R3:W-:Y:S04]  /*40890*/  STG.E.U16 desc[UR60][R52.64], R57 ;  /* 0x0000003934007986 */ /* 0x0007e8000c10153c */
[----:B------:R4:W-:Y:S01]  /*408a0*/  STG.E.U16 desc[UR60][R54.64], R56 ;  /* 0x0000003836007986 */ /* 0x0009e2000c10153c */
[----:B0-----:R-:W-:Y:S01]  /*408b0*/  IMAD R69, R69, 0x320, RZ ;  /* 0x0000032045457824 */ /* 0x001fe200078e02ff */
[----:B------:R-:W0:Y:S01]  /*408c0*/  LDC R73, c[0x0][0x278] ;  /* 0x00009e00ff497b82 */ /* 0x000e220000000800 */
[----:B---3--:R-:W-:Y:S01]  /*408d0*/  IMAD R53, R74, 0x31e, RZ ;  /* 0x0000031e4a357824 */ /* 0x008fe200078e02ff */
[----:B------:R-:W-:Y:S01]  /*408e0*/  IADD3 R52, P5, R71, R2, RZ ;  /* 0x0000000247347210 */ /* 0x000fe20007fbe0ff */
[----:B-1----:R-:W-:-:S05]  /*408f0*/  IMAD R249, R249, 0x18e, RZ ;  /* 0x0000018ef9f97824 */ /* 0x002fca00078e02ff */
[----:B------:R-:W1:Y:S01]  /*40900*/  LDC R62, c[0x0][0x278] ;  /* 0x00009e00ff3e7b82 */ /* 0x000e620000000800 */
[----:B----4-:R-:W-:Y:S02]  /*40910*/  IADD3 R54, P4, R53, R2, RZ ;  /* 0x0000000235367210 */ /* 0x010fe40007f9e0ff */
[----:B------:R-:W-:-:S05]  /*40920*/  LEA.HI.X.SX32 R53, R249, R3, 0x1, P5 ;  /* 0x00000003f9357211 */ /* 0x000fca00028f0eff */
[----:B------:R-:W3:Y:S01]  /*40930*/  LDC R249, c[0x0][0x278] ;  /* 0x00009e00fff97b82 */ /* 0x000ee20000000800 */
[----:B--2---:R-:W-:Y:S01]  /*40940*/  IMAD R57, R67, 0x18f, RZ ;  /* 0x0000018f43397824 */ /* 0x004fe200078e02ff */
[----:B------:R-:W-:-:S04]  /*40950*/  IADD3 R56, P5, R69, R2, RZ ;  /* 0x0000000245387210 */ /* 0x000fc80007fbe0ff */
[----:B------:R-:W-:Y:S02]  /*40960*/  LEA.HI.X.SX32 R55, R57, R3, 0x1, P4 ;  /* 0x0000000339377211 */ /* 0x000fe400020f0eff */
[----:B------:R-:W2:Y:S08]  /*40970*/  LDC R75, c[0x0][0x278] ;  /* 0x00009e00ff4b7b82 */ /* 0x000eb00000000800 */
[----:B------:R-:W4:Y:S01]  /*40980*/  LDC R68, c[0x0][0x278] ;  /* 0x00009e00ff447b82 */ /* 0x000f220000000800 */
[----:B---3--:R-:W-:-:S07]  /*40990*/  IMAD R249, R249, 0x190, RZ ;  /* 0x00000190f9f97824 */ /* 0x008fce00078e02ff */
[----:B------:R-:W3:Y:S01]  /*409a0*/  LDC R70, c[0x0][0x278] ;  /* 0x00009e00ff467b82 */ /* 0x000ee20000000800 */
[----:B------:R-:W-:-:S07]  /*409b0*/  LEA.HI.X.SX32 R57, R249, R3, 0x1, P5 ;  /* 0x00000003f9397211 */ /* 0x000fce00028f0eff */
[----:B------:R-:W2:Y:S01]  /*409c0*/  LDC R249, c[0x0][0x278] ;  /* 0x00009e00fff97b82 */ /* 0x000ea20000000800 */
[----:B0-----:R-:W-:Y:S02]  /*409d0*/  IMAD R73, R73, 0x31a, RZ ;  /* 0x0000031a49497824 */ /* 0x001fe400078e02ff */
[----:B-1----:R-:W-:-:S03]  /*409e0*/  IMAD R63, R62, 0x18d, RZ ;  /* 0x0000018d3e3f7824 */ /* 0x002fc600078e02ff */
[----:B------:R-:W-:Y:S02]  /*409f0*/  IADD3 R62, P6, R73, R2, RZ ;  /* 0x00000002493e7210 */ /* 0x000fe40007fde0ff */
[----:B------:R-:W-:Y:S01]  /*40a00*/  PRMT R72, R58, 0x7632, R72 ;  /* 0x000076323a487816 */ /* 0x000fe20000000048 */
[----:B------:R-:W0:Y:S01]  /*40a10*/  LDC R65, c[0x0][0x278] ;  /* 0x00009e00ff417b82 */ /* 0x000e220000000800 */
[----:B------:R-:W-:-:S07]  /*40a20*/  LEA.HI.X.SX32 R63, R63, R3, 0x1, P6 ;  /* 0x000000033f3f7211 */ /* 0x000fce00030f0eff */
[----:B------:R-:W1:Y:S01]  /*40a30*/  LDC R66, c[0x0][0x278] ;  /* 0x00009e00ff427b82 */ /* 0x000e620000000800 */
[----:B--2---:R-:W-:-:S07]  /*40a40*/  IMAD R251, R249, 0x192, RZ ;  /* 0x00000192f9fb7824 */ /* 0x004fce00078e02ff */
[----:B------:R-:W2:Y:S08]  /*40a50*/  LDC R64, c[0x0][0x278] ;  /* 0x00009e00ff407b82 */ /* 0x000eb00000000800 */
[----:B------:R-:W1:Y:S01]  /*40a60*/  LDC R249, c[0x0][0x278] ;  /* 0x00009e00fff97b82 */ /* 0x000e620000000800 */
[----:B------:R-:W-:Y:S01]  /*40a70*/  IMAD R75, R75, 0x322, RZ ;  /* 0x000003224b4b7824 */ /* 0x000fe200078e02ff */
[----:B------:R4:W-:Y:S04]  /*40a80*/  STG.E.U16 desc[UR60][R60.64], R58 ;  /* 0x0000003a3c007986 */ /* 0x0009e8000c10153c */
[----:B------:R3:W-:Y:S04]  /*40a90*/  STG.E.U16 desc[UR60][R62.64], R72 ;  /* 0x000000483e007986 */ /* 0x0007e8000c10153c */
[----:B------:R3:W-:Y:S01]  /*40aa0*/  STG.E.U16 desc[UR60][R52.64], R59 ;  /* 0x0000003b34007986 */ /* 0x0007e2000c10153c */
[----:B----4-:R-:W-:Y:S01]  /*40ab0*/  IMAD R61, R68, 0x191, RZ ;  /* 0x00000191443d7824 */ /* 0x010fe200078e02ff */
[----:B------:R-:W-:Y:S01]  /*40ac0*/  PRMT R68, R59, 0x7632, R68 ;  /* 0x000076323b447816 */ /* 0x000fe20000000044 */
[----:B0-----:R-:W-:Y:S01]  /*40ad0*/  IMAD R67, R65, 0x324, RZ ;  /* 0x0000032441437824 */ /* 0x001fe200078e02ff */
[-C--:B------:R-:W-:Y:S01]  /*40ae0*/  IADD3 R60, P6, R75, R2.reuse, RZ ;  /* 0x000000024b3c7210 */ /* 0x080fe20007fde0ff */
[----:B---3--:R-:W0:Y:S01]  /*40af0*/  LDC R62, c[0x0][0x278] ;  /* 0x00009e00ff3e7b82 */ /* 0x008e220000000800 */
[----:B------:R-:W-:Y:S01]  /*40b00*/  IMAD R59, R70, 0x328, RZ ;  /* 0x00000328463b7824 */ /* 0x000fe200078e02ff */
[----:B------:R-:W-:Y:S01]  /*40b10*/  STG.E.U16 desc[UR60][R54.64], R68 ;  /* 0x0000004436007986 */ /* 0x000fe2000c10153c */
[----:B------:R-:W-:Y:S01]  /*40b20*/  LEA.HI.X.SX32 R61, R61, R3, 0x1, P6 ;  /* 0x000000033d3d7211 */ /* 0x000fe200030f0eff */
[----:B-1----:R-:W-:Y:S01]  /*40b30*/  IMAD R249, R249, 0x194, RZ ;  /* 0x00000194f9f97824 */ /* 0x002fe200078e02ff */
[----:B------:R-:W-:Y:S01]  /*40b40*/  PRMT R69, R48, 0x7632, R69 ;  /* 0x0000763230457816 */ /* 0x000fe20000000045 */
[----:B------:R1:W-:Y:S01]  /*40b50*/  STG.E.U16 desc[UR60][R56.64], R48 ;  /* 0x0000003038007986 */ /* 0x0003e2000c10153c */
[----:B------:R-:W-:Y:S01]  /*40b60*/  IMAD R53, R66, 0x326, RZ ;  /* 0x0000032642357824 */ /* 0x000fe200078e02ff */
[-C--:B------:R-:W-:Y:S01]  /*40b70*/  IADD3 R52, P4, R67, R2.reuse, RZ ;  /* 0x0000000243347210 */ /* 0x080fe20007f9e0ff */
[----:B------:R-:W3:Y:S08]  /*40b80*/  LDC R66, c[0x0][0x278] ;  /* 0x00009e00ff427b82 */ /* 0x000ef00000000800 */
[----:B------:R-:W4:Y:S01]  /*40b90*/  LDC R58, c[0x0][0x278] ;  /* 0x00009e00ff3a7b82 */ /* 0x000f220000000800 */
[----:B-1----:R-:W-:-:S04]  /*40ba0*/  IADD3 R56, P6, R59, R2, RZ ;  /* 0x000000023b387210 */ /* 0x002fc80007fde0ff */
[----:B------:R-:W-:-:S03]  /*40bb0*/  LEA.HI.X.SX32 R57, R249, R3, 0x1, P6 ;  /* 0x00000003f9397211 */ /* 0x000fc600030f0eff */
[----:B------:R-:W1:Y:S01]  /*40bc0*/  LDC R249, c[0x0][0x278] ;  /* 0x00009e00fff97b82 */ /* 0x000e620000000800 */
[----:B------:R-:W-:Y:S02]  /*40bd0*/  IADD3 R54, P5, R53, R2, RZ ;  /* 0x0000000235367210 */ /* 0x000fe40007fbe0ff */
[-C--:B------:R-:W-:Y:S01]  /*40be0*/  LEA.HI.X.SX32 R53, R251, R3.reuse, 0x1, P4 ;  /* 0x00000003fb357211 */ /* 0x080fe200020f0eff */
[----:B--2---:R-:W-:Y:S01]  /*40bf0*/  IMAD R55, R64, 0x193, RZ ;  /* 0x0000019340377824 */ /* 0x004fe200078e02ff */
[----:B------:R-:W-:Y:S01]  /*40c00*/  PRMT R48, R49, 0x7632, R48 ;  /* 0x0000763231307816 */ /* 0x000fe20000000030 */
[----:B------:R0:W-:Y:S02]  /*40c10*/  STG.E.U16 desc[UR60][R60.64], R69 ;  /* 0x000000453c007986 */ /* 0x0001e4000c10153c */
[----:B------:R-:W2:Y:S01]  /*40c20*/  LDC R63, c[0x0][0x278] ;  /* 0x00009e00ff3f7b82 */ /* 0x000ea20000000800 */
[----:B------:R-:W-:-:S07]  /*40c30*/  LEA.HI.X.SX32 R55, R55, R3, 0x1, P5 ;  /* 0x0000000337377211 */ /* 0x000fce00028f0eff */
[----:B------:R-:W4:Y:S01]  /*40c40*/  LDC R65, c[0x0][0x278] ;  /* 0x00009e00ff417b82 */ /* 0x000f220000000800 */
[----:B-1----:R-:W-:-:S07]  /*40c50*/  IMAD R251, R249, 0x196, RZ ;  /* 0x00000196f9fb7824 */ /* 0x002fce00078e02ff */
[----:B------:R-:W1:Y:S08]  /*40c60*/  LDC R59, c[0x0][0x278] ;  /* 0x00009e00ff3b7b82 */ /* 0x000e700000000800 */
[----:B------:R-:W2:Y:S01]  /*40c70*/  LDC R249, c[0x0][0x278] ;  /* 0x00009e00fff97b82 */ /* 0x000ea20000000800 */
[----:B------:R-:W-:Y:S04]  /*40c80*/  STG.E.U16 desc[UR60][R52.64], R49 ;  /* 0x0000003134007986 */ /* 0x000fe8000c10153c */
[----:B------:R-:W-:Y:S01]  /*40c90*/  STG.E.U16 desc[UR60][R54.64], R48 ;  /* 0x0000003036007986 */ /* 0x000fe2000c10153c */
[----:B0-----:R-:W-:-:S02]  /*40ca0*/  IMAD R69, R62, 0x32a, RZ ;  /* 0x0000032a3e457824 */ /* 0x001fc400078e02ff */
[----:B------:R-:W0:Y:S01]  /*40cb0*/  LDC R62, c[0x0][0x278] ;  /* 0x00009e00ff3e7b82 */ /* 0x000e220000000800 */
[----:B------:R3:W-:Y:S01]  /*40cc0*/  STG.E.U16 desc[UR60][R56.64], R50 ;  /* 0x0000003238007986 */ /* 0x0007e2000c10153c */
[----:B------:R-:W-:-:S06]  /*40cd0*/  PRMT R68, R50, 0x7632, R68 ;  /* 0x0000763232447816 */ /* 0x000fcc0000000044 */
[----:B------:R-:W0:Y:S01]  /*40ce0*/  LDC R64, c[0x0][0x278] ;  /* 0x00009e00ff407b82 */ /* 0x000e220000000800 */
[----:B---3--:R-:W-:Y:S02]  /*40cf0*/  IMAD R57, R66, 0x330, RZ ;  /* 0x0000033042397824 */ /* 0x008fe400078e02ff */
[----:B--2---:R-:W-:-:S05]  /*40d00*/  IMAD R249, R249, 0x198, RZ ;  /* 0x00000198f9f97824 */ /* 0x004fca00078e02ff */
[----:B------:R-:W2:Y:S01]  /*40d10*/  LDC R60, c[0x0][0x278] ;  /* 0x00009e00ff3c7b82 */ /* 0x000ea20000000800 */
[----:B------:R-:W-:-:S04]  /*40d20*/  IADD3 R56, P6, R57, R2, RZ ;  /* 0x0000000239387210 */ /* 0x000fc80007fde0ff */
[----:B------:R-:W-:-:S03]  /*40d30*/  LEA.HI.X.SX32 R57, R249, R3, 0x1, P6 ;  /* 0x00000003f9397211 */ /* 0x000fc600030f0eff */
[----:B------:R-:W3:Y:S01]  /*40d40*/  LDC R249, c[0x0][0x278] ;  /* 0x00009e00fff97b82 */ /* 0x000ee20000000800 */
[----:B------:R-:W-:Y:S01]  /*40d50*/  IMAD R63, R63, 0x32c, RZ ;  /* 0x0000032c3f3f7824 */ /* 0x000fe200078e02ff */
[-C--:B------:R-:W-:Y:S01]  /*40d60*/  IADD3 R48, P5, R69, R2.reuse, RZ ;  /* 0x0000000245307210 */ /* 0x080fe20007fbe0ff */
[----:B----4-:R-:W-:Y:S02]  /*40d70*/  IMAD R49, R58, 0x195, RZ ;  /* 0x000001953a317824 */ /* 0x010fe400078e02ff */
[----:B------:R-:W-:Y:S01]  /*40d80*/  IMAD R65, R65, 0x32e, RZ ;  /* 0x0000032e41417824 */ /* 0x000fe200078e02ff */
[-C--:B------:R-:W-:Y:S01]  /*40d90*/  IADD3 R52, P4, R63, R2.reuse, RZ ;  /* 0x000000023f347210 */ /* 0x080fe20007f9e0ff */
[----:B-1----:R-:W-:Y:S01]  /*40da0*/  IMAD R55, R59, 0x197, RZ ;  /* 0x000001973b377824 */ /* 0x002fe200078e02ff */
[----:B------:R-:W-:Y:S01]  /*40db0*/  LEA.HI.X.SX32 R49, R49, R3, 0x1, P5 ;  /* 0x0000000331317211 */ /* 0x000fe200028f0eff */
[----:B------:R-:W1:Y:S01]  /*40dc0*/  LDC R67, c[0x0][0x278] ;  /* 0x00009e00ff437b82 */ /* 0x000e620000000800 */
[----:B------:R-:W-:-:S02]  /*40dd0*/  IADD3 R54, P5, R65, R2, RZ ;  /* 0x0000000241367210 */ /* 0x000fc40007fbe0ff */
[-C--:B------:R-:W-:Y:S01]  /*40de0*/  LEA.HI.X.SX32 R53, R251, R3.reuse, 0x1, P4 ;  /* 0x00000003fb357211 */ /* 0x080fe200020f0eff */
[----:B0-----:R-:W-:Y:S01]  /*40df0*/  IMAD R71, R62, 0x334, RZ ;  /* 0x000003343e477824 */ /* 0x001fe200078e02ff */
[----:B------:R-:W-:Y:S02]  /*40e00*/  LEA.HI.X.SX32 R55, R55, R3, 0x1, P5 ;  /* 0x0000000337377211 */ /* 0x000fe400028f0eff */
[----:B------:R-:W-:Y:S01]  /*40e10*/  PRMT R50, R51, 0x7632, R50 ;  /* 0x0000763233327816 */ /* 0x000fe20000000032 */
[----:B------:R-:W-:Y:S01]  /*40e20*/  STG.E.U16 desc[UR60][R48.64], R68 ;  /* 0x0000004430007986 */ /* 0x000fe2000c10153c */
[----:B------:R-:W0:Y:S03]  /*40e30*/  LDC R59, c[0x0][0x278] ;  /* 0x00009e00ff3b7b82 */ /* 0x000e260000000800 */
[----:B------:R-:W-:Y:S01]  /*40e40*/  STG.E.U16 desc[UR60][R52.64], R51 ;  /* 0x0000003334007986 */ /* 0x000fe2000c10153c */
[----:B---3--:R-:W-:-:S03]  /*40e50*/  IMAD R249, R249, 0x19a, RZ ;  /* 0x0000019af9f97824 */ /* 0x008fc600078e02ff */
[----:B------:R3:W-:Y:S01]  /*40e60*/  STG.E.U16 desc[UR60][R54.64], R50 ;  /* 0x0000003236007986 */ /* 0x0007e2000c10153c */
[----:B------:R-:W-:Y:S01]  /*40e70*/  IMAD R69, R64, 0x332, RZ ;  /* 0x0000033240457824 */ /* 0x000fe200078e02ff */
[----:B------:R-:W4:Y:S01]  /*40e80*/  LDC R61, c[0x0][0x278] ;  /* 0x00009e00ff3d7b82 */ /* 0x000f220000000800 */
[----:B-1----:R-:W-:-:S07]  /*40e90*/  IMAD R67, R67, 0x336, RZ ;  /* 0x0000033643437824 */ /* 0x002fce00078e02ff */
[----:B------:R-:W1:Y:S01]  /*40ea0*/  LDC R65, c[0x0][0x278] ;  /* 0x00009e00ff417b82 */ /* 0x000e620000000800 */
[----:B---3--:R-:W-:-:S04]  /*40eb0*/  IADD3 R50, P5, R71, R2, RZ ;  /* 0x0000000247327210 */ /* 0x008fc80007fbe0ff */
[----:B------:R-:W-:-:S03]  /*40ec0*/  LEA.HI.X.SX32 R51, R249, R3, 0x1, P5 ;  /* 0x00000003f9337211 */ /* 0x000fc600028f0eff */
[----:B------:R-:W3:Y:S01]  /*40ed0*/  LDC R249, c[0x0][0x278] ;  /* 0x00009e00fff97b82 */ /* 0x000ee20000000800 */
[----:B--2---:R-:W-:Y:S01]  /*40ee0*/  IMAD R49, R60, 0x199, RZ ;  /* 0x000001993c317824 */ /* 0x004fe200078e02ff */
[-C--:B------:R-:W-:Y:S01]  /*40ef0*/  IADD3 R48, P4, R69, R2.reuse, RZ ;  /* 0x0000000245307210 */ /* 0x080fe20007f9e0ff */
[----:B------:R2:W-:Y:S01]  /*40f00*/  STG.E.U16 desc[UR60][R56.64], R44 ;  /* 0x0000002c38007986 */ /* 0x0005e2000c10153c */
[----:B------:R-:W-:Y:S01]  /*40f10*/  IADD3 R52, P6, R67, R2, RZ ;  /* 0x0000000243347210 */ /* 0x000fe20007fde0ff */
[----:B0-----:R-:W-:Y:S01]  /*40f20*/  IMAD R67, R59, 0x338, RZ ;  /* 0x000003383b437824 */ /* 0x001fe200078e02ff */
[----:B------:R-:W-:Y:S02]  /*40f30*/  LEA.HI.X.SX32 R49, R49, R3, 0x1, P4 ;  /* 0x0000000331317211 */ /* 0x000fe400020f0eff */
[----:B------:R-:W-:Y:S01]  /*40f40*/  PRMT R62, R45, 0x7632, R62 ;  /* 0x000076322d3e7816 */ /* 0x000fe2000000003e */
[----:B------:R-:W0:Y:S01]  /*40f50*/  LDC R64, c[0x0][0x278] ;  /* 0x00009e00ff407b82 */ /* 0x000e220000000800 */
[----:B--2---:R-:W-:Y:S01]  /*40f60*/  PRMT R44, R44, 0x7632, R44 ;  /* 0x000076322c2c7816 */ /* 0x004fe2000000002c */
[----:B----4-:R-:W-:-:S06]  /*40f70*/  IMAD R53, R61, 0x19b, RZ ;  /* 0x0000019b3d357824 */ /* 0x010fcc00078e02ff */
[----:B------:R-:W2:Y:S01]  /*40f80*/  LDC R63, c[0x0][0x278] ;  /* 0x00009e00ff3f7b82 */ /* 0x000ea20000000800 */
[----:B------:R4:W-:Y:S01]  /*40f90*/  STG.E.U16 desc[UR60][R48.64], R44 ;  /* 0x0000002c30007986 */ /* 0x0009e2000c10153c */
[----:B---3--:R-:W-:-:S03]  /*40fa0*/  IMAD R249, R249, 0x19c, RZ ;  /* 0x0000019cf9f97824 */ /* 0x008fc600078e02ff */
[----:B------:R3:W-:Y:S01]  /*40fb0*/  STG.E.U16 desc[UR60][R50.64], R45 ;  /* 0x0000002d32007986 */ /* 0x0007e2000c10153c */
[----:B-1----:R-:W-:Y:S02]  /*40fc0*/  IMAD R65, R65, 0x33c, RZ ;  /* 0x0000033c41417824 */ /* 0x002fe400078e02ff */
[----:B------:R-:W1:Y:S01]  /*40fd0*/  LDC R57, c[0x0][0x278] ;  /* 0x00009e00ff397b82 */ /* 0x000e620000000800 */
[----:B----4-:R-:W-:-:S07]  /*40fe0*/  IADD3 R44, P5, R67, R2, RZ ;  /* 0x00000002432c7210 */ /* 0x010fce0007fbe0ff */
[----:B------:R-:W4:Y:S01]  /*40ff0*/  LDC R58, c[0x0][0x278] ;  /* 0x00009e00ff3a7b82 */ /* 0x000f220000000800 */
[----:B---3--:R-:W-:-:S07]  /*41000*/  LEA.HI.X.SX32 R45, R249, R3, 0x1, P5 ;  /* 0x00000003f92d7211 */ /* 0x008fce00028f0eff */
[----:B------:R-:W3:Y:S01]  /*41010*/  LDC R249, c[0x0][0x278] ;  /* 0x00009e00fff97b82 */ /* 0x000ee20000000800 */
[----:B------:R-:W-:Y:S01]  /*41020*/  LEA.HI.X.SX32 R53, R53, R3, 0x1, P6 ;  /* 0x0000000335357211 */ /* 0x000fe200030f0eff */
[----:B0-----:R-:W-:Y:S01]  /*41030*/  IMAD R51, R64, 0x33e, RZ ;  /* 0x0000033e40337824 */ /* 0x001fe200078e02ff */
[----:B------:R-:W-:-:S03]  /*41040*/  IADD3 R50, P5, R65, R2, RZ ;  /* 0x0000000241327210 */ /* 0x000fc60007fbe0ff */
[----:B------:R0:W-:Y:S02]  /*41050*/  STG.E.U16 desc[UR60][R52.64], R62 ;  /* 0x0000003e34007986 */ /* 0x0001e4000c10153c */
[----:B------:R-:W1:Y:S08]  /*41060*/  LDC R60, c[0x0][0x278] ;  /* 0x00009e00ff3c7b82 */ /* 0x000e700000000800 */
[----:B------:R-:W1:Y:S01]  /*41070*/  LDC R59, c[0x0][0x278] ;  /* 0x00009e00ff3b7b82 */ /* 0x000e620000000800 */
[----:B0-----:R-:W-:Y:S01]  /*41080*/  IADD3 R52, P6, R51, R2, RZ ;  /* 0x0000000233347210 */ /* 0x001fe20007fde0ff */
[----:B---3--:R-:W-:-:S06]  /*41090*/  IMAD R249, R249, 0x19e, RZ ;  /* 0x0000019ef9f97824 */ /* 0x008fcc00078e02ff */
[----:B------:R-:W0:Y:S01]  /*410a0*/  LDC R54, c[0x0][0x278] ;  /* 0x00009e00ff367b82 */ /* 0x000e220000000800 */
[----:B------:R-:W-:-:S07]  /*410b0*/  LEA.HI.X.SX32 R51, R249, R3, 0x1, P5 ;  /* 0x00000003f9337211 */ /* 0x000fce00028f0eff */
[----:B------:R-:W3:Y:S01]  /*410c0*/  LDC R249, c[0x0][0x278] ;  /* 0x00009e00fff97b82 */ /* 0x000ee20000000800 */
[----:B--2---:R-:W-:Y:S01]  /*410d0*/  IMAD R63, R63, 0x33a, RZ ;  /* 0x0000033a3f3f7824 */ /* 0x004fe200078e02ff */
[----:B------:R2:W-:Y:S01]  /*410e0*/  STG.E.U16 desc[UR60][R44.64], R46 ;  /* 0x0000002e2c007986 */ /* 0x0005e2000c10153c */
[----:B----4-:R-:W-:-:S03]  /*410f0*/  IMAD R49, R58, 0x19d, RZ ;  /* 0x0000019d3a317824 */ /* 0x010fc600078e02ff */
[-C--:B------:R-:W-:Y:S01]  /*41100*/  IADD3 R48, P4, R63, R2.reuse, RZ ;  /* 0x000000023f307210 */ /* 0x080fe20007f9e0ff */
[----:B-1----:R-:W-:Y:S01]  /*41110*/  IMAD R63, R57, 0x340, RZ ;  /* 0x00000340393f7824 */ /* 0x002fe200078e02ff */
[----:B------:R-:W-:Y:S01]  /*41120*/  PRMT R64, R46, 0x7632, R64 ;  /* 0x000076322e407816 */ /* 0x000fe20000000040 */
[----:B------:R-:W-:Y:S01]  /*41130*/  IMAD R59, R59, 0x344, RZ ;  /* 0x000003443b3b7824 */ /* 0x000fe200078e02ff */
[----:B------:R-:W-:Y:S01]  /*41140*/  LEA.HI.X.SX32 R49, R49, R3, 0x1, P4 ;  /* 0x0000000331317211 */ /* 0x000fe200020f0eff */
[----:B------:R-:W1:Y:S01]  /*41150*/  LDC R55, c[0x0][0x278] ;  /* 0x00009e00ff377b82 */ /* 0x000e620000000800 */
[----:B--2---:R-:W-:Y:S01]  /*41160*/  IMAD R45, R60, 0x342, RZ ;  /* 0x000003423c2d7824 */ /* 0x004fe200078e02ff */
[----:B------:R-:W-:-:S04]  /*41170*/  IADD3 R44, P5, R63, R2, RZ ;  /* 0x000000023f2c7210 */ /* 0x000fc80007fbe0ff */
[----:B------:R-:W-:Y:S02]  /*41180*/  IADD3 R46, P4, R45, R2, RZ ;  /* 0x000000022d2e7210 */ /* 0x000fe40007f9e0ff */
[----:B------:R-:W2:Y:S01]  /*41190*/  LDC R61, c[0x0][0x278] ;  /* 0x00009e00ff3d7b82 */ /* 0x000ea20000000800 */
[----:B---3--:R-:W-:-:S07]  /*411a0*/  IMAD R249, R249, 0x1a0, RZ ;  /* 0x000001a0f9f97824 */ /* 0x008fce00078e02ff */
[----:B------:R-:W3:Y:S01]  /*411b0*/  LDC R56, c[0x0][0x278] ;  /* 0x00009e00ff387b82 */ /* 0x000ee20000000800 */
[----:B------:R-:W-:-:S07]  /*411c0*/  LEA.HI.X.SX32 R45, R249, R3, 0x1, P5 ;  /* 0x00000003f92d7211 */ /* 0x000fce00028f0eff */
[----:B------:R-:W4:Y:S01]  /*411d0*/  LDC R249, c[0x0][0x278] ;  /* 0x00009e00fff97b82 */ /* 0x000f220000000800 */
[----:B------:R0:W-:Y:S07]  /*411e0*/  STG.E.U16 desc[UR60][R48.64], R64 ;  /* 0x0000004030007986 */ /* 0x0001ee000c10153c */
[----:B------:R-:W3:Y:S01]  /*411f0*/  LDC R62, c[0x0][0x278] ;  /* 0x00009e00ff3e7b82 */ /* 0x000ee20000000800 */
[----:B0-----:R-:W-:Y:S01]  /*41200*/  IADD3 R48, P5, R59, R2, RZ ;  /* 0x000000023b307210 */ /* 0x001fe20007fbe0ff */
[----:B------:R-:W-:Y:S01]  /*41210*/  IMAD R53, R54, 0x19f, RZ ;  /* 0x0000019f36357824 */ /* 0x000fe200078e02ff */
[----:B------:R-:W-:-:S05]  /*41220*/  PRMT R65, R47, 0x7632, R65 ;  /* 0x000076322f417816 */ /* 0x000fca0000000041 */
[----:B------:R-:W0:Y:S01]  /*41230*/  LDC R58, c[0x0][0x278] ;  /* 0x00009e00ff3a7b82 */ /* 0x000e220000000800 */
[----:B----4-:R-:W-:-:S07]  /*41240*/  IMAD R249, R249, 0x1a2, RZ ;  /* 0x000001a2f9f97824 */ /* 0x010fce00078e02ff */
[----:B------:R-:W4:Y:S01]  /*41250*/  LDC R57, c[0x0][0x278] ;  /* 0x00009e00ff397b82 */ /* 0x000f220000000800 */
[----:B------:R-:W-:-:S07]  /*41260*/  LEA.HI.X.SX32 R49, R249, R3, 0x1, P5 ;  /* 0x00000003f9317211 */ /* 0x000fce00028f0eff */
[----:B------:R-:W3:Y:S01]  /*41270*/  LDC R249, c[0x0][0x278] ;  /* 0x00009e00fff97b82 */ /* 0x000ee20000000800 */
[----:B-1----:R-:W-:Y:S02]  /*41280*/  IMAD R55, R55, 0x1a1, RZ ;  /* 0x000001a137377824 */ /* 0x002fe400078e02ff */
[----:B--2---:R-:W-:Y:S01]  /*41290*/  IMAD R61, R61, 0x346, RZ ;  /* 0x000003463d3d7824 */ /* 0x004fe200078e02ff */
[----:B------:R-:W-:Y:S01]  /*412a0*/  LEA.HI.X.SX32 R53, R53, R3, 0x1, P6 ;  /* 0x0000000335357211 */ /* 0x000fe200030f0eff */
[----:B------:R1:W-:Y:S01]  /*412b0*/  STG.E.U16 desc[UR60][R50.64], R47 ;  /* 0x0000002f32007986 */ /* 0x0003e2000c10153c */
[----:B------:R-:W-:Y:S02]  /*412c0*/  PRMT R60, R32, 0x7632, R60 ;  /* 0x00007632203c7816 */ /* 0x000fe4000000003c */
[----:B------:R-:W2:Y:S01]  /*412d0*/  LDC R54, c[0x0][0x278] ;  /* 0x00009e00ff367b82 */ /* 0x000ea20000000800 */
[----:B---3--:R-:W-:-:S07]  /*412e0*/  IMAD R251, R249, 0x1a4, RZ ;  /* 0x000001a4f9fb7824 */ /* 0x008fce00078e02ff */
[----:B------:R-:W3:Y:S01]  /*412f0*/  LDC R249, c[0x0][0x278] ;  /* 0x00009e00fff97b82 */ /* 0x000ee20000000800 */
[----:B-1----:R-:W-:Y:S01]  /*41300*/  IMAD R51, R56, 0x1a3, RZ ;  /* 0x000001a338337824 */ /* 0x002fe200078e02ff */
[-C--:B------:R-:W-:Y:S01]  /*41310*/  IADD3 R50, P6, R61, R2.reuse, RZ ;  /* 0x000000023d327210 */ /* 0x080fe20007fde0ff */
[----:B------:R-:W-:Y:S01]  /*41320*/  IMAD R61, R62, 0x34c, RZ ;  /* 0x0000034c3e3d7824 */ /* 0x000fe200078e02ff */
[-C--:B------:R-:W-:Y:S01]  /*41330*/  LEA.HI.X.SX32 R47, R55, R3.reuse, 0x1, P4 ;  /* 0x00000003372f7211 */ /* 0x080fe200020f0eff */
[----:B------:R1:W-:Y:S01]  /*41340*/  STG.E.U16 desc[UR60][R52.64], R65 ;  /* 0x0000004134007986 */ /* 0x0003e2000c10153c */
[----:B------:R-:W-:Y:S01]  /*41350*/  LEA.HI.X.SX32 R51, R51, R3, 0x1, P6 ;  /* 0x0000000333337211 */ /* 0x000fe200030f0eff */
[----:B----4-:R-:W-:Y:S01]  /*41360*/  IMAD R59, R57, 0x34a, RZ ;  /* 0x0000034a393b7824 */ /* 0x010fe200078e02ff */
[----:B------:R-:W-:Y:S01]  /*41370*/  PRMT R63, R33, 0x7632, R63 ;  /* 0x00007632213f7816 */ /* 0x000fe2000000003f */
[----:B------:R-:W-:Y:S01]  /*41380*/  STG.E.U16 desc[UR60][R44.64], R32 ;  /* 0x000000202c007986 */ /* 0x000fe2000c10153c */
[----:B------:R-:W4:Y:S03]  /*41390*/  LDC R57, c[0x0][0x278] ;  /* 0x00009e00ff397b82 */ /* 0x000f260000000800 */
[----:B------:R0:W-:Y:S05]  /*413a0*/  STG.E.U16 desc[UR60][R46.64], R60 ;  /* 0x0000003c2e007986 */ /* 0x0001ea000c10153c */
[----:B-1----:R-:W1:Y:S01]  /*413b0*/  LDC R53, c[0x0][0x278] ;  /* 0x00009e00ff357b82 */ /* 0x002e620000000800 */
[----:B---3--:R-:W-:Y:S01]  /*413c0*/  IMAD R249, R249, 0x1a6, RZ ;  /* 0x000001a6f9f97824 */ /* 0x008fe200078e02ff */
[----:B0-----:R-:W-:-:S06]  /*413d0*/  IADD3 R46, P6, R61, R2, RZ ;  /* 0x000000023d2e7210 */ /* 0x001fcc0007fde0ff */
[----:B------:R-:W0:Y:S01]  /*413e0*/  LDC R55, c[0x0][0x278] ;  /* 0x00009e00ff377b82 */ /* 0x000e220000000800 */
[----:B------:R-:W-:-:S07]  /*413f0*/  LEA.HI.X.SX32 R47, R249, R3, 0x1, P6 ;  /* 0x00000003f92f7211 */ /* 0x000fce00030f0eff */
[----:B------:R-:W3:Y:S01]  /*41400*/  LDC R249, c[0x0][0x278] ;  /* 0x00009e00fff97b82 */ /* 0x000ee20000000800 */
[----:B------:R-:W-:-:S05]  /*41410*/  IMAD R45, R58, 0x348, RZ ;  /* 0x000003483a2d7824 */ /* 0x000fca00078e02ff */
[-C--:B------:R-:W-:Y:S02]  /*41420*/  IADD3 R44, P4, R45, R2.reuse, RZ ;  /* 0x000000022d2c7210 */ /* 0x080fe40007f9e0ff */
[----:B------:R-:W0:Y:S02]  /*41430*/  LDC R52, c[0x0][0x278] ;  /* 0x00009e00ff347b82 */ /* 0x000e240000000800 */
[----:B------:R-:W-:Y:S01]  /*41440*/  LEA.HI.X.SX32 R45, R251, R3, 0x1, P4 ;  /* 0x00000003fb2d7211 */ /* 0x000fe200020f0eff */
[----:B------:R2:W-:Y:S05]  /*41450*/  STG.E.U16 desc[UR60][R48.64], R33 ;  /* 0x0000002130007986 */ /* 0x0005ea000c10153c */
[----:B------:R-:W0:Y:S01]  /*41460*/  LDC R56, c[0x0][0x278] ;  /* 0x00009e00ff387b82 */ /* 0x000e220000000800 */
[----:B---3--:R-:W-:Y:S01]  /*41470*/  IMAD R251, R249, 0x1a8, RZ ;  /* 0x000001a8f9fb7824 */ /* 0x008fe200078e02ff */
[----:B------:R-:W-:-:S06]  /*41480*/  IADD3 R32, P5, R59, R2, RZ ;  /* 0x000000023b207210 */ /* 0x000fcc0007fbe0ff */
[----:B------:R-:W3:Y:S01]  /*41490*/  LDC R249, c[0x0][0x278] ;  /* 0x00009e00fff97b82 */ /* 0x000ee20000000800 */
[----:B--2---:R-:W-:Y:S01]  /*414a0*/  IMAD R33, R54, 0x1a5, RZ ;  /* 0x000001a536217824 */ /* 0x004fe200078e02ff */
[----:B------:R-:W-:Y:S01]  /*414b0*/  PRMT R58, R34, 0x7632, R58 ;  /* 0x00007632223a7816 */ /* 0x000fe2000000003a */
[----:B----4-:R-:W-:-:S03]  /*414c0*/  IMAD R57, R57, 0x354, RZ ;  /* 0x0000035439397824 */ /* 0x010fc600078e02ff */
[----:B------:R-:W-:Y:S01]  /*414d0*/  LEA.HI.X.SX32 R33, R33, R3, 0x1, P5 ;  /* 0x0000000321217211 */ /* 0x000fe200028f0eff */
[----:B------:R2:W-:Y:S01]  /*414e0*/  STG.E.U16 desc[UR60][R50.64], R63 ;  /* 0x0000003f32007986 */ /* 0x0005e2000c10153c */
[----:B------:R-:W4:Y:S03]  /*414f0*/  LDC R48, c[0x0][0x278] ;  /* 0x00009e00ff307b82 */ /* 0x000f260000000800 */
[----:B------:R-:W-:Y:S01]  /*41500*/  STG.E.U16 desc[UR60][R44.64], R34 ;  /* 0x000000222c007986 */ /* 0x000fe2000c10153c */
[----:B-1----:R-:W-:-:S03]  /*41510*/  IMAD R59, R53, 0x34e, RZ ;  /* 0x0000034e353b7824 */ /* 0x002fc600078e02ff */
[----:B------:R-:W-:Y:S01]  /*41520*/  STG.E.U16 desc[UR60][R32.64], R58 ;  /* 0x0000003a20007986 */ /* 0x000fe2000c10153c */
[----:B------:R-:W1:Y:S03]  /*41530*/  LDC R53, c[0x0][0x278] ;  /* 0x00009e00ff357b82 */ /* 0x000e660000000800 */
[----:B------:R0:W-:Y:S01]  /*41540*/  STG.E.U16 desc[UR60][R46.64], R35 ;  /* 0x000000232e007986 */ /* 0x0001e2000c10153c */
[----:B---3--:R-:W-:-:S04]  /*41550*/  IMAD R249, R249, 0x1aa, RZ ;  /* 0x000001aaf9f97824 */ /* 0x008fc800078e02ff */
[----:B--2---:R-:W2:Y:S01]  /*41560*/  LDC R51, c[0x0][0x278] ;  /* 0x00009e00ff337b82 */ /* 0x004ea20000000800 */
[----:B0-----:R-:W-:Y:S01]  /*41570*/  IADD3 R46, P6, R57, R2, RZ ;  /* 0x00000002392e7210 */ /* 0x001fe20007fde0ff */
[----:B------:R-:W-:Y:S01]  /*41580*/  IMAD R55, R55, 0x350, RZ ;  /* 0x0000035037377824 */ /* 0x000fe200078e02ff */
[----:B------:R-:W-:-:S05]  /*41590*/  PRMT R60, R35, 0x7632, R60 ;  /* 0x00007632233c7816 */ /* 0x000fca000000003c */
[----:B------:R-:W0:Y:S01]  /*415a0*/  LDC R49, c[0x0][0x278] ;  /* 0x00009e00ff317b82 */ /* 0x000e220000000800 */
[----:B------:R-:W-:-:S07]  /*415b0*/  LEA.HI.X.SX32 R47, R249, R3, 0x1, P6 ;  /* 0x00000003f92f7211 */ /* 0x000fce00030f0eff */
[----:B------:R-:W3:Y:S01]  /*415c0*/  LDC R249, c[0x0][0x278] ;  /* 0x00009e00fff97b82 */ /* 0x000ee20000000800 */
[----:B------:R-:W-:Y:S01]  /*415d0*/  IMAD R45, R52, 0x1a7, RZ ;  /* 0x000001a7342d7824 */ /* 0x000fe200078e02ff */
[-C--:B------:R-:W-:Y:S01]  /*415e0*/  IADD3 R32, P5, R59, R2.reuse, RZ ;  /* 0x000000023b207210 */ /* 0x080fe20007fbe0ff */
[----:B------:R-:W-:Y:S01]  /*415f0*/  IMAD R59, R56, 0x352, RZ ;  /* 0x00000352383b7824 */ /* 0x000fe200078e02ff */
[-C--:B------:R-:W-:Y:S02]  /*41600*/  IADD3 R34, P4, R55, R2.reuse, RZ ;  /* 0x0000000237227210 */ /* 0x080fe40007f9e0ff */
[-C--:B------:R-:W-:Y:S01]  /*41610*/  LEA.HI.X.SX32 R33, R45, R3.reuse, 0x1, P5 ;  /* 0x000000032d217211 */ /* 0x080fe200028f0eff */
[----:B----4-:R-:W-:Y:S01]  /*41620*/  IMAD R45, R48, 0x1a9, RZ ;  /* 0x000001a9302d7824 */ /* 0x010fe200078e02ff */
[-C--:B------:R-:W-:Y:S01]  /*41630*/  LEA.HI.X.SX32 R35, R251, R3.reuse, 0x1, P4 ;  /* 0x00000003fb237211 */ /* 0x080fe200020f0eff */
[----:B-1----:R-:W-:Y:S01]  /*41640*/  IMAD R53, R53, 0x358, RZ ;  /* 0x0000035835357824 */ /* 0x002fe200078e02ff */
[----:B------:R-:W-:Y:S01]  /*41650*/  IADD3 R44, P5, R59, R2, RZ ;  /* 0x000000023b2c7210 */ /* 0x000fe20007fbe0ff */
[----:B------:R-:W-:Y:S01]  /*41660*/  STG.E.U16 desc[UR60][R32.64], R60 ;  /* 0x0000003c20007986 */ /* 0x000fe2000c10153c */
[----:B------:R-:W1:Y:S02]  /*41670*/  LDC R52, c[0x0][0x278] ;  /* 0x00009e00ff347b82 */ /* 0x000e640000000800 */
[----:B------:R-:W-:Y:S01]  /*41680*/  LEA.HI.X.SX32 R45, R45, R3, 0x1, P5 ;  /* 0x000000032d2d7211 */ /* 0x000fe200028f0eff */
[----:B------:R4:W-:Y:S01]  /*41690*/  STG.E.U16 desc[UR60][R34.64], R40 ;  /* 0x0000002822007986 */ /* 0x0009e2000c10153c */
[----:B--2---:R-:W-:Y:S01]  /*416a0*/  IMAD R57, R51, 0x356, RZ ;  /* 0x0000035633397824 */ /* 0x004fe200078e02ff */
[----:B------:R-:W-:-:S03]  /*416b0*/  PRMT R58, R40, 0x7632, R58 ;  /* 0x00007632283a7816 */ /* 0x000fc6000000003a */
[----:B------:R-:W2:Y:S01]  /*416c0*/  LDC R54, c[0x0][0x278] ;  /* 0x00009e00ff367b82 */ /* 0x000ea20000000800 */
[----:B---3--:R-:W-:Y:S01]  /*416d0*/  IMAD R249, R249, 0x1ac, RZ ;  /* 0x000001acf9f97824 */ /* 0x008fe200078e02ff */
[-C--:B----4-:R-:W-:Y:S01]  /*416e0*/  IADD3 R34, P5, R53, R2.reuse, RZ ;  /* 0x0000000235227210 */ /* 0x090fe20007fbe0ff */
[----:B0-----:R-:W-:Y:S01]  /*416f0*/  IMAD R33, R49, 0x1ab, RZ ;  /* 0x000001ab31217824 */ /* 0x001fe200078e02ff */
[----:B------:R-:W-:Y:S01]  /*41700*/  IADD3 R32, P4, R57, R2, RZ ;  /* 0x0000000239207210 */ /* 0x000fe20007f9e0ff */
[----:B------:R0:W-:Y:S01]  /*41710*/  STG.E.U16 desc[UR60][R44.64], R58 ;  /* 0x0000003a2c007986 */ /* 0x0001e2000c10153c */
[-C--:B------:R-:W-:Y:S02]  /*41720*/  LEA.HI.X.SX32 R35, R249, R3.reuse, 0x1, P5 ;  /* 0x00000003f9237211 */ /* 0x080fe400028f0eff */
[----:B------:R-:W3:Y:S08]  /*41730*/  LDC R50, c[0x0][0x278] ;  /* 0x00009e00ff327b82 */ /* 0x000ef00000000800 */
[----:B------:R-:W4:Y:S01]  /*41740*/  LDC R249, c[0x0][0x278] ;  /* 0x00009e00fff97b82 */ /* 0x000f220000000800 */
[----:B------:R-:W-:Y:S01]  /*41750*/  LEA.HI.X.SX32 R33, R33, R3, 0x1, P4 ;  /* 0x0000000321217211 */ /* 0x000fe200020f0eff */
[----:B-1----:R-:W-:Y:S01]  /*41760*/  IMAD R57, R52, 0x35c, RZ ;  /* 0x0000035c34397824 */ /* 0x002fe200078e02ff */
[----:B0-----:R-:W-:Y:S01]  /*41770*/  PRMT R44, R41, 0x7632, R44 ;  /* 0x00007632292c7816 */ /* 0x001fe2000000002c */
[----:B------:R-:W-:Y:S04]  /*41780*/  STG.E.U16 desc[UR60][R46.64], R41 ;  /* 0x000000292e007986 */ /* 0x000fe8000c10153c */
[----:B------:R0:W-:Y:S01]  /*41790*/  STG.E.U16 desc[UR60][R32.64], R44 ;  /* 0x0000002c20007986 */ /* 0x0001e2000c10153c */
[----:B------:R-:W1:Y:S01]  /*417a0*/  LDC R56, c[0x0][0x278] ;  /* 0x00009e00ff387b82 */ /* 0x000e620000000800 */
[----:B--2---:R-:W-:-:S02]  /*417b0*/  IMAD R59, R54, 0x35a, RZ ;  /* 0x0000035a363b7824 */ /* 0x004fc400078e02ff */
[----:B---3--:R-:W-:-:S05]  /*417c0*/  IMAD R45, R50, 0x1ad, RZ ;  /* 0x000001ad322d7824 */ /* 0x008fca00078e02ff */
[----:B------:R-:W2:Y:S01]  /*417d0*/  LDC R49, c[0x0][0x278] ;  /* 0x00009e00ff317b82 */ /* 0x000ea20000000800 */
[-C--:B0-----:R-:W-:Y:S01]  /*417e0*/  IADD3 R32, P5, R57, R2.reuse, RZ ;  /* 0x0000000239207210 */ /* 0x081fe20007fbe0ff */
[----:B----4-:R-:W-:Y:S01]  /*417f0*/  IMAD R249, R249, 0x1ae, RZ ;  /* 0x000001aef9f97824 */ /* 0x010fe200078e02ff */
[----:B------:R-:W-:Y:S01]  /*41800*/  IADD3 R40, P6, R59, R2, RZ ;  /* 0x000000023b287210 */ /* 0x000fe20007fde0ff */
[----:B------:R1:W-:Y:S01]  /*41810*/  STG.E.U16 desc[UR60][R34.64], R42 ;  /* 0x0000002a22007986 */ /* 0x0003e2000c10153c */
[----:B------:R-:W-:-:S03]  /*41820*/  PRMT R54, R42, 0x7632, R54 ;  /* 0x000076322a367816 */ /* 0x000fc60000000036 */
[----:B------:R-:W0:Y:S01]  /*41830*/  LDC R55, c[0x0][0x278] ;  /* 0x00009e00ff377b82 */ /* 0x000e220000000800 */
[----:B------:R-:W-:-:S07]  /*41840*/  LEA.HI.X.SX32 R33, R249, R3, 0x1, P5 ;  /* 0x00000003f9217211 */ /* 0x000fce00028f0eff */
[----:B------:R-:W3:Y:S01]  /*41850*/  LDC R249, c[0x0][0x278] ;  /* 0x00009e00fff97b82 */ /* 0x000ee20000000800 */
[----:B------:R-:W-:Y:S01]  /*41860*/  LEA.HI.X.SX32 R41, R45, R3, 0x1, P6 ;  /* 0x000000032d297211 */ /* 0x000fe200030f0eff */
[----:B-1----:R-:W-:-:S04]  /*41870*/  IMAD R35, R56, 0x360, RZ ;  /* 0x0000036038237824 */ /* 0x002fc800078e02ff */
[----:B------:R1:W-:Y:S02]  /*41880*/  STG.E.U16 desc[UR60][R40.64], R54 ;  /* 0x0000003628007986 */ /* 0x0003e4000c10153c */
[----:B------:R-:W4:Y:S08]  /*41890*/  LDC R48, c[0x0][0x278] ;  /* 0x00009e00ff307b82 */ /* 0x000f300000000800 */
[----:B------:R-:W4:Y:S01]  /*418a0*/  LDC R51, c[0x0][0x278] ;  /* 0x00009e00ff337b82 */ /* 0x000f220000000800 */
[----:B-1----:R-:W-:Y:S01]  /*418b0*/  IADD3 R40, P5, R35, R2, RZ ;  /* 0x0000000223287210 */ /* 0x002fe20007fbe0ff */
[----:B---3--:R-:W-:-:S06]  /*418c0*/  IMAD R249, R249, 0x1b0, RZ ;  /* 0x000001b0f9f97824 */ /* 0x008fcc00078e02ff */
[----:B------:R-:W1:Y:S01]  /*418d0*/  LDC R52, c[0x0][0x278] ;  /* 0x00009e00ff347b82 */ /* 0x000e620000000800 */
[----:B------:R-:W-:-:S07]  /*418e0*/  LEA.HI.X.SX32 R41, R249, R3, 0x1, P5 ;  /* 0x00000003f9297211 */ /* 0x000fce00028f0eff */
[----:B------:R-:W3:Y:S01]  /*418f0*/  LDC R249, c[0x0][0x278] ;  /* 0x00009e00fff97b82 */ /* 0x000ee20000000800 */
[----:B------:R2:W-:Y:S01]  /*41900*/  STG.E.U16 desc[UR60][R32.64], R43 ;  /* 0x0000002b20007986 */ /* 0x0005e2000c10153c */
[----:B0-----:R-:W-:Y:S01]  /*41910*/  IMAD R55, R55, 0x35e, RZ ;  /* 0x0000035e37377824 */ /* 0x001fe200078e02ff */
[----:B------:R-:W-:-:S05]  /*41920*/  PRMT R56, R43, 0x7632, R56 ;  /* 0x000076322b387816 */ /* 0x000fca0000000038 */
[----:B------:R-:W0:Y:S01]  /*41930*/  LDC R47, c[0x0][0x278] ;  /* 0x00009e00ff2f7b82 */ /* 0x000e220000000800 */
[----:B--2---:R-:W-:-:S07]  /*41940*/  IMAD R33, R49, 0x364, RZ ;  /* 0x0000036431217824 */ /* 0x004fce00078e02ff */
[----:B------:R-:W2:Y:S01]  /*41950*/  LDC R50, c[0x0][0x278] ;  /* 0x00009e00ff327b82 */ /* 0x000ea20000000800 */
        /* <DEDUP_REMOVED lines=14> */
[----:B-1----:R-:W-:Y:S02]  /*41a40*/  IMAD R41, R52, 0x368, RZ ;  /* 0x0000036834297824 */ /* 0x002fe400078e02ff */
[----:B----4-:R-:W-:Y:S01]  /*41a50*/  IMAD R249, R249, 0x1b4, RZ ;  /* 0x000001b4f9f97824 */ /* 0x010fe200078e02ff */
[----:B------:R-:W-:Y:S01]  /*41a60*/  PRMT R57, R36, 0x7632, R57 ;  /* 0x0000763224397816 */ /* 0x000fe20000000039 */
[----:B0-----:R-:W-:Y:S01]  /*41a70*/  IMAD R47, R47, 0x1b1, RZ ;  /* 0x000001b12f2f7824 */ /* 0x001fe200078e02ff */
[----:B------:R-:W-:Y:S01]  /*41a80*/  IADD3 R40, P5, R41, R2, RZ ;  /* 0x0000000229287210 */ /* 0x000fe20007fbe0ff */
[----:B--2---:R-:W-:Y:S01]  /*41a90*/  IMAD R43, R50, 0x366, RZ ;  /* 0x00000366322b7824 */ /* 0x004fe200078e02ff */
        /* <DEDUP_REMOVED lines=436> */
[----:B------:R-:W4:Y:S08]  /*435e0*/  LDC R20, c[0x0][0x278] ;  /* 0x00009e00ff147b82 */ /* 0x000f300000000800 */
[----:B------:R-:W4:Y:S01]  /*435f0*/  LDC R19, c[0x0][0x278] ;  /* 0x00009e00ff137b82 */ /* 0x000f220000000800 */
[----:B0-----:R-:W-:Y:S01]  /*43600*/  IADD3 R12, P6, R11, R2, RZ ;  /* 0x000000020b0c7210 */ /* 0x001fe20007fde0ff */
[----:B---3--:R-:W-:-:S06]  /*43610*/  IMAD R249, R249, 0x1ee, RZ ;  /* 0x000001eef9f97824 */ /* 0x008fcc00078e02ff */
[----:B------:R-:W0:Y:S01]  /*43620*/  LDC R14, c[0x0][0x278] ;  /* 0x00009e00ff0e7b82 */ /* 0x000e220000000800 */
[----:B------:R-:W-:-:S07]  /*43630*/  LEA.HI.X.SX32 R11, R249, R3, 0x1, P5 ;  /* 0x00000003f90b7211 */ /* 0x000fce00028f0eff */
[----:B------:R-:W3:Y:S01]  /*43640*/  LDC R249, c[0x0][0x278] ;  /* 0x00009e00fff97b82 */ /* 0x000ee20000000800 */
[----:B--2---:R-:W-:Y:S02]  /*43650*/  IMAD R23, R23, 0x3da, RZ ;  /* 0x000003da17177824 */ /* 0x004fe400078e02ff */
[----:B-1----:R-:W-:-:S03]  /*43660*/  IMAD R9, R18, 0x1ed, RZ ;  /* 0x000001ed12097824 */ /* 0x002fc600078e02ff */
[-C--:B------:R-:W-:Y:S01]  /*43670*/  IADD3 R8, P4, R23, R2.reuse, RZ ;  /* 0x0000000217087210 */ /* 0x080fe20007f9e0ff */
[----:B----4-:R-:W-:Y:S01]  /*43680*/  IMAD R23, R17, 0x3e0, RZ ;  /* 0x000003e011177824 */ /* 0x010fe200078e02ff */
[----:B------:R1:W-:Y:S01]  /*43690*/  STG.E.U16 desc[UR60][R4.64], R6 ;  /* 0x0000000604007986 */ /* 0x0003e2000c10153c */
[----:B------:R-:W-:Y:S01]  /*436a0*/  PRMT R22, R6, 0x7632, R22 ;  /* 0x0000763206167816 */ /* 0x000fe20000000016 */
[----:B------:R-:W-:Y:S01]  /*436b0*/  IMAD R19, R19, 0x3e4, RZ ;  /* 0x000003e413137824 */ /* 0x000fe200078e02ff */
[----:B------:R-:W-:Y:S01]  /*436c0*/  LEA.HI.X.SX32 R9, R9, R3, 0x1, P4 ;  /* 0x0000000309097211 */ /* 0x000fe200020f0eff */
[----:B------:R-:W2:Y:S04]  /*436d0*/  LDC R21, c[0x0][0x278] ;  /* 0x00009e00ff157b82 */ /* 0x000ea80000000800 */
[----:B------:R4:W-:Y:S01]  /*436e0*/  STG.E.U16 desc[UR60][R8.64], R22 ;  /* 0x0000001608007986 */ /* 0x0009e2000c10153c */
[----:B-1----:R-:W-:Y:S01]  /*436f0*/  IMAD R5, R20, 0x3e2, RZ ;  /* 0x000003e214057824 */ /* 0x002fe200078e02ff */
[----:B------:R-:W-:-:S02]  /*43700*/  IADD3 R4, P5, R23, R2, RZ ;  /* 0x0000000217047210 */ /* 0x000fc40007fbe0ff */
[----:B------:R-:W1:Y:S01]  /*43710*/  LDC R15, c[0x0][0x278] ;  /* 0x00009e00ff0f7b82 */ /* 0x000e620000000800 */
[----:B---3--:R-:W-:Y:S01]  /*43720*/  IMAD R249, R249, 0x1f0, RZ ;  /* 0x000001f0f9f97824 */ /* 0x008fe200078e02ff */
[----:B----4-:R-:W-:-:S04]  /*43730*/  IADD3 R8, P4, R5, R2, RZ ;  /* 0x0000000205087210 */ /* 0x010fc80007f9e0ff */
[----:B------:R-:W-:Y:S01]  /*43740*/  LEA.HI.X.SX32 R5, R249, R3, 0x1, P5 ;  /* 0x00000003f9057211 */ /* 0x000fe200028f0eff */
[----:B------:R3:W-:Y:S01]  /*43750*/  STG.E.U16 desc[UR60][R10.64], R7 ;  /* 0x000000070a007986 */ /* 0x0007e2000c10153c */
[----:B------:R-:W4:Y:S08]  /*43760*/  LDC R249, c[0x0][0x278] ;  /* 0x00009e00fff97b82 */ /* 0x000f300000000800 */
[----:B------:R-:W1:Y:S01]  /*43770*/  LDC R16, c[0x0][0x278] ;  /* 0x00009e00ff107b82 */ /* 0x000e620000000800 */
[----:B---3--:R-:W-:-:S07]  /*43780*/  IADD3 R10, P5, R19, R2, RZ ;  /* 0x00000002130a7210 */ /* 0x008fce0007fbe0ff */
[----:B------:R-:W3:Y:S01]  /*43790*/  LDC R17, c[0x0][0x278] ;  /* 0x00009e00ff117b82 */ /* 0x000ee20000000800 */
[----:B----4-:R-:W-:Y:S01]  /*437a0*/  IMAD R249, R249, 0x1f2, RZ ;  /* 0x000001f2f9f97824 */ /* 0x010fe200078e02ff */
[----:B------:R-:W-:Y:S01]  /*437b0*/  PRMT R24, R7, 0x7632, R24 ;  /* 0x0000763207187816 */ /* 0x000fe20000000018 */
[----:B0-----:R-:W-:-:S05]  /*437c0*/  IMAD R13, R14, 0x1ef, RZ ;  /* 0x000001ef0e0d7824 */ /* 0x001fca00078e02ff */
[----:B------:R-:W0:Y:S01]  /*437d0*/  LDC R18, c[0x0][0x278] ;  /* 0x00009e00ff127b82 */ /* 0x000e220000000800 */
[----:B------:R-:W-:-:S07]  /*437e0*/  LEA.HI.X.SX32 R11, R249, R3, 0x1, P5 ;  /* 0x00000003f90b7211 */ /* 0x000fce00028f0eff */
[----:B------:R-:W4:Y:S01]  /*437f0*/  LDC R249, c[0x0][0x278] ;  /* 0x00009e00fff97b82 */ /* 0x000f220000000800 */
[----:B------:R-:W-:Y:S01]  /*43800*/  LEA.HI.X.SX32 R13, R13, R3, 0x1, P6 ;  /* 0x000000030d0d7211 */ /* 0x000fe200030f0eff */
[----:B--2---:R-:W-:Y:S02]  /*43810*/  IMAD R21, R21, 0x3e6, RZ ;  /* 0x000003e615157824 */ /* 0x004fe400078e02ff */
[----:B-1----:R-:W-:Y:S02]  /*43820*/  IMAD R15, R15, 0x1f1, RZ ;  /* 0x000001f10f0f7824 */ /* 0x002fe400078e02ff */
[----:B------:R1:W-:Y:S01]  /*43830*/  STG.E.U16 desc[UR60][R12.64], R24 ;  /* 0x000000180c007986 */ /* 0x0003e2000c10153c */
[----:B------:R-:W-:Y:S01]  /*43840*/  IMAD R7, R16, 0x1f3, RZ ;  /* 0x000001f310077824 */ /* 0x000fe200078e02ff */
[----:B------:R-:W2:Y:S01]  /*43850*/  LDC R6, c[0x0][0x278] ;  /* 0x00009e00ff067b82 */ /* 0x000ea20000000800 */
[----:B------:R-:W-:Y:S01]  /*43860*/  PRMT R22, R245, 0x7632, R22 ;  /* 0x00007632f5167816 */ /* 0x000fe20000000016 */
[----:B---3--:R-:W-:-:S06]  /*43870*/  IMAD R27, R17, 0x3ec, RZ ;  /* 0x000003ec111b7824 */ /* 0x008fcc00078e02ff */
[----:B------:R-:W3:Y:S01]  /*43880*/  LDC R14, c[0x0][0x278] ;  /* 0x00009e00ff0e7b82 */ /* 0x000ee20000000800 */
[----:B----4-:R-:W-:Y:S01]  /*43890*/  IMAD R251, R249, 0x1f4, RZ ;  /* 0x000001f4f9fb7824 */ /* 0x010fe200078e02ff */
[----:B-1----:R-:W-:-:S06]  /*438a0*/  IADD3 R12, P6, R21, R2, RZ ;  /* 0x00000002150c7210 */ /* 0x002fcc0007fde0ff */
[----:B------:R-:W1:Y:S01]  /*438b0*/  LDC R249, c[0x0][0x278] ;  /* 0x00009e00fff97b82 */ /* 0x000e620000000800 */
[-C--:B------:R-:W-:Y:S02]  /*438c0*/  LEA.HI.X.SX32 R9, R15, R3.reuse, 0x1, P4 ;  /* 0x000000030f097211 */ /* 0x080fe400020f0eff */
[----:B------:R-:W-:Y:S02]  /*438d0*/  PRMT R16, R244, 0x7632, R16 ;  /* 0x00007632f4107816 */ /* 0x000fe40000000010 */
[----:B------:R-:W-:Y:S01]  /*438e0*/  LEA.HI.X.SX32 R13, R7, R3, 0x1, P6 ;  /* 0x00000003070d7211 */ /* 0x000fe200030f0eff */
[----:B------:R-:W-:Y:S02]  /*438f0*/  STG.E.U16 desc[UR60][R4.64], R244 ;  /* 0x000000f404007986 */ /* 0x000fe4000c10153c */
[----:B------:R-:W4:Y:S02]  /*43900*/  LDC R20, c[0x0][0x278] ;  /* 0x00009e00ff147b82 */ /* 0x000f240000000800 */
[----:B------:R3:W-:Y:S04]  /*43910*/  STG.E.U16 desc[UR60][R8.64], R16 ;  /* 0x0000001008007986 */ /* 0x0007e8000c10153c */
[----:B------:R3:W-:Y:S01]  /*43920*/  STG.E.U16 desc[UR60][R10.64], R245 ;  /* 0x000000f50a007986 */ /* 0x0007e2000c10153c */
[----:B0-----:R-:W-:Y:S01]  /*43930*/  IMAD R23, R18, 0x3e8, RZ ;  /* 0x000003e812177824 */ /* 0x001fe200078e02ff */
[----:B------:R-:W-:Y:S01]  /*43940*/  PRMT R24, R246, 0x7632, R24 ;  /* 0x00007632f6187816 */ /* 0x000fe20000000018 */
[----:B--2---:R-:W-:Y:S01]  /*43950*/  IMAD R25, R6, 0x3ea, RZ ;  /* 0x000003ea06197824 */ /* 0x004fe200078e02ff */
[----:B------:R0:W-:Y:S01]  /*43960*/  STG.E.U16 desc[UR60][R12.64], R22 ;  /* 0x000000160c007986 */ /* 0x0001e2000c10153c */
[----:B------:R-:W2:Y:S01]  /*43970*/  LDC R17, c[0x0][0x278] ;  /* 0x00009e00ff117b82 */ /* 0x000ea20000000800 */
[----:B-1----:R-:W-:Y:S01]  /*43980*/  IMAD R249, R249, 0x1f6, RZ ;  /* 0x000001f6f9f97824 */ /* 0x002fe200078e02ff */
[-C--:B---3--:R-:W-:Y:S01]  /*43990*/  IADD3 R8, P4, R23, R2.reuse, RZ ;  /* 0x0000000217087210 */ /* 0x088fe20007f9e0ff */
[----:B------:R-:W-:Y:S01]  /*439a0*/  IMAD R11, R14, 0x1f5, RZ ;  /* 0x000001f50e0b7824 */ /* 0x000fe200078e02ff */
[----:B------:R-:W-:-:S04]  /*439b0*/  IADD3 R10, P5, R25, R2, RZ ;  /* 0x00000002190a7210 */ /* 0x000fc80007fbe0ff */
[----:B------:R-:W1:Y:S01]  /*439c0*/  LDC R14, c[0x0][0x278] ;  /* 0x00009e00ff0e7b82 */ /* 0x000e620000000800 */
[----:B------:R-:W3:Y:S01]  /*439d0*/  LDS.128 R4, [R0] ;  /* 0x0000000000047984 */ /* 0x000ee20000000c00 */
[----:B0-----:R-:W-:-:S04]  /*439e0*/  IADD3 R12, P6, R27, R2, RZ ;  /* 0x000000021b0c7210 */ /* 0x001fc80007fde0ff */
[-C--:B------:R-:W-:Y:S02]  /*439f0*/  LEA.HI.X.SX32 R13, R249, R3.reuse, 0x1, P6 ;  /* 0x00000003f90d7211 */ /* 0x080fe400030f0eff */
[----:B------:R-:W0:Y:S01]  /*43a00*/  LDC R249, c[0x0][0x278] ;  /* 0x00009e00fff97b82 */ /* 0x000e220000000800 */
[-C--:B------:R-:W-:Y:S01]  /*43a10*/  LEA.HI.X.SX32 R9, R251, R3.reuse, 0x1, P4 ;  /* 0x00000003fb097211 */ /* 0x080fe200020f0eff */
[----:B----4-:R-:W-:Y:S01]  /*43a20*/  IMAD R27, R20, 0x3f0, RZ ;  /* 0x000003f0141b7824 */ /* 0x010fe200078e02ff */
[----:B------:R-:W-:-:S03]  /*43a30*/  LEA.HI.X.SX32 R11, R11, R3, 0x1, P5 ;  /* 0x000000030b0b7211 */ /* 0x000fc600028f0eff */
[----:B------:R-:W-:Y:S02]  /*43a40*/  STG.E.U16 desc[UR60][R8.64], R246 ;  /* 0x000000f608007986 */ /* 0x000fe4000c10153c */
[----:B------:R-:W4:Y:S02]  /*43a50*/  LDC R15, c[0x0][0x278] ;  /* 0x00009e00ff0f7b82 */ /* 0x000f240000000800 */
[----:B------:R2:W-:Y:S02]  /*43a60*/  STG.E.U16 desc[UR60][R10.64], R24 ;  /* 0x000000180a007986 */ /* 0x0005e4000c10153c */
[----:B--2---:R-:W-:-:S04]  /*43a70*/  IMAD R17, R17, 0x3f4, RZ ;  /* 0x000003f411117824 */ /* 0x004fc800078e02ff */
[----:B------:R-:W2:Y:S01]  /*43a80*/  LDC R19, c[0x0][0x278] ;  /* 0x00009e00ff137b82 */ /* 0x000ea20000000800 */
[----:B------:R-:W-:Y:S01]  /*43a90*/  IADD3 R10, P4, R27, R2, RZ ;  /* 0x000000021b0a7210 */ /* 0x000fe20007f9e0ff */
[----:B0-----:R-:W-:-:S06]  /*43aa0*/  IMAD R251, R249, 0x1f8, RZ ;  /* 0x000001f8f9fb7824 */ /* 0x001fcc00078e02ff */
[----:B------:R-:W0:Y:S01]  /*43ab0*/  LDC R21, c[0x0][0x278] ;  /* 0x00009e00ff157b82 */ /* 0x000e220000000800 */
[----:B------:R-:W-:Y:S02]  /*43ac0*/  LEA.HI.X.SX32 R11, R251, R3, 0x1, P4 ;  /* 0x00000003fb0b7211 */ /* 0x000fe400020f0eff */
[----:B------:R-:W3:Y:S05]  /*43ad0*/  LDL.LU R251, [R1+0xdb8] ;  /* 0x000db80001fb7983 */ /* 0x000eea0000300800 */
[----:B------:R-:W2:Y:S01]  /*43ae0*/  LDC R249, c[0x0][0x278] ;  /* 0x00009e00fff97b82 */ /* 0x000ea20000000800 */
[----:B------:R1:W-:Y:S01]  /*43af0*/  STG.E.U16 desc[UR60][R12.64], R247 ;  /* 0x000000f70c007986 */ /* 0x0003e2000c10153c */
[----:B----4-:R-:W-:-:S06]  /*43b00*/  IMAD R9, R15, 0x1f7, RZ ;  /* 0x000001f70f097824 */ /* 0x010fcc00078e02ff */
[----:B------:R-:W4:Y:S01]  /*43b10*/  LDC R18, c[0x0][0x278] ;  /* 0x00009e00ff127b82 */ /* 0x000f220000000800 */
[----:B-1----:R-:W-:Y:S01]  /*43b20*/  IMAD R13, R14, 0x1f9, RZ ;  /* 0x000001f90e0d7824 */ /* 0x002fe200078e02ff */
[----:B------:R-:W-:-:S06]  /*43b30*/  IADD3 R14, P6, R17, R2, RZ ;  /* 0x00000002110e7210 */ /* 0x000fcc0007fde0ff */
[----:B------:R-:W1:Y:S01]  /*43b40*/  LDC R22, c[0x0][0x278] ;  /* 0x00009e00ff167b82 */ /* 0x000e620000000800 */
[----:B--2---:R-:W-:-:S07]  /*43b50*/  IMAD R249, R249, 0x1fa, RZ ;  /* 0x000001faf9f97824 */ /* 0x004fce00078e02ff */
[----:B------:R-:W2:Y:S01]  /*43b60*/  LDC R0, c[0x0][0x278] ;  /* 0x00009e00ff007b82 */ /* 0x000ea20000000800 */
[----:B------:R-:W-:Y:S02]  /*43b70*/  LEA.HI.X.SX32 R15, R249, R3, 0x1, P6 ;  /* 0x00000003f90f7211 */ /* 0x000fe400030f0eff */
[----:B------:R-:W2:Y:S01]  /*43b80*/  LDL.LU R249, [R1+0xdbc] ;  /* 0x000dbc0001f97983 */ /* 0x000ea20000300800 */
[----:B------:R-:W-:-:S04]  /*43b90*/  IMAD R25, R19, 0x3ee, RZ ;  /* 0x000003ee13197824 */ /* 0x000fc800078e02ff */
[----:B------:R-:W2:Y:S08]  /*43ba0*/  LDC R23, c[0x0][0x278] ;  /* 0x00009e00ff177b82 */ /* 0x000eb00000000800 */
[----:B------:R-:W2:Y:S08]  /*43bb0*/  LDC R19, c[0x0][0x278] ;  /* 0x00009e00ff137b82 */ /* 0x000eb00000000800 */
[----:B------:R-:W2:Y:S01]  /*43bc0*/  LDC R20, c[0x0][0x278] ;  /* 0x00009e00ff147b82 */ /* 0x000ea20000000800 */
[----:B------:R-:W-:Y:S01]  /*43bd0*/  IADD3 R8, P5, R25, R2, RZ ;  /* 0x0000000219087210 */ /* 0x000fe20007fbe0ff */
[----:B0-----:R-:W-:-:S06]  /*43be0*/  IMAD R21, R21, 0x3f2, RZ ;  /* 0x000003f215157824 */ /* 0x001fcc00078e02ff */
[----:B------:R-:W0:Y:S01]  /*43bf0*/  LDC R16, c[0x0][0x278] ;  /* 0x00009e00ff107b82 */ /* 0x000e220000000800 */
[----:B------:R-:W-:-:S07]  /*43c00*/  LEA.HI.X.SX32 R9, R9, R3, 0x1, P5 ;  /* 0x0000000309097211 */ /* 0x000fce00028f0eff */
[----:B------:R-:W0:Y:S01]  /*43c10*/  LDC R17, c[0x0][0x278] ;  /* 0x00009e00ff117b82 */ /* 0x000e220000000800 */
[----:B------:R-:W-:Y:S02]  /*43c20*/  IADD3 R12, P5, R21, R2, RZ ;  /* 0x00000002150c7210 */ /* 0x000fe40007fbe0ff */
[----:B------:R-:W-:Y:S01]  /*43c30*/  PRMT R26, R247, 0x7632, R26 ;  /* 0x00007632f71a7816 */ /* 0x000fe2000000001a */
[----:B----4-:R-:W-:Y:S01]  /*43c40*/  IMAD R21, R18, 0x3f6, RZ ;  /* 0x000003f612157824 */ /* 0x010fe200078e02ff */
[----:B------:R-:W-:Y:S02]  /*43c50*/  LEA.HI.X.SX32 R13, R13, R3, 0x1, P5 ;  /* 0x000000030d0d7211 */ /* 0x000fe400028f0eff */
[----:B---3--:R-:W-:Y:S01]  /*43c60*/  PRMT R24, R4, 0x7632, R24 ;  /* 0x0000763204187816 */ /* 0x008fe20000000018 */
[----:B-1----:R-:W-:Y:S01]  /*43c70*/  IMAD R25, R22, 0x3f8, RZ ;  /* 0x000003f816197824 */ /* 0x002fe200078e02ff */
[----:B------:R1:W-:Y:S01]  /*43c80*/  STG.E.U16 desc[UR60][R8.64], R26 ;  /* 0x0000001a08007986 */ /* 0x0003e2000c10153c */
[----:B--2---:R-:W-:-:S03]  /*43c90*/  IMAD R19, R19, 0x3fa, RZ ;  /* 0x000003fa13137824 */ /* 0x004fc600078e02ff */
[----:B------:R2:W-:Y:S01]  /*43ca0*/  STG.E.U16 desc[UR60][R10.64], R4 ;  /* 0x000000040a007986 */ /* 0x0005e2000c10153c */
[----:B------:R-:W-:Y:S02]  /*43cb0*/  IMAD R23, R23, 0x3fc, RZ ;  /* 0x000003fc17177824 */ /* 0x000fe400078e02ff */
[----:B------:R-:W-:Y:S01]  /*43cc0*/  IMAD R234, R234, 0x1fc, RZ ;  /* 0x000001fceaea7824 */ /* 0x000fe200078e02ff */
[----:B------:R3:W-:Y:S01]  /*43cd0*/  STG.E.U16 desc[UR60][R12.64], R24 ;  /* 0x000000180c007986 */ /* 0x0007e2000c10153c */
[----:B-1----:R-:W-:-:S03]  /*43ce0*/  IMAD R9, R0, 0x1fb, RZ ;  /* 0x000001fb00097824 */ /* 0x002fc600078e02ff */
[----:B------:R1:W-:Y:S01]  /*43cf0*/  STG.E.U16 desc[UR60][R14.64], R5 ;  /* 0x000000050e007986 */ /* 0x0003e2000c10153c */
[-C--:B------:R-:W-:Y:S02]  /*43d00*/  IADD3 R8, P5, R21, R2.reuse, RZ ;  /* 0x0000000215087210 */ /* 0x080fe40007fbe0ff */
[-C--:B--2---:R-:W-:Y:S02]  /*43d10*/  IADD3 R10, P4, R25, R2.reuse, RZ ;  /* 0x00000002190a7210 */ /* 0x084fe40007f9e0ff */
[-C--:B------:R-:W-:Y:S02]  /*43d20*/  LEA.HI.X.SX32 R9, R9, R3.reuse, 0x1, P5 ;  /* 0x0000000309097211 */ /* 0x080fe400028f0eff */
[----:B---3--:R-:W-:Y:S01]  /*43d30*/  PRMT R13, R5, 0x7632, R13 ;  /* 0x00007632050d7816 */ /* 0x008fe2000000000d */
[----:B-1----:R-:W-:Y:S01]  /*43d40*/  IMAD R15, R20, 0x3fe, RZ ;  /* 0x000003fe140f7824 */ /* 0x002fe200078e02ff */
[-C--:B------:R-:W-:Y:S01]  /*43d50*/  IADD3 R4, P5, R19, R2.reuse, RZ ;  /* 0x0000000213047210 */ /* 0x080fe20007fbe0ff */
[----:B0-----:R-:W-:Y:S01]  /*43d60*/  IMAD R5, R16, 0x1fd, RZ ;  /* 0x000001fd10057824 */ /* 0x001fe200078e02ff */
[----:B------:R-:W-:Y:S01]  /*43d70*/  IADD3 R12, P6, R23, R2, RZ ;  /* 0x00000002170c7210 */ /* 0x000fe20007fde0ff */
[----:B------:R-:W-:Y:S01]  /*43d80*/  IMAD R236, R236, 0x1fe, RZ ;  /* 0x000001feecec7824 */ /* 0x000fe200078e02ff */
[----:B------:R-:W-:-:S02]  /*43d90*/  LEA.HI.X.SX32 R11, R234, R3, 0x1, P4 ;  /* 0x00000003ea0b7211 */ /* 0x000fc400020f0eff */
[----:B------:R-:W-:Y:S01]  /*43da0*/  IADD3 R2, P4, R15, R2, RZ ;  /* 0x000000020f027210 */ /* 0x000fe20007f9e0ff */
[----:B------:R-:W-:Y:S01]  /*43db0*/  IMAD R15, R17, 0x1ff, RZ ;  /* 0x000001ff110f7824 */ /* 0x000fe200078e02ff */
[----:B------:R0:W-:Y:S01]  /*43dc0*/  STG.E.U16 desc[UR60][R8.64], R13 ;  /* 0x0000000d08007986 */ /* 0x0001e2000c10153c */
[-C--:B------:R-:W-:Y:S02]  /*43dd0*/  LEA.HI.X.SX32 R5, R5, R3.reuse, 0x1, P5 ;  /* 0x0000000305057211 */ /* 0x080fe400028f0eff */
[----:B------:R-:W-:Y:S02]  /*43de0*/  PRMT R16, R6, 0x7632, R16 ;  /* 0x0000763206107816 */ /* 0x000fe40000000010 */
[----:B------:R-:W-:Y:S01]  /*43df0*/  PRMT R18, R7, 0x7632, R18 ;  /* 0x0000763207127816 */ /* 0x000fe20000000012 */
[----:B------:R1:W-:Y:S01]  /*43e00*/  STG.E.U16 desc[UR60][R10.64], R6 ;  /* 0x000000060a007986 */ /* 0x0003e2000c10153c */
[-C--:B0-----:R-:W-:Y:S02]  /*43e10*/  LEA.HI.X.SX32 R13, R236, R3.reuse, 0x1, P6 ;  /* 0x00000003ec0d7211 */ /* 0x081fe400030f0eff */
[----:B------:R-:W-:Y:S01]  /*43e20*/  LEA.HI.X.SX32 R3, R15, R3, 0x1, P4 ;  /* 0x000000030f037211 */ /* 0x000fe200020f0eff */
[----:B------:R0:W-:Y:S04]  /*43e30*/  STG.E.U16 desc[UR60][R4.64], R16 ;  /* 0x0000001004007986 */ /* 0x0001e8000c10153c */
[----:B------:R2:W-:Y:S04]  /*43e40*/  STG.E.U16 desc[UR60][R12.64], R7 ;  /* 0x000000070c007986 */ /* 0x0005e8000c10153c */
[----:B------:R3:W-:Y:S01]  /*43e50*/  STG.E.U16 desc[UR60][R2.64], R18 ;  /* 0x0000001202007986 */ /* 0x0007e2000c10153c */
[----:B------:R-:W-:-:S02]  /*43e60*/  FSEL R9, R239, -INF , P0 ;  /* 0xff800000ef097808 */ /* 0x000fc40000000000 */
[----:B------:R-:W-:Y:S02]  /*43e70*/  FSEL R8, R237, -INF , P3 ;  /* 0xff800000ed087808 */ /* 0x000fe40001800000 */
[----:B------:R-:W-:Y:S02]  /*43e80*/  FSEL R0, R238, -INF , P2 ;  /* 0xff800000ee007808 */ /* 0x000fe40001000000 */
[----:B------:R-:W-:Y:S01]  /*43e90*/  FSEL R14, R240, -INF , P1 ;  /* 0xff800000f00e7808 */ /* 0x000fe20000800000 */
[----:B-1----:R-:W-:Y:S01]  /*43ea0*/  FFMA R10, R9, 0.69314718246459960938, R243 ;  /* 0x3f317218090a7823 */ /* 0x002fe200000000f3 */
[----:B------:R-:W-:Y:S01]  /*43eb0*/  BAR.SYNC.DEFER_BLOCKING 0x0 ;  /* 0x0000000000007b1d */ /* 0x000fe20000010000 */
[----:B------:R-:W-:Y:S01]  /*43ec0*/  FFMA R11, R8, 0.69314718246459960938, R241 ;  /* 0x3f317218080b7823 */ /* 0x000fe200000000f1 */
[----:B0-----:R-:W-:Y:S01]  /*43ed0*/  FFMA R4, R0, 0.69314718246459960938, R242 ;  /* 0x3f31721800047823 */ /* 0x001fe200000000f2 */
[----:B------:R-:W-:-:S05]  /*43ee0*/  FFMA R5, R14, 0.69314718246459960938, R248 ;  /* 0x3f3172180e057823 */ /* 0x000fca00000000f8 */
[----:B------:R-:W0:Y:S08]  /*43ef0*/  LDC R0, c[0x0][0x27c] ;  /* 0x00009f00ff007b82 */ /* 0x000e300000000800 */
[----:B--2---:R-:W1:Y:S01]  /*43f00*/  LDC.64 R12, c[0x0][0x230] ;  /* 0x00008c00ff0c7b82 */ /* 0x004e620000000a00 */
[C---:B------:R-:W-:Y:S01]  /*43f10*/  SHF.L.U32 R6, R252.reuse, 0x2, RZ ;  /* 0x00000002fc067819 */ /* 0x040fe200000006ff */
[----:B---3--:R-:W-:-:S04]  /*43f20*/  IMAD.HI R3, R252, 0x4, RZ ;  /* 0x00000004fc037827 */ /* 0x008fc800078e02ff */
[----:B0-----:R-:W-:-:S05]  /*43f30*/  IMAD R0, R250, R0, RZ ;  /* 0x00000000fa007224 */ /* 0x001fca00078e02ff */
[C---:B------:R-:W-:Y:S01]  /*43f40*/  SHF.L.U32 R7, R0.reuse, 0x2, RZ ;  /* 0x0000000200077819 */ /* 0x040fe200000006ff */
[----:B------:R-:W-:-:S03]  /*43f50*/  IMAD.HI R0, R0, 0x4, RZ ;  /* 0x0000000400007827 */ /* 0x000fc600078e02ff */
[----:B-1----:R-:W-:-:S04]  /*43f60*/  IADD3 R2, P0, P1, R6, R12, R7 ;  /* 0x0000000c06027210 */ /* 0x002fc8000791e007 */
[----:B------:R-:W-:Y:S01]  /*43f70*/  IADD3.X R3, R3, R13, R0, P0, P1 ;  /* 0x0000000d03037210 */ /* 0x000fe200007e2400 */
[----:B------:R-:W-:Y:S04]  /*43f80*/  STS.64 [R251], R10 ;  /* 0x0000000afb007388 */ /* 0x000fe80000000a00 */
[----:B------:R-:W-:Y:S01]  /*43f90*/  STS.64 [R251+0x100], R4 ;  /* 0x00010004fb007388 */ /* 0x000fe20000000a00 */
[----:B------:R-:W-:Y:S06]  /*43fa0*/  BAR.SYNC.DEFER_BLOCKING 0x0 ;  /* 0x0000000000007b1d */ /* 0x000fec0000010000 */
[----:B------:R-:W0:Y:S04]  /*43fb0*/  LDS R9, [R249] ;  /* 0x00000000f9097984 */ /* 0x000e280000000800 */
[----:B0-----:R-:W-:Y:S01]  /*43fc0*/  STG.E desc[UR60][R2.64], R9 ;  /* 0x0000000902007986 */ /* 0x001fe2000c10193c */
[----:B------:R-:W-:Y:S05]  /*43fd0*/  EXIT ;  /* 0x000000000000794d */ /* 0x000fea0003800000 */
.L_x_2:
[----:B------:R-:W-:-:S00]  /*43fe0*/  BRA `(.L_x_2) ;  /* 0xfffffffc00fc7947 */ /* 0x000fc0000383ffff */
[----:B------:R-:W-:-:S00]  /*43ff0*/  NOP ;  /* 0x0000000000007918 */ /* 0x000fc00000000000 */
        /* <DEDUP_REMOVED lines=8> */
.L_x_3:


//--------------------- .nv.global.init           --------------------------
	.section	.nv.global.init,"aw",@progbits
.nv.global.init:
	.type		_$_str,@object
	.size		_$_str,(.L_0 - _$_str)
_$_str:
        /*0000*/ 	.byte	0x5f, 0x5f, 0x43, 0x55, 0x44, 0x41, 0x5f, 0x46, 0x54, 0x5a, 0x00
.L_0:


//--------------------- .nv.shared.attn_fwd       --------------------------
	.section	.nv.shared.attn_fwd,"aw",@nobits
	.sectionflags	@""
	.align	16
	.zero		1024


//--------------------- .nv.shared.reserved.0     --------------------------
	.section	.nv.shared.reserved.0,"aw",@nobits
	.weak		__nv_reservedSMEM_offset_0_alias
	.size		__nv_reservedSMEM_offset_0_alias, 0, 0
	.other		__nv_reservedSMEM_offset_0_alias,@"STO_CUDA_RESERVED_SHARED STV_DEFAULT"
__nv_reservedSMEM_offset_0_alias:
	.zero		0


//--------------------- .nv.constant0.attn_fwd    --------------------------
	.section	.nv.constant0.attn_fwd,"a",@progbits
	.sectionflags	@""
	.align	4
.nv.constant0.attn_fwd:
	.zero		664


//--------------------- SYMBOLS --------------------------

	.type		.nv.reservedSmem.offset0,@object
	.size		.nv.reservedSmem.offset0,0x4
